	.target	sm_100a

	.elftype	@"ET_EXEC"


//--------------------- .note.nv.tkinfo           --------------------------
	.section	.note.nv.tkinfo,"",@"SHT_NOTE"
	.sectionflags	@"SHF_NOTE_NV_TKINFO"
	.tkinfo
        /*0018*/ 	.word	0x00000002
        /*0030*/ 	.string	""
        /*0030*/ 	.string	"ptxas"
        /*0030*/ 	.string	"Cuda compilation tools, release 13.0, V13.0.88"
        /*0030*/ 	.string	"Build cuda_13.0.r13.0/compiler.36424714_0"
        /*0030*/ 	.string	"-arch sm_100a -m 64 "



//--------------------- .note.nv.cuinfo           --------------------------
	.section	.note.nv.cuinfo,"",@"SHT_NOTE"
	.sectionflags	@"SHF_NOTE_NV_CUINFO"
        /*0018*/ 	.short	0x0002
        /*001a*/ 	.short	0x0064
        /*001c*/ 	.short	0x0082
	.zero		2


//--------------------- .nv.info                  --------------------------
	.section	.nv.info,"",@"SHT_CUDA_INFO"
	.align	4


	//----- nvinfo : EIATTR_REGCOUNT
	.align		4
        /*0000*/ 	.byte	0x04, 0x2f
        /*0002*/ 	.short	(.L_19 - .L_18)
	.align		4
.L_18:
        /*0004*/ 	.word	index@(_ZN7cutlass13device_kernelINS_4conv6kernel13ConvUniversalINS1_16ConvProblemShapeILNS1_8OperatorE1ELi3EEENS1_10collective14CollectiveConvINS1_47MainloopSm100TmaUmmaWarpSpecializedImplicitGemmILS5_1ELi8ELi3ELi1ELi2EN4cute5tupleIJNSA_1CILi2EEENSC_ILi1EEESE_EEEEENSB_IJNSC_ILi256EEENSC_ILi128EEENSB_IJNSC_ILi64EEEEEEEEENS_6half_tESM_NSA_8TiledMMAINSA_8MMA_AtomIJNSA_26SM100_MMA_F16BF16_2x1SM_SSISM_SM_fLi256ELi128ELNSA_4UMMA5MajorE0ELSR_1ELNSQ_7ScaleInE0ELSS_0EEEEEENSA_6LayoutINSB_IJSE_SE_SE_EEENSB_IJNSC_ILi0EEESX_SX_EEEEENSB_IJNSA_10UnderscoreES10_S10_EEEEENS7_6detail27Sm100ImplicitGemmTileTraitsINSA_25SM100_TMA_2SM_LOAD_IM2COLENSA_14ComposedLayoutINSA_7SwizzleILi3ELi4ELi3EEENSA_18smem_ptr_flag_bitsILi16EEENSV_INSB_IJNSC_ILi8EEESJ_EEENSB_IJSJ_SE_EEEEEEEvEENS14_INSA_18SM100_TMA_2SM_LOADENS16_IS18_S1A_NSV_INSB_IJSJ_S1B_EEENSB_IJSE_SJ_EEEEEEEvEEEENS_8epilogue10collective18CollectiveEpilogueINS1O_23Sm100TmaWarpSpecializedILi4ELi2ELi32ELb1ELb0EEEJNSB_IJSI_SI_SK_EEENSB_IJNSV_ISI_SE_EENSV_INSC_ILi32EEESE_EEEEESM_NSB_IJNSB_IJllllEEESE_SX_EEESM_S1Z_NS1O_6fusion15FusionCallbacksIS1S_NS20_17LinearCombinationISM_fSM_fLNS_15FloatRoundStyleE2EEES1T_S1X_JEEENSA_5SM1004TMEM4LOAD26SM100_TMEM_LOAD_32dp32b32xENSA_20SM90_TMA_LOAD_IM2COLENS16_INS17_ILi2ELi4ELi3EEES1A_NSV_INSB_IJS1B_S1V_EEENSB_IJS1V_SE_EEEEEEENSA_39AutoVectorizingCopyWithAssumedAlignmentILi128EEENSA_21SM90_TMA_STORE_IM2COLES2F_S2H_S2H_EEEvvEEEEvNT_6ParamsE)
        /*0008*/ 	.word	0x0000006c


	//----- nvinfo : EIATTR_FRAME_SIZE
	.align		4
.L_19:
        /*000c*/ 	.byte	0x04, 0x11
        /*000e*/ 	.short	(.L_21 - .L_20)
	.align		4
.L_20:
        /*0010*/ 	.word	index@($__internal_2_$__cuda_sm10x_tcgen05_guardrail_trap_unallocated_columns_being_dealloced)
        /*0014*/ 	.word	0x00000008


	//----- nvinfo : EIATTR_FRAME_SIZE
	.align		4
.L_21:
        /*0018*/ 	.byte	0x04, 0x11
        /*001a*/ 	.short	(.L_23 - .L_22)
	.align		4
.L_22:
        /*001c*/ 	.word	index@($__internal_1_$__cuda_sm10x_tcgen05_guardrail_trap_phase_invalid_during_alloc)
        /*0020*/ 	.word	0x00000008


	//----- nvinfo : EIATTR_FRAME_SIZE
	.align		4
.L_23:
        /*0024*/ 	.byte	0x04, 0x11
        /*0026*/ 	.short	(.L_25 - .L_24)
	.align		4
.L_24:
        /*0028*/ 	.word	index@($__internal_0_$__cuda_sm10x_tcgen05_guardrail_trap_col_being_dealloced_not_returned_by_alloc)
        /*002c*/ 	.word	0x00000008


	//----- nvinfo : EIATTR_FRAME_SIZE
	.align		4
.L_25:
        /*0030*/ 	.byte	0x04, 0x11
        /*0032*/ 	.short	(.L_27 - .L_26)
	.align		4
.L_26:
        /*0034*/ 	.word	index@(_ZN7cutlass13device_kernelINS_4conv6kernel13ConvUniversalINS1_16ConvProblemShapeILNS1_8OperatorE1ELi3EEENS1_10collective14CollectiveConvINS1_47MainloopSm100TmaUmmaWarpSpecializedImplicitGemmILS5_1ELi8ELi3ELi1ELi2EN4cute5tupleIJNSA_1CILi2EEENSC_ILi1EEESE_EEEEENSB_IJNSC_ILi256EEENSC_ILi128EEENSB_IJNSC_ILi64EEEEEEEEENS_6half_tESM_NSA_8TiledMMAINSA_8MMA_AtomIJNSA_26SM100_MMA_F16BF16_2x1SM_SSISM_SM_fLi256ELi128ELNSA_4UMMA5MajorE0ELSR_1ELNSQ_7ScaleInE0ELSS_0EEEEEENSA_6LayoutINSB_IJSE_SE_SE_EEENSB_IJNSC_ILi0EEESX_SX_EEEEENSB_IJNSA_10UnderscoreES10_S10_EEEEENS7_6detail27Sm100ImplicitGemmTileTraitsINSA_25SM100_TMA_2SM_LOAD_IM2COLENSA_14ComposedLayoutINSA_7SwizzleILi3ELi4ELi3EEENSA_18smem_ptr_flag_bitsILi16EEENSV_INSB_IJNSC_ILi8EEESJ_EEENSB_IJSJ_SE_EEEEEEEvEENS14_INSA_18SM100_TMA_2SM_LOADENS16_IS18_S1A_NSV_INSB_IJSJ_S1B_EEENSB_IJSE_SJ_EEEEEEEvEEEENS_8epilogue10collective18CollectiveEpilogueINS1O_23Sm100TmaWarpSpecializedILi4ELi2ELi32ELb1ELb0EEEJNSB_IJSI_SI_SK_EEENSB_IJNSV_ISI_SE_EENSV_INSC_ILi32EEESE_EEEEESM_NSB_IJNSB_IJllllEEESE_SX_EEESM_S1Z_NS1O_6fusion15FusionCallbacksIS1S_NS20_17LinearCombinationISM_fSM_fLNS_15FloatRoundStyleE2EEES1T_S1X_JEEENSA_5SM1004TMEM4LOAD26SM100_TMEM_LOAD_32dp32b32xENSA_20SM90_TMA_LOAD_IM2COLENS16_INS17_ILi2ELi4ELi3EEES1A_NSV_INSB_IJS1B_S1V_EEENSB_IJS1V_SE_EEEEEEENSA_39AutoVectorizingCopyWithAssumedAlignmentILi128EEENSA_21SM90_TMA_STORE_IM2COLES2F_S2H_S2H_EEEvvEEEEvNT_6ParamsE)
        /*0038*/ 	.word	0x00000008


	//----- nvinfo : EIATTR_MIN_STACK_SIZE
	.align		4
.L_27:
        /*003c*/ 	.byte	0x04, 0x12
        /*003e*/ 	.short	(.L_29 - .L_28)
	.align		4
.L_28:
        /*0040*/ 	.word	index@(_ZN7cutlass13device_kernelINS_4conv6kernel13ConvUniversalINS1_16ConvProblemShapeILNS1_8OperatorE1ELi3EEENS1_10collective14CollectiveConvINS1_47MainloopSm100TmaUmmaWarpSpecializedImplicitGemmILS5_1ELi8ELi3ELi1ELi2EN4cute5tupleIJNSA_1CILi2EEENSC_ILi1EEESE_EEEEENSB_IJNSC_ILi256EEENSC_ILi128EEENSB_IJNSC_ILi64EEEEEEEEENS_6half_tESM_NSA_8TiledMMAINSA_8MMA_AtomIJNSA_26SM100_MMA_F16BF16_2x1SM_SSISM_SM_fLi256ELi128ELNSA_4UMMA5MajorE0ELSR_1ELNSQ_7ScaleInE0ELSS_0EEEEEENSA_6LayoutINSB_IJSE_SE_SE_EEENSB_IJNSC_ILi0EEESX_SX_EEEEENSB_IJNSA_10UnderscoreES10_S10_EEEEENS7_6detail27Sm100ImplicitGemmTileTraitsINSA_25SM100_TMA_2SM_LOAD_IM2COLENSA_14ComposedLayoutINSA_7SwizzleILi3ELi4ELi3EEENSA_18smem_ptr_flag_bitsILi16EEENSV_INSB_IJNSC_ILi8EEESJ_EEENSB_IJSJ_SE_EEEEEEEvEENS14_INSA_18SM100_TMA_2SM_LOADENS16_IS18_S1A_NSV_INSB_IJSJ_S1B_EEENSB_IJSE_SJ_EEEEEEEvEEEENS_8epilogue10collective18CollectiveEpilogueINS1O_23Sm100TmaWarpSpecializedILi4ELi2ELi32ELb1ELb0EEEJNSB_IJSI_SI_SK_EEENSB_IJNSV_ISI_SE_EENSV_INSC_ILi32EEESE_EEEEESM_NSB_IJNSB_IJllllEEESE_SX_EEESM_S1Z_NS1O_6fusion15FusionCallbacksIS1S_NS20_17LinearCombinationISM_fSM_fLNS_15FloatRoundStyleE2EEES1T_S1X_JEEENSA_5SM1004TMEM4LOAD26SM100_TMEM_LOAD_32dp32b32xENSA_20SM90_TMA_LOAD_IM2COLENS16_INS17_ILi2ELi4ELi3EEES1A_NSV_INSB_IJS1B_S1V_EEENSB_IJS1V_SE_EEEEEEENSA_39AutoVectorizingCopyWithAssumedAlignmentILi128EEENSA_21SM90_TMA_STORE_IM2COLES2F_S2H_S2H_EEEvvEEEEvNT_6ParamsE)
        /*0044*/ 	.word	0x00000008
.L_29:


//--------------------- .nv.compat                --------------------------
	.section	.nv.compat,"",@"SHT_CUDA_COMPAT_INFO"
	.align	4
        /*0000*/ 	.byte	0x02, 0x09, 0x01, 0x00, 0x02, 0x02, 0x02, 0x00, 0x02, 0x05, 0x05, 0x00, 0x03, 0x07, 0x01, 0x01
        /*0010*/ 	.byte	0x02, 0x03, 0x01, 0x00, 0x02, 0x06, 0x01, 0x00, 0x04, 0x0b, 0x08, 0x00, 0x09, 0x00, 0x00, 0x00
        /*0020*/ 	.byte	0x00, 0x00, 0x00, 0x00


//--------------------- .nv.info._ZN7cutlass13device_kernelINS_4conv6kernel13ConvUniversalINS1_16ConvProblemShapeILNS1_8OperatorE1ELi3EEENS1_10collective14CollectiveConvINS1_47MainloopSm100TmaUmmaWarpSpecializedImplicitGemmILS5_1ELi8ELi3ELi1ELi2EN4cute5tupleIJNSA_1CILi2EEENSC_ILi1EEESE_EEEEENSB_IJNSC_ILi256EEENSC_ILi128EEENSB_IJNSC_ILi64EEEEEEEEENS_6half_tESM_NSA_8TiledMMAINSA_8MMA_AtomIJNSA_26SM100_MMA_F16BF16_2x1SM_SSISM_SM_fLi256ELi128ELNSA_4UMMA5MajorE0ELSR_1ELNSQ_7ScaleInE0ELSS_0EEEEEENSA_6LayoutINSB_IJSE_SE_SE_EEENSB_IJNSC_ILi0EEESX_SX_EEEEENSB_IJNSA_10UnderscoreES10_S10_EEEEENS7_6detail27Sm100ImplicitGemmTileTraitsINSA_25SM100_TMA_2SM_LOAD_IM2COLENSA_14ComposedLayoutINSA_7SwizzleILi3ELi4ELi3EEENSA_18smem_ptr_flag_bitsILi16EEENSV_INSB_IJNSC_ILi8EEESJ_EEENSB_IJSJ_SE_EEEEEEEvEENS14_INSA_18SM100_TMA_2SM_LOADENS16_IS18_S1A_NSV_INSB_IJSJ_S1B_EEENSB_IJSE_SJ_EEEEEEEvEEEENS_8epilogue10collective18CollectiveEpilogueINS1O_23Sm100TmaWarpSpecializedILi4ELi2ELi32ELb1ELb0EEEJNSB_IJSI_SI_SK_EEENSB_IJNSV_ISI_SE_EENSV_INSC_ILi32EEESE_EEEEESM_NSB_IJNSB_IJllllEEESE_SX_EEESM_S1Z_NS1O_6fusion15FusionCallbacksIS1S_NS20_17LinearCombinationISM_fSM_fLNS_15FloatRoundStyleE2EEES1T_S1X_JEEENSA_5SM1004TMEM4LOAD26SM100_TMEM_LOAD_32dp32b32xENSA_20SM90_TMA_LOAD_IM2COLENS16_INS17_ILi2ELi4ELi3EEES1A_NSV_INSB_IJS1B_S1V_EEENSB_IJS1V_SE_EEEEEEENSA_39AutoVectorizingCopyWithAssumedAlignmentILi128EEENSA_21SM90_TMA_STORE_IM2COLES2F_S2H_S2H_EEEvvEEEEvNT_6ParamsE --------------------------
	.section	.nv.info._ZN7cutlass13device_kernelINS_4conv6kernel13ConvUniversalINS1_16ConvProblemShapeILNS1_8OperatorE1ELi3EEENS1_10collective14CollectiveConvINS1_47MainloopSm100TmaUmmaWarpSpecializedImplicitGemmILS5_1ELi8ELi3ELi1ELi2EN4cute5tupleIJNSA_1CILi2EEENSC_ILi1EEESE_EEEEENSB_IJNSC_ILi256EEENSC_ILi128EEENSB_IJNSC_ILi64EEEEEEEEENS_6half_tESM_NSA_8TiledMMAINSA_8MMA_AtomIJNSA_26SM100_MMA_F16BF16_2x1SM_SSISM_SM_fLi256ELi128ELNSA_4UMMA5MajorE0ELSR_1ELNSQ_7ScaleInE0ELSS_0EEEEEENSA_6LayoutINSB_IJSE_SE_SE_EEENSB_IJNSC_ILi0EEESX_SX_EEEEENSB_IJNSA_10UnderscoreES10_S10_EEEEENS7_6detail27Sm100ImplicitGemmTileTraitsINSA_25SM100_TMA_2SM_LOAD_IM2COLENSA_14ComposedLayoutINSA_7SwizzleILi3ELi4ELi3EEENSA_18smem_ptr_flag_bitsILi16EEENSV_INSB_IJNSC_ILi8EEESJ_EEENSB_IJSJ_SE_EEEEEEEvEENS14_INSA_18SM100_TMA_2SM_LOADENS16_IS18_S1A_NSV_INSB_IJSJ_S1B_EEENSB_IJSE_SJ_EEEEEEEvEEEENS_8epilogue10collective18CollectiveEpilogueINS1O_23Sm100TmaWarpSpecializedILi4ELi2ELi32ELb1ELb0EEEJNSB_IJSI_SI_SK_EEENSB_IJNSV_ISI_SE_EENSV_INSC_ILi32EEESE_EEEEESM_NSB_IJNSB_IJllllEEESE_SX_EEESM_S1Z_NS1O_6fusion15FusionCallbacksIS1S_NS20_17LinearCombinationISM_fSM_fLNS_15FloatRoundStyleE2EEES1T_S1X_JEEENSA_5SM1004TMEM4LOAD26SM100_TMEM_LOAD_32dp32b32xENSA_20SM90_TMA_LOAD_IM2COLENS16_INS17_ILi2ELi4ELi3EEES1A_NSV_INSB_IJS1B_S1V_EEENSB_IJS1V_SE_EEEEEEENSA_39AutoVectorizingCopyWithAssumedAlignmentILi128EEENSA_21SM90_TMA_STORE_IM2COLES2F_S2H_S2H_EEEvvEEEEvNT_6ParamsE,"",@"SHT_CUDA_INFO"
	.sectionflags	@""
	.align	4


	//----- nvinfo : EIATTR_CUDA_API_VERSION
	.align		4
        /*0000*/ 	.byte	0x04, 0x37
        /*0002*/ 	.short	(.L_31 - .L_30)
.L_30:
        /*0004*/ 	.word	0x00000082


	//----- nvinfo : EIATTR_KPARAM_INFO
	.align		4
.L_31:
        /*0008*/ 	.byte	0x04, 0x17
        /*000a*/ 	.short	(.L_33 - .L_32)
.L_32:
        /*000c*/ 	.word	0x00000000
        /*0010*/ 	.short	0x0000
        /*0012*/ 	.short	0x0000
        /*0014*/ 	.byte	0x00, 0xf0, 0x01, 0x24


	//----- nvinfo : EIATTR_AT_ENTRY_FRAGMENTS
	.align		4
.L_33:
        /*0018*/ 	.byte	0x04, 0x4f
        /*001a*/ 	.short	(.L_35 - .L_34)


	//   ....[0]....
.L_34:
        /*001c*/ 	.word	0x00000007


	//----- nvinfo : EIATTR_RESERVED_SMEM_USED
	.align		4
.L_35:
        /*0020*/ 	.byte	0x01, 0x41
	.zero		2


	//----- nvinfo : EIATTR_SPARSE_MMA_MASK
	.align		4
        /*0024*/ 	.byte	0x03, 0x50
        /*0026*/ 	.short	0x0000


	//----- nvinfo : EIATTR_TCGEN05_2CTA_USED
	.align		4
        /*0028*/ 	.byte	0x01, 0x52
	.zero		2


	//----- nvinfo : EIATTR_MAXREG_COUNT
	.align		4
        /*002c*/ 	.byte	0x03, 0x1b
        /*002e*/ 	.short	0x00ff


	//----- nvinfo : EIATTR_NUM_BARRIERS
	.align		4
        /*0030*/ 	.byte	0x02, 0x4c
        /*0032*/ 	.byte	0x07
	.zero		1


	//----- nvinfo : EIATTR_EXTERNS
	.align		4
        /*0034*/ 	.byte	0x04, 0x0f
        /*0036*/ 	.short	(.L_37 - .L_36)


	//   ....[0]....
	.align		4
.L_36:
        /*0038*/ 	.word	index@(__assertfail)


	//----- nvinfo : EIATTR_MERCURY_ISA_VERSION
	.align		4
.L_37:
        /*003c*/ 	.byte	0x03, 0x5f
        /*003e*/ 	.short	0x0101


	//----- nvinfo : EIATTR_INT_WARP_WIDE_INSTR_OFFSETS
	.align		4
        /*0040*/ 	.byte	0x04, 0x31
        /*0042*/ 	.short	(.L_39 - .L_38)


	//   ....[0]....
.L_38:
        /*0044*/ 	.word	0x00000cd0


	//   ....[1]....
        /*0048*/ 	.word	0x00000d80


	//   ....[2]....
        /*004c*/ 	.word	0x00004720


	//   ....[3]....
        /*0050*/ 	.word	0x00004740


	//   ....[4]....
        /*0054*/ 	.word	0x00004770


	//   ....[5]....
        /*0058*/ 	.word	0x000054e0


	//   ....[6]....
        /*005c*/ 	.word	0x00005550


	//   ....[7]....
        /*0060*/ 	.word	0x00005660


	//   ....[8]....
        /*0064*/ 	.word	0x000056e0


	//   ....[9]....
        /*0068*/ 	.word	0x000057e0


	//   ....[10]....
        /*006c*/ 	.word	0x00005880


	//   ....[11]....
        /*0070*/ 	.word	0x00005970


	//   ....[12]....
        /*0074*/ 	.word	0x00005a90


	//----- nvinfo : EIATTR_COOP_GROUP_MASK_REGIDS
	.align		4
.L_39:
        /*0078*/ 	.byte	0x04, 0x29
        /*007a*/ 	.short	(.L_41 - .L_40)


	//   ....[0]....
.L_40:
        /*007c*/ 	.word	0xffffffff


	//   ....[1]....
        /*0080*/ 	.word	0xffffffff


	//   ....[2]....
        /*0084*/ 	.word	0xffffffff


	//   ....[3]....
        /*0088*/ 	.word	0xffffffff


	//   ....[4]....
        /*008c*/ 	.word	0xffffffff


	//   ....[5]....
        /*0090*/ 	.word	0xffffffff


	//   ....[6]....
        /*0094*/ 	.word	0xffffffff


	//   ....[7]....
        /*0098*/ 	.word	0xffffffff


	//   ....[8]....
        /*009c*/ 	.word	0xffffffff


	//   ....[9]....
        /*00a0*/ 	.word	0xffffffff


	//   ....[10]....
        /*00a4*/ 	.word	0xffffffff


	//   ....[11]....
        /*00a8*/ 	.word	0xffffffff


	//   ....[12]....
        /*00ac*/ 	.word	0xffffffff


	//----- nvinfo : EIATTR_COOP_GROUP_INSTR_OFFSETS
	.align		4
.L_41:
        /*00b0*/ 	.byte	0x04, 0x28
        /*00b2*/ 	.short	(.L_43 - .L_42)


	//   ....[0]....
.L_42:
        /*00b4*/ 	.word	0x000000d0


	//   ....[1]....
        /*00b8*/ 	.word	0x00000540


	//   ....[2]....
        /*00bc*/ 	.word	0x00000760


	//   ....[3]....
        /*00c0*/ 	.word	0x00000900


	//   ....[4]....
        /*00c4*/ 	.word	0x00000a00


	//   ....[5]....
        /*00c8*/ 	.word	0x00000b50


	//   ....[6]....
        /*00cc*/ 	.word	0x00000df0


	//   ....[7]....
        /*00d0*/ 	.word	0x00002720


	//   ....[8]....
        /*00d4*/ 	.word	0x000035f0


	//   ....[9]....
        /*00d8*/ 	.word	0x00003ac0


	//   ....[10]....
        /*00dc*/ 	.word	0x00003af0


	//   ....[11]....
        /*00e0*/ 	.word	0x00004630


	//   ....[12]....
        /*00e4*/ 	.word	0x00004840


	//----- nvinfo : EIATTR_VRC_CTA_INIT_COUNT
	.align		4
.L_43:
        /*00e8*/ 	.byte	0x02, 0x4a
        /*00ea*/ 	.byte	0x80
	.zero		1


	//----- nvinfo : EIATTR_SYSCALL_OFFSETS
	.align		4
        /*00ec*/ 	.byte	0x04, 0x46
        /*00ee*/ 	.short	(.L_45 - .L_44)


	//   ....[0]....
.L_44:
        /*00f0*/ 	.word	0x000066c0


	//   ....[1]....
        /*00f4*/ 	.word	0x000067b0


	//   ....[2]....
        /*00f8*/ 	.word	0x00007180


	//   ....[3]....
        /*00fc*/ 	.word	0x00007e30


	//   ....[4]....
        /*0100*/ 	.word	0x00008ab0


	//   ....[5]....
        /*0104*/ 	.word	0x00009720


	//----- nvinfo : EIATTR_MBARRIER_INSTR_OFFSETS
	.align		4
.L_45:
        /*0108*/ 	.byte	0x04, 0x39
        /*010a*/ 	.short	(.L_47 - .L_46)


	//   ....[0]....
.L_46:
        /*010c*/ 	.word	0x00000650
        /*0110*/ 	.word	0x000000ff
        /*0114*/ 	.word	0x00000000
        /*0118*/ 	.short	0x0100
        /*011a*/ 	.byte	0x04
	.zero		1


	//   ....[1]....
        /*011c*/ 	.word	0x00000660
        /*0120*/ 	.word	0x000000ff
        /*0124*/ 	.word	0x00000040
        /*0128*/ 	.short	0x0100
        /*012a*/ 	.byte	0x04
	.zero		1


	//   ....[2]....
        /*012c*/ 	.word	0x00000670
        /*0130*/ 	.word	0x000000ff
        /*0134*/ 	.word	0x00000008
        /*0138*/ 	.short	0x0100
        /*013a*/ 	.byte	0x04
	.zero		1


	//   ....[3]....
        /*013c*/ 	.word	0x00000680
        /*0140*/ 	.word	0x000000ff
        /*0144*/ 	.word	0x00000048
        /*0148*/ 	.short	0x0100
        /*014a*/ 	.byte	0x04
	.zero		1


	//   ....[4]....
        /*014c*/ 	.word	0x00000690
        /*0150*/ 	.word	0x000000ff
        /*0154*/ 	.word	0x00000010
        /*0158*/ 	.short	0x0100
        /*015a*/ 	.byte	0x04
	.zero		1


	//   ....[5]....
        /*015c*/ 	.word	0x000006a0
        /*0160*/ 	.word	0x000000ff
        /*0164*/ 	.word	0x00000050
        /*0168*/ 	.short	0x0100
        /*016a*/ 	.byte	0x04
	.zero		1


	//   ....[6]....
        /*016c*/ 	.word	0x000006b0
        /*0170*/ 	.word	0x000000ff
        /*0174*/ 	.word	0x00000018
        /*0178*/ 	.short	0x0100
        /*017a*/ 	.byte	0x04
	.zero		1


	//   ....[7]....
        /*017c*/ 	.word	0x000006c0
        /*0180*/ 	.word	0x000000ff
        /*0184*/ 	.word	0x00000058
        /*0188*/ 	.short	0x0100
        /*018a*/ 	.byte	0x04
	.zero		1


	//   ....[8]....
        /*018c*/ 	.word	0x000006d0
        /*0190*/ 	.word	0x000000ff
        /*0194*/ 	.word	0x00000020
        /*0198*/ 	.short	0x0100
        /*019a*/ 	.byte	0x04
	.zero		1


	//   ....[9]....
        /*019c*/ 	.word	0x000006e0
        /*01a0*/ 	.word	0x000000ff
        /*01a4*/ 	.word	0x00000060
        /*01a8*/ 	.short	0x0100
        /*01aa*/ 	.byte	0x04
	.zero		1


	//   ....[10]....
        /*01ac*/ 	.word	0x000006f0
        /*01b0*/ 	.word	0x000000ff
        /*01b4*/ 	.word	0x00000028
        /*01b8*/ 	.short	0x0100
        /*01ba*/ 	.byte	0x04
	.zero		1


	//   ....[11]....
        /*01bc*/ 	.word	0x00000700
        /*01c0*/ 	.word	0x000000ff
        /*01c4*/ 	.word	0x00000068
        /*01c8*/ 	.short	0x0100
        /*01ca*/ 	.byte	0x04
	.zero		1


	//   ....[12]....
        /*01cc*/ 	.word	0x00000710
        /*01d0*/ 	.word	0x000000ff
        /*01d4*/ 	.word	0x00000030
        /*01d8*/ 	.short	0x0100
        /*01da*/ 	.byte	0x04
	.zero		1


	//   ....[13]....
        /*01dc*/ 	.word	0x00000720
        /*01e0*/ 	.word	0x000000ff
        /*01e4*/ 	.word	0x00000070
        /*01e8*/ 	.short	0x0100
        /*01ea*/ 	.byte	0x04
	.zero		1


	//   ....[14]....
        /*01ec*/ 	.word	0x00000730
        /*01f0*/ 	.word	0x000000ff
        /*01f4*/ 	.word	0x00000038
        /*01f8*/ 	.short	0x0100
        /*01fa*/ 	.byte	0x04
	.zero		1


	//   ....[15]....
        /*01fc*/ 	.word	0x00000740
        /*0200*/ 	.word	0x000000ff
        /*0204*/ 	.word	0x00000078
        /*0208*/ 	.short	0x0100
        /*020a*/ 	.byte	0x04
	.zero		1


	//   ....[16]....
        /*020c*/ 	.word	0x00000870
        /*0210*/ 	.word	0x000000ff
        /*0214*/ 	.word	0x00000080
        /*0218*/ 	.short	0x0100
        /*021a*/ 	.byte	0x04
	.zero		1


	//   ....[17]....
        /*021c*/ 	.word	0x00000880
        /*0220*/ 	.word	0x000000ff
        /*0224*/ 	.word	0x000000a0
        /*0228*/ 	.short	0x0100
        /*022a*/ 	.byte	0x04
	.zero		1


	//   ....[18]....
        /*022c*/ 	.word	0x00000890
        /*0230*/ 	.word	0x000000ff
        /*0234*/ 	.word	0x00000088
        /*0238*/ 	.short	0x0100
        /*023a*/ 	.byte	0x04
	.zero		1


	//   ....[19]....
        /*023c*/ 	.word	0x000008a0
        /*0240*/ 	.word	0x000000ff
        /*0244*/ 	.word	0x000000a8
        /*0248*/ 	.short	0x0100
        /*024a*/ 	.byte	0x04
	.zero		1


	//   ....[20]....
        /*024c*/ 	.word	0x000008b0
        /*0250*/ 	.word	0x000000ff
        /*0254*/ 	.word	0x00000090
        /*0258*/ 	.short	0x0100
        /*025a*/ 	.byte	0x04
	.zero		1


	//   ....[21]....
        /*025c*/ 	.word	0x000008c0
        /*0260*/ 	.word	0x000000ff
        /*0264*/ 	.word	0x000000b0
        /*0268*/ 	.short	0x0100
        /*026a*/ 	.byte	0x04
	.zero		1


	//   ....[22]....
        /*026c*/ 	.word	0x000008d0
        /*0270*/ 	.word	0x000000ff
        /*0274*/ 	.word	0x00000098
        /*0278*/ 	.short	0x0100
        /*027a*/ 	.byte	0x04
	.zero		1


	//   ....[23]....
        /*027c*/ 	.word	0x000008e0
        /*0280*/ 	.word	0x000000ff
        /*0284*/ 	.word	0x000000b8
        /*0288*/ 	.short	0x0100
        /*028a*/ 	.byte	0x04
	.zero		1


	//   ....[24]....
        /*028c*/ 	.word	0x000009d0
        /*0290*/ 	.word	0x000000ff
        /*0294*/ 	.word	0x000000c0
        /*0298*/ 	.short	0x0100
        /*029a*/ 	.byte	0x04
	.zero		1


	//   ....[25]....
        /*029c*/ 	.word	0x000009e0
        /*02a0*/ 	.word	0x000000ff
        /*02a4*/ 	.word	0x000000c8
        /*02a8*/ 	.short	0x0100
        /*02aa*/ 	.byte	0x04
	.zero		1


	//   ....[26]....
        /*02ac*/ 	.word	0x00000b20
        /*02b0*/ 	.word	0x000000ff
        /*02b4*/ 	.word	0x000000d0
        /*02b8*/ 	.short	0x0100
        /*02ba*/ 	.byte	0x06
	.zero		1


	//   ....[27]....
        /*02bc*/ 	.word	0x00000b30
        /*02c0*/ 	.word	0x000000ff
        /*02c4*/ 	.word	0x000000d8
        /*02c8*/ 	.short	0x0100
        /*02ca*/ 	.byte	0x06
	.zero		1


	//   ....[28]....
        /*02cc*/ 	.word	0x00000c70
        /*02d0*/ 	.word	0x000000ff
        /*02d4*/ 	.word	0x000000e0
        /*02d8*/ 	.short	0x0100
        /*02da*/ 	.byte	0x04
	.zero		1


	//   ....[29]....
        /*02dc*/ 	.word	0x00000c80
        /*02e0*/ 	.word	0x000000ff
        /*02e4*/ 	.word	0x000000f0
        /*02e8*/ 	.short	0x0100
        /*02ea*/ 	.byte	0x04
	.zero		1


	//   ....[30]....
        /*02ec*/ 	.word	0x00000c90
        /*02f0*/ 	.word	0x000000ff
        /*02f4*/ 	.word	0x000000e8
        /*02f8*/ 	.short	0x0100
        /*02fa*/ 	.byte	0x04
	.zero		1


	//   ....[31]....
        /*02fc*/ 	.word	0x00000ca0
        /*0300*/ 	.word	0x000000ff
        /*0304*/ 	.word	0x000000f8
        /*0308*/ 	.short	0x0100
        /*030a*/ 	.byte	0x04
	.zero		1


	//   ....[32]....
        /*030c*/ 	.word	0x00000da0
        /*0310*/ 	.word	0x000000ff
        /*0314*/ 	.word	0x00000100
        /*0318*/ 	.short	0x0100
        /*031a*/ 	.byte	0x06
	.zero		1


	//   ....[33]....
        /*031c*/ 	.word	0x00001900
        /*0320*/ 	.word	0x000000ff
        /*0324*/ 	.word	0x00000040
        /*0328*/ 	.short	0x010a
        /*032a*/ 	.byte	0x04
	.zero		1


	//   ....[34]....
        /*032c*/ 	.word	0x00001c50
        /*0330*/ 	.word	0x000000ff
        /*0334*/ 	.word	0x00000040
        /*0338*/ 	.short	0x010a
        /*033a*/ 	.byte	0x09
	.zero		1


	//   ....[35]....
        /*033c*/ 	.word	0x00001e00
        /*0340*/ 	.word	0x000000ff
        /*0344*/ 	.word	0x00000040
        /*0348*/ 	.short	0x010a
        /*034a*/ 	.byte	0x08
	.zero		1


	//   ....[36]....
        /*034c*/ 	.word	0x00002030
        /*0350*/ 	.word	0x000000ff
        /*0354*/ 	.word	0x000000c8
        /*0358*/ 	.short	0x0101
        /*035a*/ 	.byte	0x1e
	.zero		1


	//   ....[37]....
        /*035c*/ 	.word	0x00002060
        /*0360*/ 	.word	0x000000ff
        /*0364*/ 	.word	0x00000040
        /*0368*/ 	.short	0x010a
        /*036a*/ 	.byte	0x04
	.zero		1


	//   ....[38]....
        /*036c*/ 	.word	0x00002340
        /*0370*/ 	.word	0x000000ff
        /*0374*/ 	.word	0x00000040
        /*0378*/ 	.short	0x010a
        /*037a*/ 	.byte	0x09
	.zero		1


	//   ....[39]....
        /*037c*/ 	.word	0x000024f0
        /*0380*/ 	.word	0x000000ff
        /*0384*/ 	.word	0x00000040
        /*0388*/ 	.short	0x010a
        /*038a*/ 	.byte	0x08
	.zero		1


	//   ....[40]....
        /*038c*/ 	.word	0x00002730
        /*0390*/ 	.word	0x000000ff
        /*0394*/ 	.word	0x000000d0
        /*0398*/ 	.short	0x010a
        /*039a*/ 	.byte	0x1e
	.zero		1


	//   ....[41]....
        /*039c*/ 	.word	0x000027f0
        /*03a0*/ 	.word	0x000000ff
        /*03a4*/ 	.word	0x00000000
        /*03a8*/ 	.short	0x0101
        /*03aa*/ 	.byte	0x04
	.zero		1


	//   ....[42]....
        /*03ac*/ 	.word	0x00002df0
        /*03b0*/ 	.word	0x000000ff
        /*03b4*/ 	.word	0x00000000
        /*03b8*/ 	.short	0x010a
        /*03ba*/ 	.byte	0x04
	.zero		1


	//   ....[43]....
        /*03bc*/ 	.word	0x00002e90
        /*03c0*/ 	.word	0x000000ff
        /*03c4*/ 	.word	0x00000000
        /*03c8*/ 	.short	0x010a
        /*03ca*/ 	.byte	0x05
	.zero		1


	//   ....[44]....
        /*03cc*/ 	.word	0x00002f30
        /*03d0*/ 	.word	0x000000ff
        /*03d4*/ 	.word	0x00000000
        /*03d8*/ 	.short	0x010a
        /*03da*/ 	.byte	0x05
	.zero		1


	//   ....[45]....
        /*03dc*/ 	.word	0x00002fd0
        /*03e0*/ 	.word	0x000000ff
        /*03e4*/ 	.word	0x00000000
        /*03e8*/ 	.short	0x010a
        /*03ea*/ 	.byte	0x05
	.zero		1


	//   ....[46]....
        /*03ec*/ 	.word	0x00003070
        /*03f0*/ 	.word	0x000000ff
        /*03f4*/ 	.word	0x00000000
        /*03f8*/ 	.short	0x010a
        /*03fa*/ 	.byte	0x05
	.zero		1


	//   ....[47]....
        /*03fc*/ 	.word	0x00003110
        /*0400*/ 	.word	0x000000ff
        /*0404*/ 	.word	0x00000000
        /*0408*/ 	.short	0x010a
        /*040a*/ 	.byte	0x05
	.zero		1


	//   ....[48]....
        /*040c*/ 	.word	0x000031b0
        /*0410*/ 	.word	0x000000ff
        /*0414*/ 	.word	0x00000000
        /*0418*/ 	.short	0x010a
        /*041a*/ 	.byte	0x05
	.zero		1


	//   ....[49]....
        /*041c*/ 	.word	0x00003260
        /*0420*/ 	.word	0x00000000
        /*0424*/ 	.word	0x00000000
        /*0428*/ 	.short	0x010a
        /*042a*/ 	.byte	0xff
	.zero		1


	//   ....[50]....
        /*042c*/ 	.word	0x000033b0
        /*0430*/ 	.word	0x000000ff
        /*0434*/ 	.word	0x000000d8
        /*0438*/ 	.short	0x010a
        /*043a*/ 	.byte	0x04
	.zero		1


	//   ....[51]....
        /*043c*/ 	.word	0x00003450
        /*0440*/ 	.word	0x000000ff
        /*0444*/ 	.word	0x000000d0
        /*0448*/ 	.short	0x010a
        /*044a*/ 	.byte	0x04
	.zero		1


	//   ....[52]....
        /*044c*/ 	.word	0x000034f0
        /*0450*/ 	.word	0x000000ff
        /*0454*/ 	.word	0x00000000
        /*0458*/ 	.short	0x0101
        /*045a*/ 	.byte	0x05
	.zero		1


	//   ....[53]....
        /*045c*/ 	.word	0x00003530
        /*0460*/ 	.word	0x000000ff
        /*0464*/ 	.word	0x000000d8
        /*0468*/ 	.short	0x0106
        /*046a*/ 	.byte	0x04
	.zero		1


	//   ....[54]....
        /*046c*/ 	.word	0x00003570
        /*0470*/ 	.word	0x00000000
        /*0474*/ 	.word	0x000000d8
        /*0478*/ 	.short	0x010a
        /*047a*/ 	.byte	0xff
	.zero		1


	//   ....[55]....
        /*047c*/ 	.word	0x000037c0
        /*0480*/ 	.word	0x000000ff
        /*0484*/ 	.word	0x00000008
        /*0488*/ 	.short	0x010a
        /*048a*/ 	.byte	0x05
	.zero		1


	//   ....[56]....
        /*048c*/ 	.word	0x000037e0
        /*0490*/ 	.word	0x000000ff
        /*0494*/ 	.word	0x00000008
        /*0498*/ 	.short	0x010a
        /*049a*/ 	.byte	0x05
	.zero		1


	//   ....[57]....
        /*049c*/ 	.word	0x00003970
        /*04a0*/ 	.word	0x000000ff
        /*04a4*/ 	.word	0x00000008
        /*04a8*/ 	.short	0x010a
        /*04aa*/ 	.byte	0x05
	.zero		1


	//   ....[58]....
        /*04ac*/ 	.word	0x00003990
        /*04b0*/ 	.word	0x000000ff
        /*04b4*/ 	.word	0x00000008
        /*04b8*/ 	.short	0x010a
        /*04ba*/ 	.byte	0x05
	.zero		1


	//   ....[59]....
        /*04bc*/ 	.word	0x00003a50
        /*04c0*/ 	.word	0x000000ff
        /*04c4*/ 	.word	0x00000000
        /*04c8*/ 	.short	0x0101
        /*04ca*/ 	.byte	0x04
	.zero		1


	//   ....[60]....
        /*04cc*/ 	.word	0x00003de0
        /*04d0*/ 	.word	0x000000ff
        /*04d4*/ 	.word	0x000000d0
        /*04d8*/ 	.short	0x010a
        /*04da*/ 	.byte	0x14
	.zero		1


	//   ....[61]....
        /*04dc*/ 	.word	0x00003e80
        /*04e0*/ 	.word	0x000000ff
        /*04e4*/ 	.word	0x00000000
        /*04e8*/ 	.short	0x0101
        /*04ea*/ 	.byte	0x22
	.zero		1


	//   ....[62]....
        /*04ec*/ 	.word	0x00003ec0
        /*04f0*/ 	.word	0x000000ff
        /*04f4*/ 	.word	0x000000f0
        /*04f8*/ 	.short	0x010a
        /*04fa*/ 	.byte	0x19
	.zero		1


	//   ....[63]....
        /*04fc*/ 	.word	0x00003f60
        /*0500*/ 	.word	0x000000ff
        /*0504*/ 	.word	0x00000000
        /*0508*/ 	.short	0x010a
        /*050a*/ 	.byte	0x04
	.zero		1


	//   ....[64]....
        /*050c*/ 	.word	0x00003fb0
        /*0510*/ 	.word	0x000000ff
        /*0514*/ 	.word	0x00000000
        /*0518*/ 	.short	0x010a
        /*051a*/ 	.byte	0x12
	.zero		1


	//   ....[65]....
        /*051c*/ 	.word	0x00004100
        /*0520*/ 	.word	0x000000ff
        /*0524*/ 	.word	0x00000000
        /*0528*/ 	.short	0x010a
        /*052a*/ 	.byte	0x05
	.zero		1


	//   ....[66]....
        /*052c*/ 	.word	0x00004430
        /*0530*/ 	.word	0x000000ff
        /*0534*/ 	.word	0x00000000
        /*0538*/ 	.short	0x010a
        /*053a*/ 	.byte	0x04
	.zero		1


	//   ....[67]....
        /*053c*/ 	.word	0x000044d0
        /*0540*/ 	.word	0x00000000
        /*0544*/ 	.word	0x00000000
        /*0548*/ 	.short	0x010a
        /*054a*/ 	.byte	0xff
	.zero		1


	//   ....[68]....
        /*054c*/ 	.word	0x00004510
        /*0550*/ 	.word	0x00000000
        /*0554*/ 	.word	0x00000000
        /*0558*/ 	.short	0x010a
        /*055a*/ 	.byte	0xff
	.zero		1


	//   ....[69]....
        /*055c*/ 	.word	0x00004580
        /*0560*/ 	.word	0x000000ff
        /*0564*/ 	.word	0x00000000
        /*0568*/ 	.short	0x0101
        /*056a*/ 	.byte	0x04
	.zero		1


	//   ....[70]....
        /*056c*/ 	.word	0x000045c0
        /*0570*/ 	.word	0x000000ff
        /*0574*/ 	.word	0x00000100
        /*0578*/ 	.short	0x010a
        /*057a*/ 	.byte	0x14
	.zero		1


	//   ....[71]....
        /*057c*/ 	.word	0x00004620
        /*0580*/ 	.word	0x000000ff
        /*0584*/ 	.word	0x00000000
        /*0588*/ 	.short	0x0101
        /*058a*/ 	.byte	0x04
	.zero		1


	//   ....[72]....
        /*058c*/ 	.word	0x00004b90
        /*0590*/ 	.word	0x000000ff
        /*0594*/ 	.word	0x000000d0
        /*0598*/ 	.short	0x010a
        /*059a*/ 	.byte	0x14
	.zero		1


	//   ....[73]....
        /*059c*/ 	.word	0x00004c30
        /*05a0*/ 	.word	0x000000ff
        /*05a4*/ 	.word	0x00000000
        /*05a8*/ 	.short	0x0101
        /*05aa*/ 	.byte	0x2d
	.zero		1


	//   ....[74]....
        /*05ac*/ 	.word	0x00005180
        /*05b0*/ 	.word	0x000000ff
        /*05b4*/ 	.word	0x000000c8
        /*05b8*/ 	.short	0x010a
        /*05ba*/ 	.byte	0x14
	.zero		1


	//   ....[75]....
        /*05bc*/ 	.word	0x00005320
        /*05c0*/ 	.word	0x000000ff
        /*05c4*/ 	.word	0x000000a0
        /*05c8*/ 	.short	0x010a
        /*05ca*/ 	.byte	0x14
	.zero		1


	//   ....[76]....
        /*05cc*/ 	.word	0x000055f0
        /*05d0*/ 	.word	0x000000ff
        /*05d4*/ 	.word	0x00000080
        /*05d8*/ 	.short	0x010b
        /*05da*/ 	.byte	0x14
	.zero		1


	//   ....[77]....
        /*05dc*/ 	.word	0x00005600
        /*05e0*/ 	.word	0x000000ff
        /*05e4*/ 	.word	0x00000000
        /*05e8*/ 	.short	0x0101
        /*05ea*/ 	.byte	0x31
	.zero		1


	//   ....[78]....
        /*05ec*/ 	.word	0x00005620
        /*05f0*/ 	.word	0x000000ff
        /*05f4*/ 	.word	0x000000a8
        /*05f8*/ 	.short	0x010a
        /*05fa*/ 	.byte	0x14
	.zero		1


	//   ....[79]....
        /*05fc*/ 	.word	0x00005770
        /*0600*/ 	.word	0x000000ff
        /*0604*/ 	.word	0x00000088
        /*0608*/ 	.short	0x010b
        /*060a*/ 	.byte	0x14
	.zero		1


	//   ....[80]....
        /*060c*/ 	.word	0x00005780
        /*0610*/ 	.word	0x000000ff
        /*0614*/ 	.word	0x00000000
        /*0618*/ 	.short	0x0101
        /*061a*/ 	.byte	0x30
	.zero		1


	//   ....[81]....
        /*061c*/ 	.word	0x000057a0
        /*0620*/ 	.word	0x000000ff
        /*0624*/ 	.word	0x000000b0
        /*0628*/ 	.short	0x010a
        /*062a*/ 	.byte	0x14
	.zero		1


	//   ....[82]....
        /*062c*/ 	.word	0x00005910
        /*0630*/ 	.word	0x000000ff
        /*0634*/ 	.word	0x00000090
        /*0638*/ 	.short	0x010b
        /*063a*/ 	.byte	0x14
	.zero		1


	//   ....[83]....
        /*063c*/ 	.word	0x00005920
        /*0640*/ 	.word	0x000000ff
        /*0644*/ 	.word	0x00000000
        /*0648*/ 	.short	0x0101
        /*064a*/ 	.byte	0x2f
	.zero		1


	//   ....[84]....
        /*064c*/ 	.word	0x00005930
        /*0650*/ 	.word	0x000000ff
        /*0654*/ 	.word	0x000000b8
        /*0658*/ 	.short	0x010a
        /*065a*/ 	.byte	0x14
	.zero		1


	//   ....[85]....
        /*065c*/ 	.word	0x00005b00
        /*0660*/ 	.word	0x000000ff
        /*0664*/ 	.word	0x00000098
        /*0668*/ 	.short	0x010b
        /*066a*/ 	.byte	0x14
	.zero		1


	//   ....[86]....
        /*066c*/ 	.word	0x00005b10
        /*0670*/ 	.word	0x000000ff
        /*0674*/ 	.word	0x00000000
        /*0678*/ 	.short	0x0101
        /*067a*/ 	.byte	0x2e
	.zero		1


	//   ....[87]....
        /*067c*/ 	.word	0x00005b40
        /*0680*/ 	.word	0x000000ff
        /*0684*/ 	.word	0x000000a0
        /*0688*/ 	.short	0x010a
        /*068a*/ 	.byte	0x14
	.zero		1


	//   ....[88]....
        /*068c*/ 	.word	0x00005b60
        /*0690*/ 	.word	0x000000ff
        /*0694*/ 	.word	0x000000a8
        /*0698*/ 	.short	0x010a
        /*069a*/ 	.byte	0x14
	.zero		1


	//   ....[89]....
        /*069c*/ 	.word	0x00005b80
        /*06a0*/ 	.word	0x000000ff
        /*06a4*/ 	.word	0x000000b0
        /*06a8*/ 	.short	0x010a
        /*06aa*/ 	.byte	0x14
	.zero		1


	//   ....[90]....
        /*06ac*/ 	.word	0x00005bc0
        /*06b0*/ 	.word	0x00000000
        /*06b4*/ 	.word	0x000000b8
        /*06b8*/ 	.short	0x010a
        /*06ba*/ 	.byte	0xff
	.zero		1


	//   ....[91]....
        /*06bc*/ 	.word	0x00005f40
        /*06c0*/ 	.word	0x000000ff
        /*06c4*/ 	.word	0x000000d0
        /*06c8*/ 	.short	0x010a
        /*06ca*/ 	.byte	0x32
	.zero		1


	//   ....[92]....
        /*06cc*/ 	.word	0x00006010
        /*06d0*/ 	.word	0x000000ff
        /*06d4*/ 	.word	0x00000000
        /*06d8*/ 	.short	0x0101
        /*06da*/ 	.byte	0x04
	.zero		1


	//   ....[93]....
        /*06dc*/ 	.word	0x00006cb0
        /*06e0*/ 	.word	0x000000ff
        /*06e4*/ 	.word	0x00000080
        /*06e8*/ 	.short	0x010a
        /*06ea*/ 	.byte	0x32
	.zero		1


	//   ....[94]....
        /*06ec*/ 	.word	0x00006d60
        /*06f0*/ 	.word	0x00000067
        /*06f4*/ 	.word	0x000000e0
        /*06f8*/ 	.short	0x010a
        /*06fa*/ 	.byte	0xff
	.zero		1


	//   ....[95]....
        /*06fc*/ 	.word	0x00006f70
        /*0700*/ 	.word	0x000000ff
        /*0704*/ 	.word	0x00000080
        /*0708*/ 	.short	0x010a
        /*070a*/ 	.byte	0x32
	.zero		1


	//   ....[96]....
        /*070c*/ 	.word	0x00007060
        /*0710*/ 	.word	0x00000067
        /*0714*/ 	.word	0x000000e0
        /*0718*/ 	.short	0x010a
        /*071a*/ 	.byte	0xff
	.zero		1


	//   ....[97]....
        /*071c*/ 	.word	0x00007b60
        /*0720*/ 	.word	0x00000000
        /*0724*/ 	.word	0x00000000
        /*0728*/ 	.short	0x0101
        /*072a*/ 	.byte	0xff
	.zero		1


	//   ....[98]....
        /*072c*/ 	.word	0x00007b70
        /*0730*/ 	.word	0x00000002
        /*0734*/ 	.word	0x00000080
        /*0738*/ 	.short	0x010a
        /*073a*/ 	.byte	0xff
	.zero		1


	//   ....[99]....
        /*073c*/ 	.word	0x00007c50
        /*0740*/ 	.word	0x00000002
        /*0744*/ 	.word	0x00000080
        /*0748*/ 	.short	0x010a
        /*074a*/ 	.byte	0xff
	.zero		1


	//   ....[100]....
        /*074c*/ 	.word	0x000087e0
        /*0750*/ 	.word	0x00000000
        /*0754*/ 	.word	0x00000000
        /*0758*/ 	.short	0x0101
        /*075a*/ 	.byte	0xff
	.zero		1


	//   ....[101]....
        /*075c*/ 	.word	0x00008800
        /*0760*/ 	.word	0x00000006
        /*0764*/ 	.word	0x00000080
        /*0768*/ 	.short	0x010a
        /*076a*/ 	.byte	0xff
	.zero		1


	//   ....[102]....
        /*076c*/ 	.word	0x000088d0
        /*0770*/ 	.word	0x00000006
        /*0774*/ 	.word	0x00000080
        /*0778*/ 	.short	0x010a
        /*077a*/ 	.byte	0xff
	.zero		1


	//   ....[103]....
        /*077c*/ 	.word	0x00009450
        /*0780*/ 	.word	0x00000000
        /*0784*/ 	.word	0x00000000
        /*0788*/ 	.short	0x0101
        /*078a*/ 	.byte	0xff
	.zero		1


	//   ....[104]....
        /*078c*/ 	.word	0x00009470
        /*0790*/ 	.word	0x00000002
        /*0794*/ 	.word	0x00000080
        /*0798*/ 	.short	0x010a
        /*079a*/ 	.byte	0xff
	.zero		1


	//   ....[105]....
        /*079c*/ 	.word	0x00009540
        /*07a0*/ 	.word	0x00000002
        /*07a4*/ 	.word	0x00000080
        /*07a8*/ 	.short	0x010a
        /*07aa*/ 	.byte	0xff
	.zero		1


	//   ....[106]....
        /*07ac*/ 	.word	0x00009810
        /*07b0*/ 	.word	0x00000067
        /*07b4*/ 	.word	0x00000000
        /*07b8*/ 	.short	0x0101
        /*07ba*/ 	.byte	0xff
	.zero		1


	//   ....[107]....
        /*07bc*/ 	.word	0x0000a110
        /*07c0*/ 	.word	0x00000000
        /*07c4*/ 	.word	0x00000000
        /*07c8*/ 	.short	0x0101
        /*07ca*/ 	.byte	0xff
	.zero		1


	//   ....[108]....
        /*07cc*/ 	.word	0x0000a390
        /*07d0*/ 	.word	0x000000ff
        /*07d4*/ 	.word	0x00000000
        /*07d8*/ 	.short	0x0101
        /*07da*/ 	.byte	0x04
	.zero		1


	//   ....[109]....
        /*07dc*/ 	.word	0x0000a3c0
        /*07e0*/ 	.word	0x00000000
        /*07e4*/ 	.word	0x00000040
        /*07e8*/ 	.short	0x010a
        /*07ea*/ 	.byte	0xff
	.zero		1


	//   ....[110]....
        /*07ec*/ 	.word	0x0000a420
        /*07f0*/ 	.word	0x00000000
        /*07f4*/ 	.word	0x00000040
        /*07f8*/ 	.short	0x010a
        /*07fa*/ 	.byte	0xff
	.zero		1


	//   ....[111]....
        /*07fc*/ 	.word	0x0000a480
        /*0800*/ 	.word	0x00000000
        /*0804*/ 	.word	0x000000d0
        /*0808*/ 	.short	0x010a
        /*080a*/ 	.byte	0xff
	.zero		1


	//   ....[112]....
        /*080c*/ 	.word	0x0000a4e0
        /*0810*/ 	.word	0x00000000
        /*0814*/ 	.word	0x00000000
        /*0818*/ 	.short	0x010a
        /*081a*/ 	.byte	0xff
	.zero		1


	//   ....[113]....
        /*081c*/ 	.word	0x0000a540
        /*0820*/ 	.word	0x00000000
        /*0824*/ 	.word	0x00000000
        /*0828*/ 	.short	0x010a
        /*082a*/ 	.byte	0xff
	.zero		1


	//   ....[114]....
        /*082c*/ 	.word	0x0000a5a0
        /*0830*/ 	.word	0x00000000
        /*0834*/ 	.word	0x00000000
        /*0838*/ 	.short	0x010a
        /*083a*/ 	.byte	0xff
	.zero		1


	//   ....[115]....
        /*083c*/ 	.word	0x0000a600
        /*0840*/ 	.word	0x00000000
        /*0844*/ 	.word	0x00000000
        /*0848*/ 	.short	0x010a
        /*084a*/ 	.byte	0xff
	.zero		1


	//   ....[116]....
        /*084c*/ 	.word	0x0000a660
        /*0850*/ 	.word	0x00000000
        /*0854*/ 	.word	0x00000000
        /*0858*/ 	.short	0x010a
        /*085a*/ 	.byte	0xff
	.zero		1


	//   ....[117]....
        /*085c*/ 	.word	0x0000a6c0
        /*0860*/ 	.word	0x00000000
        /*0864*/ 	.word	0x00000000
        /*0868*/ 	.short	0x010a
        /*086a*/ 	.byte	0xff
	.zero		1


	//   ....[118]....
        /*086c*/ 	.word	0x0000a720
        /*0870*/ 	.word	0x00000000
        /*0874*/ 	.word	0x00000000
        /*0878*/ 	.short	0x010a
        /*087a*/ 	.byte	0xff
	.zero		1


	//   ....[119]....
        /*087c*/ 	.word	0x0000a780
        /*0880*/ 	.word	0x00000004
        /*0884*/ 	.word	0x000000d8
        /*0888*/ 	.short	0x010a
        /*088a*/ 	.byte	0xff
	.zero		1


	//   ....[120]....
        /*088c*/ 	.word	0x0000a7e0
        /*0890*/ 	.word	0x00000004
        /*0894*/ 	.word	0x000000d0
        /*0898*/ 	.short	0x010a
        /*089a*/ 	.byte	0xff
	.zero		1


	//   ....[121]....
        /*089c*/ 	.word	0x0000a840
        /*08a0*/ 	.word	0x00000005
        /*08a4*/ 	.word	0x00000008
        /*08a8*/ 	.short	0x010a
        /*08aa*/ 	.byte	0xff
	.zero		1


	//   ....[122]....
        /*08ac*/ 	.word	0x0000a930
        /*08b0*/ 	.word	0x00000003
        /*08b4*/ 	.word	0x00000008
        /*08b8*/ 	.short	0x010a
        /*08ba*/ 	.byte	0xff
	.zero		1


	//   ....[123]....
        /*08bc*/ 	.word	0x0000a990
        /*08c0*/ 	.word	0x00000004
        /*08c4*/ 	.word	0x000000d0
        /*08c8*/ 	.short	0x010a
        /*08ca*/ 	.byte	0xff
	.zero		1


	//   ....[124]....
        /*08cc*/ 	.word	0x0000a9f0
        /*08d0*/ 	.word	0x00000004
        /*08d4*/ 	.word	0x000000f0
        /*08d8*/ 	.short	0x010a
        /*08da*/ 	.byte	0xff
	.zero		1


	//   ....[125]....
        /*08dc*/ 	.word	0x0000aa50
        /*08e0*/ 	.word	0x00000004
        /*08e4*/ 	.word	0x00000000
        /*08e8*/ 	.short	0x010a
        /*08ea*/ 	.byte	0xff
	.zero		1


	//   ....[126]....
        /*08ec*/ 	.word	0x0000aab0
        /*08f0*/ 	.word	0x00000000
        /*08f4*/ 	.word	0x00000000
        /*08f8*/ 	.short	0x010a
        /*08fa*/ 	.byte	0xff
	.zero		1


	//   ....[127]....
        /*08fc*/ 	.word	0x0000ab10
        /*0900*/ 	.word	0x00000000
        /*0904*/ 	.word	0x00000100
        /*0908*/ 	.short	0x010a
        /*090a*/ 	.byte	0xff
	.zero		1


	//   ....[128]....
        /*090c*/ 	.word	0x0000ab70
        /*0910*/ 	.word	0x00000000
        /*0914*/ 	.word	0x000000d0
        /*0918*/ 	.short	0x010a
        /*091a*/ 	.byte	0xff
	.zero		1


	//   ....[129]....
        /*091c*/ 	.word	0x0000abd0
        /*0920*/ 	.word	0x00000000
        /*0924*/ 	.word	0x000000c8
        /*0928*/ 	.short	0x010a
        /*092a*/ 	.byte	0xff
	.zero		1


	//   ....[130]....
        /*092c*/ 	.word	0x0000ac30
        /*0930*/ 	.word	0x00000002
        /*0934*/ 	.word	0x000000a0
        /*0938*/ 	.short	0x010a
        /*093a*/ 	.byte	0xff
	.zero		1


	//   ....[131]....
        /*093c*/ 	.word	0x0000ac90
        /*0940*/ 	.word	0x00000002
        /*0944*/ 	.word	0x000000a8
        /*0948*/ 	.short	0x010a
        /*094a*/ 	.byte	0xff
	.zero		1


	//   ....[132]....
        /*094c*/ 	.word	0x0000acf0
        /*0950*/ 	.word	0x00000002
        /*0954*/ 	.word	0x000000b0
        /*0958*/ 	.short	0x010a
        /*095a*/ 	.byte	0xff
	.zero		1


	//   ....[133]....
        /*095c*/ 	.word	0x0000ad50
        /*0960*/ 	.word	0x00000000
        /*0964*/ 	.word	0x000000b8
        /*0968*/ 	.short	0x010a
        /*096a*/ 	.byte	0xff
	.zero		1


	//   ....[134]....
        /*096c*/ 	.word	0x0000adb0
        /*0970*/ 	.word	0x00000000
        /*0974*/ 	.word	0x000000a0
        /*0978*/ 	.short	0x010a
        /*097a*/ 	.byte	0xff
	.zero		1


	//   ....[135]....
        /*097c*/ 	.word	0x0000ae10
        /*0980*/ 	.word	0x00000000
        /*0984*/ 	.word	0x000000a8
        /*0988*/ 	.short	0x010a
        /*098a*/ 	.byte	0xff
	.zero		1


	//   ....[136]....
        /*098c*/ 	.word	0x0000ae70
        /*0990*/ 	.word	0x00000000
        /*0994*/ 	.word	0x000000b0
        /*0998*/ 	.short	0x010a
        /*099a*/ 	.byte	0xff
	.zero		1


	//   ....[137]....
        /*099c*/ 	.word	0x0000aed0
        /*09a0*/ 	.word	0x00000000
        /*09a4*/ 	.word	0x000000d0
        /*09a8*/ 	.short	0x010a
        /*09aa*/ 	.byte	0xff
	.zero		1


	//   ....[138]....
        /*09ac*/ 	.word	0x0000af30
        /*09b0*/ 	.word	0x00000002
        /*09b4*/ 	.word	0x00000080
        /*09b8*/ 	.short	0x010a
        /*09ba*/ 	.byte	0xff
	.zero		1


	//   ....[139]....
        /*09bc*/ 	.word	0x0000af80
        /*09c0*/ 	.word	0x00000067
        /*09c4*/ 	.word	0x000000e0
        /*09c8*/ 	.short	0x010a
        /*09ca*/ 	.byte	0xff
	.zero		1


	//   ....[140]....
        /*09cc*/ 	.word	0x0000afd0
        /*09d0*/ 	.word	0x00000002
        /*09d4*/ 	.word	0x00000080
        /*09d8*/ 	.short	0x010a
        /*09da*/ 	.byte	0xff
	.zero		1


	//   ....[141]....
        /*09dc*/ 	.word	0x0000b020
        /*09e0*/ 	.word	0x00000006
        /*09e4*/ 	.word	0x00000080
        /*09e8*/ 	.short	0x010a
        /*09ea*/ 	.byte	0xff
	.zero		1


	//   ....[142]....
        /*09ec*/ 	.word	0x0000b070
        /*09f0*/ 	.word	0x00000002
        /*09f4*/ 	.word	0x00000080
        /*09f8*/ 	.short	0x010a
        /*09fa*/ 	.byte	0xff
	.zero		1


	//----- nvinfo : EIATTR_NUM_MBARRIERS
	.align		4
.L_47:
        /*09fc*/ 	.byte	0x03, 0x38
        /*09fe*/ 	.short	0x0021


	//----- nvinfo : EIATTR_EXIT_INSTR_OFFSETS
	.align		4
        /*0a00*/ 	.byte	0x04, 0x1c
        /*0a02*/ 	.short	(.L_49 - .L_48)


	//   ....[0]....
.L_48:
        /*0a04*/ 	.word	0x00003290


	//   ....[1]....
        /*0a08*/ 	.word	0x00003540


	//   ....[2]....
        /*0a0c*/ 	.word	0x000035a0


	//   ....[3]....
        /*0a10*/ 	.word	0x00004850


	//   ....[4]....
        /*0a14*/ 	.word	0x00005bf0


	//   ....[5]....
        /*0a18*/ 	.word	0x00005c30


	//   ....[6]....
        /*0a1c*/ 	.word	0x0000a270


	//   ....[7]....
        /*0a20*/ 	.word	0x0000a2f0


	//   ....[8]....
        /*0a24*/ 	.word	0x0000a320


	//   ....[9]....
        /*0a28*/ 	.word	0x0000a3a0


	//----- nvinfo : EIATTR_MAX_THREADS
	.align		4
.L_49:
        /*0a2c*/ 	.byte	0x04, 0x05
        /*0a2e*/ 	.short	(.L_51 - .L_50)
.L_50:
        /*0a30*/ 	.word	0x00000100
        /*0a34*/ 	.word	0x00000001
        /*0a38*/ 	.word	0x00000001


	//----- nvinfo : EIATTR_CRS_STACK_SIZE
	.align		4
.L_51:
        /*0a3c*/ 	.byte	0x04, 0x1e
        /*0a3e*/ 	.short	(.L_53 - .L_52)
.L_52:
        /*0a40*/ 	.word	0x00000000


	//----- nvinfo : EIATTR_CBANK_PARAM_SIZE
	.align		4
.L_53:
        /*0a44*/ 	.byte	0x03, 0x19
        /*0a46*/ 	.short	0x0900


	//----- nvinfo : EIATTR_PARAM_CBANK
	.align		4
        /*0a48*/ 	.byte	0x04, 0x0a
        /*0a4a*/ 	.short	(.L_55 - .L_54)
	.align		4
.L_54:
        /*0a4c*/ 	.word	index@(.nv.constant0._ZN7cutlass13device_kernelINS_4conv6kernel13ConvUniversalINS1_16ConvProblemShapeILNS1_8OperatorE1ELi3EEENS1_10collective14CollectiveConvINS1_47MainloopSm100TmaUmmaWarpSpecializedImplicitGemmILS5_1ELi8ELi3ELi1ELi2EN4cute5tupleIJNSA_1CILi2EEENSC_ILi1EEESE_EEEEENSB_IJNSC_ILi256EEENSC_ILi128EEENSB_IJNSC_ILi64EEEEEEEEENS_6half_tESM_NSA_8TiledMMAINSA_8MMA_AtomIJNSA_26SM100_MMA_F16BF16_2x1SM_SSISM_SM_fLi256ELi128ELNSA_4UMMA5MajorE0ELSR_1ELNSQ_7ScaleInE0ELSS_0EEEEEENSA_6LayoutINSB_IJSE_SE_SE_EEENSB_IJNSC_ILi0EEESX_SX_EEEEENSB_IJNSA_10UnderscoreES10_S10_EEEEENS7_6detail27Sm100ImplicitGemmTileTraitsINSA_25SM100_TMA_2SM_LOAD_IM2COLENSA_14ComposedLayoutINSA_7SwizzleILi3ELi4ELi3EEENSA_18smem_ptr_flag_bitsILi16EEENSV_INSB_IJNSC_ILi8EEESJ_EEENSB_IJSJ_SE_EEEEEEEvEENS14_INSA_18SM100_TMA_2SM_LOADENS16_IS18_S1A_NSV_INSB_IJSJ_S1B_EEENSB_IJSE_SJ_EEEEEEEvEEEENS_8epilogue10collective18CollectiveEpilogueINS1O_23Sm100TmaWarpSpecializedILi4ELi2ELi32ELb1ELb0EEEJNSB_IJSI_SI_SK_EEENSB_IJNSV_ISI_SE_EENSV_INSC_ILi32EEESE_EEEEESM_NSB_IJNSB_IJllllEEESE_SX_EEESM_S1Z_NS1O_6fusion15FusionCallbacksIS1S_NS20_17LinearCombinationISM_fSM_fLNS_15FloatRoundStyleE2EEES1T_S1X_JEEENSA_5SM1004TMEM4LOAD26SM100_TMEM_LOAD_32dp32b32xENSA_20SM90_TMA_LOAD_IM2COLENS16_INS17_ILi2ELi4ELi3EEES1A_NSV_INSB_IJS1B_S1V_EEENSB_IJS1V_SE_EEEEEEENSA_39AutoVectorizingCopyWithAssumedAlignmentILi128EEENSA_21SM90_TMA_STORE_IM2COLES2F_S2H_S2H_EEEvvEEEEvNT_6ParamsE)
        /*0a50*/ 	.short	0x0380
        /*0a52*/ 	.short	0x0900


	//----- nvinfo : EIATTR_SW_WAR
	.align		4
.L_55:
        /*0a54*/ 	.byte	0x04, 0x36
        /*0a56*/ 	.short	(.L_57 - .L_56)
.L_56:
        /*0a58*/ 	.word	0x00000008
.L_57:


//--------------------- .nv.callgraph             --------------------------
	.section	.nv.callgraph,"",@"SHT_CUDA_CALLGRAPH"
	.align	4
	.sectionentsize	8
	.align		4
        /*0000*/ 	.word	0x00000000
	.align		4
        /*0004*/ 	.word	0xffffffff
	.align		4
        /*0008*/ 	.word	index@(_ZN7cutlass13device_kernelINS_4conv6kernel13ConvUniversalINS1_16ConvProblemShapeILNS1_8OperatorE1ELi3EEENS1_10collective14CollectiveConvINS1_47MainloopSm100TmaUmmaWarpSpecializedImplicitGemmILS5_1ELi8ELi3ELi1ELi2EN4cute5tupleIJNSA_1CILi2EEENSC_ILi1EEESE_EEEEENSB_IJNSC_ILi256EEENSC_ILi128EEENSB_IJNSC_ILi64EEEEEEEEENS_6half_tESM_NSA_8TiledMMAINSA_8MMA_AtomIJNSA_26SM100_MMA_F16BF16_2x1SM_SSISM_SM_fLi256ELi128ELNSA_4UMMA5MajorE0ELSR_1ELNSQ_7ScaleInE0ELSS_0EEEEEENSA_6LayoutINSB_IJSE_SE_SE_EEENSB_IJNSC_ILi0EEESX_SX_EEEEENSB_IJNSA_10UnderscoreES10_S10_EEEEENS7_6detail27Sm100ImplicitGemmTileTraitsINSA_25SM100_TMA_2SM_LOAD_IM2COLENSA_14ComposedLayoutINSA_7SwizzleILi3ELi4ELi3EEENSA_18smem_ptr_flag_bitsILi16EEENSV_INSB_IJNSC_ILi8EEESJ_EEENSB_IJSJ_SE_EEEEEEEvEENS14_INSA_18SM100_TMA_2SM_LOADENS16_IS18_S1A_NSV_INSB_IJSJ_S1B_EEENSB_IJSE_SJ_EEEEEEEvEEEENS_8epilogue10collective18CollectiveEpilogueINS1O_23Sm100TmaWarpSpecializedILi4ELi2ELi32ELb1ELb0EEEJNSB_IJSI_SI_SK_EEENSB_IJNSV_ISI_SE_EENSV_INSC_ILi32EEESE_EEEEESM_NSB_IJNSB_IJllllEEESE_SX_EEESM_S1Z_NS1O_6fusion15FusionCallbacksIS1S_NS20_17LinearCombinationISM_fSM_fLNS_15FloatRoundStyleE2EEES1T_S1X_JEEENSA_5SM1004TMEM4LOAD26SM100_TMEM_LOAD_32dp32b32xENSA_20SM90_TMA_LOAD_IM2COLENS16_INS17_ILi2ELi4ELi3EEES1A_NSV_INSB_IJS1B_S1V_EEENSB_IJS1V_SE_EEEEEEENSA_39AutoVectorizingCopyWithAssumedAlignmentILi128EEENSA_21SM90_TMA_STORE_IM2COLES2F_S2H_S2H_EEEvvEEEEvNT_6ParamsE)
	.align		4
        /*000c*/ 	.word	index@(__assertfail)
	.align		4
        /*0010*/ 	.word	0x00000000
	.align		4
        /*0014*/ 	.word	0xfffffffe
	.align		4
        /*0018*/ 	.word	0x00000000
	.align		4
        /*001c*/ 	.word	0xfffffffd
	.align		4
        /*0020*/ 	.word	0x00000000
	.align		4
        /*0024*/ 	.word	0xfffffffc


//--------------------- .nv.constant4             --------------------------
	.section	.nv.constant4,"a",@progbits
	.align	8
	.align		8
.nv.constant4:
        /*0000*/ 	.dword	__assertfail
	.align		8
        /*0008*/ 	.dword	__unnamed_1
	.align		8
        /*0010*/ 	.dword	__unnamed_2
	.align		8
        /*0018*/ 	.dword	_ZN39_INTERNAL_b4b6ffe0_4_k_cu_3f642959_31784cuda3std3__45__cpo5beginE
	.align		8
        /*0020*/ 	.dword	_ZN39_INTERNAL_b4b6ffe0_4_k_cu_3f642959_31784cuda3std3__45__cpo3endE
	.align		8
        /*0028*/ 	.dword	_ZN39_INTERNAL_b4b6ffe0_4_k_cu_3f642959_31784cuda3std3__45__cpo6cbeginE
	.align		8
        /*0030*/ 	.dword	_ZN39_INTERNAL_b4b6ffe0_4_k_cu_3f642959_31784cuda3std3__45__cpo4cendE
	.align		8
        /*0038*/ 	.dword	_ZN39_INTERNAL_b4b6ffe0_4_k_cu_3f642959_31784cuda3std3__441_GLOBAL__N__b4b6ffe0_4_k_cu_3f642959_31786ignoreE
	.align		8
        /*0040*/ 	.dword	_ZN39_INTERNAL_b4b6ffe0_4_k_cu_3f642959_31784cuda3std3__419piecewise_constructE
	.align		8
        /*0048*/ 	.dword	_ZN39_INTERNAL_b4b6ffe0_4_k_cu_3f642959_31784cuda3std3__48in_placeE
	.align		8
        /*0050*/ 	.dword	_ZN39_INTERNAL_b4b6ffe0_4_k_cu_3f642959_31784cuda3std6ranges3__45__cpo4swapE
	.align		8
        /*0058*/ 	.dword	_ZN39_INTERNAL_b4b6ffe0_4_k_cu_3f642959_31784cuda3std6ranges3__45__cpo9iter_moveE
	.align		8
        /*0060*/ 	.dword	_ZN39_INTERNAL_b4b6ffe0_4_k_cu_3f642959_31784cute7productE
	.align		8
        /*0068*/ 	.dword	_ZN39_INTERNAL_b4b6ffe0_4_k_cu_3f642959_31784cute1_E
	.align		8
        /*0070*/ 	.dword	$str$27
	.align		8
        /*0078*/ 	.dword	$str$28
	.align		8
        /*0080*/ 	.dword	$str$29
	.align		8
        /*0088*/ 	.dword	$str$30


//--------------------- .text._ZN7cutlass13device_kernelINS_4conv6kernel13ConvUniversalINS1_16ConvProblemShapeILNS1_8OperatorE1ELi3EEENS1_10collective14CollectiveConvINS1_47MainloopSm100TmaUmmaWarpSpecializedImplicitGemmILS5_1ELi8ELi3ELi1ELi2EN4cute5tupleIJNSA_1CILi2EEENSC_ILi1EEESE_EEEEENSB_IJNSC_ILi256EEENSC_ILi128EEENSB_IJNSC_ILi64EEEEEEEEENS_6half_tESM_NSA_8TiledMMAINSA_8MMA_AtomIJNSA_26SM100_MMA_F16BF16_2x1SM_SSISM_SM_fLi256ELi128ELNSA_4UMMA5MajorE0ELSR_1ELNSQ_7ScaleInE0ELSS_0EEEEEENSA_6LayoutINSB_IJSE_SE_SE_EEENSB_IJNSC_ILi0EEESX_SX_EEEEENSB_IJNSA_10UnderscoreES10_S10_EEEEENS7_6detail27Sm100ImplicitGemmTileTraitsINSA_25SM100_TMA_2SM_LOAD_IM2COLENSA_14ComposedLayoutINSA_7SwizzleILi3ELi4ELi3EEENSA_18smem_ptr_flag_bitsILi16EEENSV_INSB_IJNSC_ILi8EEESJ_EEENSB_IJSJ_SE_EEEEEEEvEENS14_INSA_18SM100_TMA_2SM_LOADENS16_IS18_S1A_NSV_INSB_IJSJ_S1B_EEENSB_IJSE_SJ_EEEEEEEvEEEENS_8epilogue10collective18CollectiveEpilogueINS1O_23Sm100TmaWarpSpecializedILi4ELi2ELi32ELb1ELb0EEEJNSB_IJSI_SI_SK_EEENSB_IJNSV_ISI_SE_EENSV_INSC_ILi32EEESE_EEEEESM_NSB_IJNSB_IJllllEEESE_SX_EEESM_S1Z_NS1O_6fusion15FusionCallbacksIS1S_NS20_17LinearCombinationISM_fSM_fLNS_15FloatRoundStyleE2EEES1T_S1X_JEEENSA_5SM1004TMEM4LOAD26SM100_TMEM_LOAD_32dp32b32xENSA_20SM90_TMA_LOAD_IM2COLENS16_INS17_ILi2ELi4ELi3EEES1A_NSV_INSB_IJS1B_S1V_EEENSB_IJS1V_SE_EEEEEEENSA_39AutoVectorizingCopyWithAssumedAlignmentILi128EEENSA_21SM90_TMA_STORE_IM2COLES2F_S2H_S2H_EEEvvEEEEvNT_6ParamsE --------------------------
	.section	.text._ZN7cutlass13device_kernelINS_4conv6kernel13ConvUniversalINS1_16ConvProblemShapeILNS1_8OperatorE1ELi3EEENS1_10collective14CollectiveConvINS1_47MainloopSm100TmaUmmaWarpSpecializedImplicitGemmILS5_1ELi8ELi3ELi1ELi2EN4cute5tupleIJNSA_1CILi2EEENSC_ILi1EEESE_EEEEENSB_IJNSC_ILi256EEENSC_ILi128EEENSB_IJNSC_ILi64EEEEEEEEENS_6half_tESM_NSA_8TiledMMAINSA_8MMA_AtomIJNSA_26SM100_MMA_F16BF16_2x1SM_SSISM_SM_fLi256ELi128ELNSA_4UMMA5MajorE0ELSR_1ELNSQ_7ScaleInE0ELSS_0EEEEEENSA_6LayoutINSB_IJSE_SE_SE_EEENSB_IJNSC_ILi0EEESX_SX_EEEEENSB_IJNSA_10UnderscoreES10_S10_EEEEENS7_6detail27Sm100ImplicitGemmTileTraitsINSA_25SM100_TMA_2SM_LOAD_IM2COLENSA_14ComposedLayoutINSA_7SwizzleILi3ELi4ELi3EEENSA_18smem_ptr_flag_bitsILi16EEENSV_INSB_IJNSC_ILi8EEESJ_EEENSB_IJSJ_SE_EEEEEEEvEENS14_INSA_18SM100_TMA_2SM_LOADENS16_IS18_S1A_NSV_INSB_IJSJ_S1B_EEENSB_IJSE_SJ_EEEEEEEvEEEENS_8epilogue10collective18CollectiveEpilogueINS1O_23Sm100TmaWarpSpecializedILi4ELi2ELi32ELb1ELb0EEEJNSB_IJSI_SI_SK_EEENSB_IJNSV_ISI_SE_EENSV_INSC_ILi32EEESE_EEEEESM_NSB_IJNSB_IJllllEEESE_SX_EEESM_S1Z_NS1O_6fusion15FusionCallbacksIS1S_NS20_17LinearCombinationISM_fSM_fLNS_15FloatRoundStyleE2EEES1T_S1X_JEEENSA_5SM1004TMEM4LOAD26SM100_TMEM_LOAD_32dp32b32xENSA_20SM90_TMA_LOAD_IM2COLENS16_INS17_ILi2ELi4ELi3EEES1A_NSV_INSB_IJS1B_S1V_EEENSB_IJS1V_SE_EEEEEEENSA_39AutoVectorizingCopyWithAssumedAlignmentILi128EEENSA_21SM90_TMA_STORE_IM2COLES2F_S2H_S2H_EEEvvEEEEvNT_6ParamsE,"ax",@progbits
	.align	128
.text._ZN7cutlass13device_kernelINS_4conv6kernel13ConvUniversalINS1_16ConvProblemShapeILNS1_8OperatorE1ELi3EEENS1_10collective14CollectiveConvINS1_47MainloopSm100TmaUmmaWarpSpecializedImplicitGemmILS5_1ELi8ELi3ELi1ELi2EN4cute5tupleIJNSA_1CILi2EEENSC_ILi1EEESE_EEEEENSB_IJNSC_ILi256EEENSC_ILi128EEENSB_IJNSC_ILi64EEEEEEEEENS_6half_tESM_NSA_8TiledMMAINSA_8MMA_AtomIJNSA_26SM100_MMA_F16BF16_2x1SM_SSISM_SM_fLi256ELi128ELNSA_4UMMA5MajorE0ELSR_1ELNSQ_7ScaleInE0ELSS_0EEEEEENSA_6LayoutINSB_IJSE_SE_SE_EEENSB_IJNSC_ILi0EEESX_SX_EEEEENSB_IJNSA_10UnderscoreES10_S10_EEEEENS7_6detail27Sm100ImplicitGemmTileTraitsINSA_25SM100_TMA_2SM_LOAD_IM2COLENSA_14ComposedLayoutINSA_7SwizzleILi3ELi4ELi3EEENSA_18smem_ptr_flag_bitsILi16EEENSV_INSB_IJNSC_ILi8EEESJ_EEENSB_IJSJ_SE_EEEEEEEvEENS14_INSA_18SM100_TMA_2SM_LOADENS16_IS18_S1A_NSV_INSB_IJSJ_S1B_EEENSB_IJSE_SJ_EEEEEEEvEEEENS_8epilogue10collective18CollectiveEpilogueINS1O_23Sm100TmaWarpSpecializedILi4ELi2ELi32ELb1ELb0EEEJNSB_IJSI_SI_SK_EEENSB_IJNSV_ISI_SE_EENSV_INSC_ILi32EEESE_EEEEESM_NSB_IJNSB_IJllllEEESE_SX_EEESM_S1Z_NS1O_6fusion15FusionCallbacksIS1S_NS20_17LinearCombinationISM_fSM_fLNS_15FloatRoundStyleE2EEES1T_S1X_JEEENSA_5SM1004TMEM4LOAD26SM100_TMEM_LOAD_32dp32b32xENSA_20SM90_TMA_LOAD_IM2COLENS16_INS17_ILi2ELi4ELi3EEES1A_NSV_INSB_IJS1B_S1V_EEENSB_IJS1V_SE_EEEEEEENSA_39AutoVectorizingCopyWithAssumedAlignmentILi128EEENSA_21SM90_TMA_STORE_IM2COLES2F_S2H_S2H_EEEvvEEEEvNT_6ParamsE:
        .type           _ZN7cutlass13device_kernelINS_4conv6kernel13ConvUniversalINS1_16ConvProblemShapeILNS1_8OperatorE1ELi3EEENS1_10collective14CollectiveConvINS1_47MainloopSm100TmaUmmaWarpSpecializedImplicitGemmILS5_1ELi8ELi3ELi1ELi2EN4cute5tupleIJNSA_1CILi2EEENSC_ILi1EEESE_EEEEENSB_IJNSC_ILi256EEENSC_ILi128EEENSB_IJNSC_ILi64EEEEEEEEENS_6half_tESM_NSA_8TiledMMAINSA_8MMA_AtomIJNSA_26SM100_MMA_F16BF16_2x1SM_SSISM_SM_fLi256ELi128ELNSA_4UMMA5MajorE0ELSR_1ELNSQ_7ScaleInE0ELSS_0EEEEEENSA_6LayoutINSB_IJSE_SE_SE_EEENSB_IJNSC_ILi0EEESX_SX_EEEEENSB_IJNSA_10UnderscoreES10_S10_EEEEENS7_6detail27Sm100ImplicitGemmTileTraitsINSA_25SM100_TMA_2SM_LOAD_IM2COLENSA_14ComposedLayoutINSA_7SwizzleILi3ELi4ELi3EEENSA_18smem_ptr_flag_bitsILi16EEENSV_INSB_IJNSC_ILi8EEESJ_EEENSB_IJSJ_SE_EEEEEEEvEENS14_INSA_18SM100_TMA_2SM_LOADENS16_IS18_S1A_NSV_INSB_IJSJ_S1B_EEENSB_IJSE_SJ_EEEEEEEvEEEENS_8epilogue10collective18CollectiveEpilogueINS1O_23Sm100TmaWarpSpecializedILi4ELi2ELi32ELb1ELb0EEEJNSB_IJSI_SI_SK_EEENSB_IJNSV_ISI_SE_EENSV_INSC_ILi32EEESE_EEEEESM_NSB_IJNSB_IJllllEEESE_SX_EEESM_S1Z_NS1O_6fusion15FusionCallbacksIS1S_NS20_17LinearCombinationISM_fSM_fLNS_15FloatRoundStyleE2EEES1T_S1X_JEEENSA_5SM1004TMEM4LOAD26SM100_TMEM_LOAD_32dp32b32xENSA_20SM90_TMA_LOAD_IM2COLENS16_INS17_ILi2ELi4ELi3EEES1A_NSV_INSB_IJS1B_S1V_EEENSB_IJS1V_SE_EEEEEEENSA_39AutoVectorizingCopyWithAssumedAlignmentILi128EEENSA_21SM90_TMA_STORE_IM2COLES2F_S2H_S2H_EEEvvEEEEvNT_6ParamsE,@function
        .size           _ZN7cutlass13device_kernelINS_4conv6kernel13ConvUniversalINS1_16ConvProblemShapeILNS1_8OperatorE1ELi3EEENS1_10collective14CollectiveConvINS1_47MainloopSm100TmaUmmaWarpSpecializedImplicitGemmILS5_1ELi8ELi3ELi1ELi2EN4cute5tupleIJNSA_1CILi2EEENSC_ILi1EEESE_EEEEENSB_IJNSC_ILi256EEENSC_ILi128EEENSB_IJNSC_ILi64EEEEEEEEENS_6half_tESM_NSA_8TiledMMAINSA_8MMA_AtomIJNSA_26SM100_MMA_F16BF16_2x1SM_SSISM_SM_fLi256ELi128ELNSA_4UMMA5MajorE0ELSR_1ELNSQ_7ScaleInE0ELSS_0EEEEEENSA_6LayoutINSB_IJSE_SE_SE_EEENSB_IJNSC_ILi0EEESX_SX_EEEEENSB_IJNSA_10UnderscoreES10_S10_EEEEENS7_6detail27Sm100ImplicitGemmTileTraitsINSA_25SM100_TMA_2SM_LOAD_IM2COLENSA_14ComposedLayoutINSA_7SwizzleILi3ELi4ELi3EEENSA_18smem_ptr_flag_bitsILi16EEENSV_INSB_IJNSC_ILi8EEESJ_EEENSB_IJSJ_SE_EEEEEEEvEENS14_INSA_18SM100_TMA_2SM_LOADENS16_IS18_S1A_NSV_INSB_IJSJ_S1B_EEENSB_IJSE_SJ_EEEEEEEvEEEENS_8epilogue10collective18CollectiveEpilogueINS1O_23Sm100TmaWarpSpecializedILi4ELi2ELi32ELb1ELb0EEEJNSB_IJSI_SI_SK_EEENSB_IJNSV_ISI_SE_EENSV_INSC_ILi32EEESE_EEEEESM_NSB_IJNSB_IJllllEEESE_SX_EEESM_S1Z_NS1O_6fusion15FusionCallbacksIS1S_NS20_17LinearCombinationISM_fSM_fLNS_15FloatRoundStyleE2EEES1T_S1X_JEEENSA_5SM1004TMEM4LOAD26SM100_TMEM_LOAD_32dp32b32xENSA_20SM90_TMA_LOAD_IM2COLENS16_INS17_ILi2ELi4ELi3EEES1A_NSV_INSB_IJS1B_S1V_EEENSB_IJS1V_SE_EEEEEEENSA_39AutoVectorizingCopyWithAssumedAlignmentILi128EEENSA_21SM90_TMA_STORE_IM2COLES2F_S2H_S2H_EEEvvEEEEvNT_6ParamsE,(.L_x_199 - _ZN7cutlass13device_kernelINS_4conv6kernel13ConvUniversalINS1_16ConvProblemShapeILNS1_8OperatorE1ELi3EEENS1_10collective14CollectiveConvINS1_47MainloopSm100TmaUmmaWarpSpecializedImplicitGemmILS5_1ELi8ELi3ELi1ELi2EN4cute5tupleIJNSA_1CILi2EEENSC_ILi1EEESE_EEEEENSB_IJNSC_ILi256EEENSC_ILi128EEENSB_IJNSC_ILi64EEEEEEEEENS_6half_tESM_NSA_8TiledMMAINSA_8MMA_AtomIJNSA_26SM100_MMA_F16BF16_2x1SM_SSISM_SM_fLi256ELi128ELNSA_4UMMA5MajorE0ELSR_1ELNSQ_7ScaleInE0ELSS_0EEEEEENSA_6LayoutINSB_IJSE_SE_SE_EEENSB_IJNSC_ILi0EEESX_SX_EEEEENSB_IJNSA_10UnderscoreES10_S10_EEEEENS7_6detail27Sm100ImplicitGemmTileTraitsINSA_25SM100_TMA_2SM_LOAD_IM2COLENSA_14ComposedLayoutINSA_7SwizzleILi3ELi4ELi3EEENSA_18smem_ptr_flag_bitsILi16EEENSV_INSB_IJNSC_ILi8EEESJ_EEENSB_IJSJ_SE_EEEEEEEvEENS14_INSA_18SM100_TMA_2SM_LOADENS16_IS18_S1A_NSV_INSB_IJSJ_S1B_EEENSB_IJSE_SJ_EEEEEEEvEEEENS_8epilogue10collective18CollectiveEpilogueINS1O_23Sm100TmaWarpSpecializedILi4ELi2ELi32ELb1ELb0EEEJNSB_IJSI_SI_SK_EEENSB_IJNSV_ISI_SE_EENSV_INSC_ILi32EEESE_EEEEESM_NSB_IJNSB_IJllllEEESE_SX_EEESM_S1Z_NS1O_6fusion15FusionCallbacksIS1S_NS20_17LinearCombinationISM_fSM_fLNS_15FloatRoundStyleE2EEES1T_S1X_JEEENSA_5SM1004TMEM4LOAD26SM100_TMEM_LOAD_32dp32b32xENSA_20SM90_TMA_LOAD_IM2COLENS16_INS17_ILi2ELi4ELi3EEES1A_NSV_INSB_IJS1B_S1V_EEENSB_IJS1V_SE_EEEEEEENSA_39AutoVectorizingCopyWithAssumedAlignmentILi128EEENSA_21SM90_TMA_STORE_IM2COLES2F_S2H_S2H_EEEvvEEEEvNT_6ParamsE)
        .other          _ZN7cutlass13device_kernelINS_4conv6kernel13ConvUniversalINS1_16ConvProblemShapeILNS1_8OperatorE1ELi3EEENS1_10collective14CollectiveConvINS1_47MainloopSm100TmaUmmaWarpSpecializedImplicitGemmILS5_1ELi8ELi3ELi1ELi2EN4cute5tupleIJNSA_1CILi2EEENSC_ILi1EEESE_EEEEENSB_IJNSC_ILi256EEENSC_ILi128EEENSB_IJNSC_ILi64EEEEEEEEENS_6half_tESM_NSA_8TiledMMAINSA_8MMA_AtomIJNSA_26SM100_MMA_F16BF16_2x1SM_SSISM_SM_fLi256ELi128ELNSA_4UMMA5MajorE0ELSR_1ELNSQ_7ScaleInE0ELSS_0EEEEEENSA_6LayoutINSB_IJSE_SE_SE_EEENSB_IJNSC_ILi0EEESX_SX_EEEEENSB_IJNSA_10UnderscoreES10_S10_EEEEENS7_6detail27Sm100ImplicitGemmTileTraitsINSA_25SM100_TMA_2SM_LOAD_IM2COLENSA_14ComposedLayoutINSA_7SwizzleILi3ELi4ELi3EEENSA_18smem_ptr_flag_bitsILi16EEENSV_INSB_IJNSC_ILi8EEESJ_EEENSB_IJSJ_SE_EEEEEEEvEENS14_INSA_18SM100_TMA_2SM_LOADENS16_IS18_S1A_NSV_INSB_IJSJ_S1B_EEENSB_IJSE_SJ_EEEEEEEvEEEENS_8epilogue10collective18CollectiveEpilogueINS1O_23Sm100TmaWarpSpecializedILi4ELi2ELi32ELb1ELb0EEEJNSB_IJSI_SI_SK_EEENSB_IJNSV_ISI_SE_EENSV_INSC_ILi32EEESE_EEEEESM_NSB_IJNSB_IJllllEEESE_SX_EEESM_S1Z_NS1O_6fusion15FusionCallbacksIS1S_NS20_17LinearCombinationISM_fSM_fLNS_15FloatRoundStyleE2EEES1T_S1X_JEEENSA_5SM1004TMEM4LOAD26SM100_TMEM_LOAD_32dp32b32xENSA_20SM90_TMA_LOAD_IM2COLENS16_INS17_ILi2ELi4ELi3EEES1A_NSV_INSB_IJS1B_S1V_EEENSB_IJS1V_SE_EEEEEEENSA_39AutoVectorizingCopyWithAssumedAlignmentILi128EEENSA_21SM90_TMA_STORE_IM2COLES2F_S2H_S2H_EEEvvEEEEvNT_6ParamsE,@"STO_CUDA_ENTRY STV_DEFAULT"
_ZN7cutlass13device_kernelINS_4conv6kernel13ConvUniversalINS1_16ConvProblemShapeILNS1_8OperatorE1ELi3EEENS1_10collective14CollectiveConvINS1_47MainloopSm100TmaUmmaWarpSpecializedImplicitGemmILS5_1ELi8ELi3ELi1ELi2EN4cute5tupleIJNSA_1CILi2EEENSC_ILi1EEESE_EEEEENSB_IJNSC_ILi256EEENSC_ILi128EEENSB_IJNSC_ILi64EEEEEEEEENS_6half_tESM_NSA_8TiledMMAINSA_8MMA_AtomIJNSA_26SM100_MMA_F16BF16_2x1SM_SSISM_SM_fLi256ELi128ELNSA_4UMMA5MajorE0ELSR_1ELNSQ_7ScaleInE0ELSS_0EEEEEENSA_6LayoutINSB_IJSE_SE_SE_EEENSB_IJNSC_ILi0EEESX_SX_EEEEENSB_IJNSA_10UnderscoreES10_S10_EEEEENS7_6detail27Sm100ImplicitGemmTileTraitsINSA_25SM100_TMA_2SM_LOAD_IM2COLENSA_14ComposedLayoutINSA_7SwizzleILi3ELi4ELi3EEENSA_18smem_ptr_flag_bitsILi16EEENSV_INSB_IJNSC_ILi8EEESJ_EEENSB_IJSJ_SE_EEEEEEEvEENS14_INSA_18SM100_TMA_2SM_LOADENS16_IS18_S1A_NSV_INSB_IJSJ_S1B_EEENSB_IJSE_SJ_EEEEEEEvEEEENS_8epilogue10collective18CollectiveEpilogueINS1O_23Sm100TmaWarpSpecializedILi4ELi2ELi32ELb1ELb0EEEJNSB_IJSI_SI_SK_EEENSB_IJNSV_ISI_SE_EENSV_INSC_ILi32EEESE_EEEEESM_NSB_IJNSB_IJllllEEESE_SX_EEESM_S1Z_NS1O_6fusion15FusionCallbacksIS1S_NS20_17LinearCombinationISM_fSM_fLNS_15FloatRoundStyleE2EEES1T_S1X_JEEENSA_5SM1004TMEM4LOAD26SM100_TMEM_LOAD_32dp32b32xENSA_20SM90_TMA_LOAD_IM2COLENS16_INS17_ILi2ELi4ELi3EEES1A_NSV_INSB_IJS1B_S1V_EEENSB_IJS1V_SE_EEEEEEENSA_39AutoVectorizingCopyWithAssumedAlignmentILi128EEENSA_21SM90_TMA_STORE_IM2COLES2F_S2H_S2H_EEEvvEEEEvNT_6ParamsE:
[----:B------:R-:W1:Y:S01]  /*0000*/  LDC R1, c[0x0][0x37c] ;  /* 0x0000df00ff017b82 */ /* 0x000e620000000800 */
[----:B------:R-:W2:Y:S01]  /*0010*/  S2R R81, SR_TID.X ;  /* 0x0000000000517919 */ /* 0x000ea20000002100 */
[----:B------:R-:W3:Y:S06]  /*0020*/  LDCU.64 UR8, c[0x0][0x990] ;  /* 0x00013200ff0877ac */ /* 0x000eec0008000a00 */
[----:B------:R-:W4:Y:S01]  /*0030*/  S2UR UR4, SR_CgaCtaId ;  /* 0x00000000000479c3 */ /* 0x000f220000008800 */
[----:B-1----:R-:W-:Y:S01]  /*0040*/  VIADD R1, R1, 0xfffffff8 ;  /* 0xfffffff801017836 */ /* 0x002fe20000000000 */
[----:B------:R-:W-:-:S02]  /*0050*/  PRMT R83, RZ, 0x7610, R83 ;  /* 0x00007610ff537816 */ /* 0x000fc40000000053 */
[----:B------:R-:W-:Y:S02]  /*0060*/  ELECT P1, URZ, PT ;  /* 0x0000000000ff782f */ /* 0x000fe40003820000 */
[----:B------:R-:W-:Y:S01]  /*0070*/  R2UR UR49, R1 ;  /* 0x00000000013172ca */ /* 0x000fe200000e0000 */
[----:B---3--:R-:W-:-:S04]  /*0080*/  UISETP.NE.U32.AND UP0, UPT, UR8, URZ, UPT ;  /* 0x000000ff0800728c */ /* 0x008fc8000bf05070 */
[----:B------:R-:W-:Y:S02]  /*0090*/  UISETP.NE.AND.EX UP0, UPT, UR9, URZ, UPT, UP0 ;  /* 0x000000ff0900728c */ /* 0x000fe4000bf05300 */
[----:B----4-:R-:W-:Y:S02]  /*00a0*/  ULOP3.LUT UR38, UR4, 0x1, URZ, 0xc0, !UPT ;  /* 0x0000000104267892 */ /* 0x010fe4000f8ec0ff */
[----:B------:R-:W-:Y:S01]  /*00b0*/  ULOP3.LUT UR37, UR4, 0x1, URZ, 0x3c, !UPT ;  /* 0x0000000104257892 */ /* 0x000fe2000f8e3cff */
[----:B--2---:R-:W-:-:S05]  /*00c0*/  SHF.R.U32.HI R84, RZ, 0x5, R81 ;  /* 0x00000005ff547819 */ /* 0x004fca0000011651 */
[----:B------:R-:W1:Y:S02]  /*00d0*/  SHFL.IDX PT, R0, R84, RZ, 0x1f ;  /* 0x00001fff54007589 */ /* 0x000e6400000e0000 */
[----:B-1----:R-:W-:Y:S01]  /*00e0*/  R2UR UR18, R0 ;  /* 0x00000000001272ca */ /* 0x002fe200000e0000 */
[----:B------:R-:W-:-:S14]  /*00f0*/  BRA.U UP0, `(.L_x_0) ;  /* 0x0000000100307547 */ /* 0x000fdc000b800000 */
[----:B------:R-:W1:Y:S02]  /*0100*/  LDCU.64 UR4, c[0x0][0x988] ;  /* 0x00013100ff0477ac */ /* 0x000e640008000a00 */
[----:B-1----:R-:W-:-:S04]  /*0110*/  UISETP.NE.U32.AND UP0, UPT, UR4, URZ, UPT ;  /* 0x000000ff0400728c */ /* 0x002fc8000bf05070 */
[----:B------:R-:W-:-:S09]  /*0120*/  UISETP.NE.AND.EX UP0, UPT, UR5, URZ, UPT, UP0 ;  /* 0x000000ff0500728c */ /* 0x000fd2000bf05300 */
[----:B------:R-:W-:Y:S05]  /*0130*/  BRA.U !UP0, `(.L_x_1) ;  /* 0x0000000108147547 */ /* 0x000fea000b800000 */
[----:B------:R-:W1:Y:S01]  /*0140*/  LDC.64 R2, c[0x0][0x988] ;  /* 0x00026200ff027b82 */ /* 0x000e620000000a00 */
[----:B------:R-:W1:Y:S02]  /*0150*/  LDCU.64 UR4, c[0x0][0x358] ;  /* 0x00006b00ff0477ac */ /* 0x000e640008000a00 */
[----:B-1----:R1:W5:Y:S01]  /*0160*/  LDG.E R41, desc[UR4][R2.64] ;  /* 0x0000000402297981 */ /* 0x002362000c1e1900 */
[----:B------:R-:W-:Y:S01]  /*0170*/  HFMA2 R83, -RZ, RZ, 0, 5.9604644775390625e-08 ;  /* 0x00000001ff537431 */ /* 0x000fe200000001ff */
[----:B------:R-:W-:Y:S05]  /*0180*/  BRA `(.L_x_0) ;  /* 0x00000000000c7947 */ /* 0x000fea0003800000 */
.L_x_1:
[----:B------:R-:W1:Y:S01]  /*0190*/  LDCU UR4, c[0x0][0x980] ;  /* 0x00013000ff0477ac */ /* 0x000e620008000800 */
[----:B------:R-:W-:Y:S01]  /*01a0*/  HFMA2 R83, -RZ, RZ, 0, 5.9604644775390625e-08 ;  /* 0x00000001ff537431 */ /* 0x000fe200000001ff */
[----:B-1----:R-:W-:-:S07]  /*01b0*/  MOV R41, UR4 ;  /* 0x0000000400297c02 */ /* 0x002fce0008000f00 */
.L_x_0:
[----:B------:R-:W2:Y:S02]  /*01c0*/  LDCU.64 UR4, c[0x0][0x9b0] ;  /* 0x00013600ff0477ac */ /* 0x000ea40008000a00 */
[----:B--2---:R-:W-:-:S04]  /*01d0*/  UISETP.NE.U32.AND UP0, UPT, UR4, URZ, UPT ;  /* 0x000000ff0400728c */ /* 0x004fc8000bf05070 */
[----:B------:R-:W-:-:S09]  /*01e0*/  UISETP.NE.AND.EX UP0, UPT, UR5, URZ, UPT, UP0 ;  /* 0x000000ff0500728c */ /* 0x000fd2000bf05300 */
[----:B------:R-:W-:Y:S05]  /*01f0*/  BRA.U UP0, `(.L_x_2) ;  /* 0x0000000100287547 */ /* 0x000fea000b800000 */
[----:B------:R-:W2:Y:S02]  /*0200*/  LDCU.64 UR4, c[0x0][0x9a8] ;  /* 0x00013500ff0477ac */ /* 0x000ea40008000a00 */
[----:B--2---:R-:W-:-:S04]  /*0210*/  UISETP.NE.U32.AND UP0, UPT, UR4, URZ, UPT ;  /* 0x000000ff0400728c */ /* 0x004fc8000bf05070 */
[----:B------:R-:W-:-:S09]  /*0220*/  UISETP.NE.AND.EX UP0, UPT, UR5, URZ, UPT, UP0 ;  /* 0x000000ff0500728c */ /* 0x000fd2000bf05300 */
[----:B------:R-:W-:Y:S05]  /*0230*/  BRA.U !UP0, `(.L_x_3) ;  /* 0x0000000108107547 */ /* 0x000fea000b800000 */
[----:B------:R-:W2:Y:S01]  /*0240*/  LDC.64 R38, c[0x0][0x9a8] ;  /* 0x00026a00ff267b82 */ /* 0x000ea20000000a00 */
[----:B------:R-:W2:Y:S02]  /*0250*/  LDCU.64 UR4, c[0x0][0x358] ;  /* 0x00006b00ff0477ac */ /* 0x000ea40008000a00 */
[----:B--2---:R2:W5:Y:S01]  /*0260*/  LDG.E R38, desc[UR4][R38.64] ;  /* 0x0000000426267981 */ /* 0x004562000c1e1900 */
[----:B------:R-:W-:Y:S05]  /*0270*/  BRA `(.L_x_2) ;  /* 0x0000000000087947 */ /* 0x000fea0003800000 */
.L_x_3:
[----:B------:R-:W2:Y:S02]  /*0280*/  LDCU UR4, c[0x0][0x9a0] ;  /* 0x00013400ff0477ac */ /* 0x000ea40008000800 */
[----:B--2---:R-:W-:Y:S02]  /*0290*/  MOV R38, UR4 ;  /* 0x0000000400267c02 */ /* 0x004fe40008000f00 */
.L_x_2:
[----:B------:R-:W-:Y:S01]  /*02a0*/  IMAD.U32 R0, RZ, RZ, UR18 ;  /* 0x00000012ff007e24 */ /* 0x000fe2000f8e00ff */
[----:B------:R-:W-:Y:S04]  /*02b0*/  BSSY.RECONVERGENT B0, `(.L_x_4) ;  /* 0x000000c000007945 */ /* 0x000fe80003800200 */
[C---:B------:R-:W-:Y:S02]  /*02c0*/  ISETP.NE.OR P2, PT, R0.reuse, 0x1, !P1 ;  /* 0x000000010000780c */ /* 0x040fe40004f45670 */
[----:B------:R-:W-:-:S11]  /*02d0*/  ISETP.NE.OR P0, PT, R0, 0x3, !P1 ;  /* 0x000000030000780c */ /* 0x000fd60004f05670 */
[----:B------:R-:W-:Y:S05]  /*02e0*/  @P2 BRA `(.L_x_5) ;  /* 0x0000000000202947 */ /* 0x000fea0003800000 */
[----:B------:R-:W3:Y:S02]  /*02f0*/  LDCU.64 UR4, c[0x0][0x348] ;  /* 0x00006900ff0477ac */ /* 0x000ee40008000a00 */
[----:B---3--:R-:W-:Y:S02]  /*0300*/  UIADD3 UR6, UP1, UPT, UR4, 0x80, URZ ;  /* 0x0000008004067890 */ /* 0x008fe4000ff3e0ff */
[----:B------:R-:W-:Y:S02]  /*0310*/  UIADD3 UR4, UP0, UPT, UR4, 0x200, URZ ;  /* 0x0000020004047890 */ /* 0x000fe4000ff1e0ff */
[----:B------:R-:W-:Y:S02]  /*0320*/  UIADD3.X UR7, UPT, UPT, URZ, UR5, URZ, UP1, !UPT ;  /* 0x00000005ff077290 */ /* 0x000fe40008ffe4ff */
[----:B------:R-:W-:-:S07]  /*0330*/  UIADD3.X UR5, UPT, UPT, URZ, UR5, URZ, UP0, !UPT ;  /* 0x00000005ff057290 */ /* 0x000fce00087fe4ff */
[----:B------:R3:W-:Y:S02]  /*0340*/  UTMACCTL.PF [UR6] ;  /* 0x00000000060079b9 */ /* 0x0007e40008040000 */
[----:B------:R3:W-:Y:S02]  /*0350*/  UTMACCTL.PF [UR4] ;  /* 0x00000000040079b9 */ /* 0x0007e40008040000 */
[----:B---3--:R-:W-:Y:S01]  /*0360*/  NOP ;  /* 0x0000000000007918 */ /* 0x008fe20000000000 */
.L_x_5:
[----:B------:R-:W-:Y:S05]  /*0370*/  BSYNC.RECONVERGENT B0 ;  /* 0x0000000000007941 */ /* 0x000fea0003800200 */
.L_x_4:
[----:B------:R-:W-:Y:S04]  /*0380*/  BSSY.RECONVERGENT B0, `(.L_x_6) ;  /* 0x000000a000007945 */ /* 0x000fe80003800200 */
        /* <DEDUP_REMOVED lines=9> */
.L_x_7:
[----:B------:R-:W-:Y:S05]  /*0420*/  BSYNC.RECONVERGENT B0 ;  /* 0x0000000000007941 */ /* 0x000fea0003800200 */
.L_x_6:
[----:B------:R-:W3:Y:S01]  /*0430*/  LDCU.64 UR4, c[0x0][0x988] ;  /* 0x00013100ff0477ac */ /* 0x000ee20008000a00 */
[----:B------:R-:W-:Y:S02]  /*0440*/  UISETP.EQ.U32.AND UP2, UPT, UR8, URZ, UPT ;  /* 0x000000ff0800728c */ /* 0x000fe4000bf42070 */
[----:B------:R-:W-:Y:S02]  /*0450*/  UPLOP3.LUT UP3, UPT, UPT, UPT, UPT, 0x80, 0x8 ;  /* 0x000000000008789c */ /* 0x000fe40003f6f070 */
[----:B---3--:R-:W-:-:S04]  /*0460*/  UISETP.NE.U32.AND UP0, UPT, UR4, URZ, UPT ;  /* 0x000000ff0400728c */ /* 0x008fc8000bf05070 */
[----:B------:R-:W-:-:S04]  /*0470*/  UISETP.NE.AND.EX UP1, UPT, UR5, URZ, UPT, UP0 ;  /* 0x000000ff0500728c */ /* 0x000fc8000bf25300 */
[----:B------:R-:W-:-:S04]  /*0480*/  UISETP.EQ.OR.EX UP4, UPT, UR9, URZ, !UP1, UP2 ;  /* 0x000000ff0900728c */ /* 0x000fc8000cf82720 */
[----:B------:R-:W-:-:S06]  /*0490*/  UP2UR UR4, UPR, URZ, 0x10 ;  /* 0x00000010ff047883 */ /* 0x000fcc0008000000 */
[----:B------:R-:W-:Y:S01]  /*04a0*/  MOV R93, UR4 ;  /* 0x00000004005d7c02 */ /* 0x000fe20008000f00 */
[----:B------:R-:W-:Y:S06]  /*04b0*/  BRA.U !UP4, `(.L_x_8) ;  /* 0x000000010c207547 */ /* 0x000fec000b800000 */
[----:B------:R-:W-:Y:S01]  /*04c0*/  UISETP.NE.U32.AND UP2, UPT, UR8, URZ, UPT ;  /* 0x000000ff0800728c */ /* 0x000fe2000bf45070 */
[----:B-----5:R-:W-:Y:S01]  /*04d0*/  FSETP.NEU.AND P0, PT, R41, RZ, PT ;  /* 0x000000ff2900720b */ /* 0x020fe20003f0d000 */
[----:B------:R-:W-:Y:S02]  /*04e0*/  USEL UR4, URZ, 0xffffffff, UP1 ;  /* 0xffffffffff047887 */ /* 0x000fe40008800000 */
[----:B------:R-:W-:-:S10]  /*04f0*/  UISETP.NE.AND.EX UP2, UPT, UR9, URZ, UPT, UP2 ;  /* 0x000000ff0900728c */ /* 0x000fd4000bf45320 */
[----:B------:R-:W-:Y:S01]  /*0500*/  VOTEU.ANY UP0, P0 ;  /* 0x0000000000ff7886 */ /* 0x000fe20000000100 */
[----:B------:R-:W-:-:S04]  /*0510*/  @!UP2 USEL UR4, URZ, 0xffffffff, UP0 ;  /* 0xffffffffff04a887 */ /* 0x000fc80008000000 */
[----:B------:R-:W-:-:S04]  /*0520*/  ULOP3.LUT UR4, UR4, 0x1, URZ, 0xc0, !UPT ;  /* 0x0000000104047892 */ /* 0x000fc8000f8ec0ff */
[----:B------:R-:W-:-:S11]  /*0530*/  UISETP.NE.U32.AND UP3, UPT, UR4, 0x1, UPT ;  /* 0x000000010400788c */ /* 0x000fd6000bf65070 */
.L_x_8:
[----:B------:R-:W3:Y:S01]  /*0540*/  SHFL.IDX PT, R0, R84, RZ, 0x1f ;  /* 0x00001fff54007589 */ /* 0x000ee200000e0000 */
[----:B------:R-:W-:Y:S02]  /*0550*/  UISETP.NE.AND UP5, UPT, UR18, 0x2, UPT ;  /* 0x000000021200788c */ /* 0x000fe4000bfa5270 */
[----:B------:R-:W-:Y:S02]  /*0560*/  UISETP.NE.AND UP0, UPT, UR18, 0x2, UPT ;  /* 0x000000021200788c */ /* 0x000fe4000bf05270 */
[----:B------:R-:W-:Y:S02]  /*0570*/  UISETP.NE.OR UP2, UPT, UR38, URZ, UP5 ;  /* 0x000000ff2600728c */ /* 0x000fe4000af45670 */
[----:B------:R-:W-:-:S04]  /*0580*/  USEL UR56, URZ, 0x1, UP0 ;  /* 0x00000001ff387887 */ /* 0x000fc80008000000 */
[----:B------:R-:W-:Y:S02]  /*0590*/  PLOP3.LUT P3, PT, P1, PT, UP2, 0xae, 0xea ;  /* 0x0000000000ea781c */ /* 0x000fe40000f6f52e */
[----:B---3--:R-:W-:-:S13]  /*05a0*/  ISETP.NE.AND P0, PT, R0, RZ, PT ;  /* 0x000000ff0000720c */ /* 0x008fda0003f05270 */
[----:B------:R-:W-:Y:S05]  /*05b0*/  @P0 BRA `(.L_x_9) ;  /* 0x0000000000680947 */ /* 0x000fea0003800000 */
[----:B------:R-:W3:Y:S01]  /*05c0*/  S2UR UR5, SR_CgaCtaId ;  /* 0x00000000000579c3 */ /* 0x000ee20000008800 */
[----:B------:R-:W-:Y:S01]  /*05d0*/  UMOV UR4, 0x400 ;  /* 0x0000040000047882 */ /* 0x000fe20000000000 */
[----:B------:R-:W-:Y:S01]  /*05e0*/  UMOV UR6, 0x1 ;  /* 0x0000000100067882 */ /* 0x000fe20000000000 */
[----:B------:R-:W-:Y:S01]  /*05f0*/  ELECT P0, URZ, PT ;  /* 0x0000000000ff782f */ /* 0x000fe20003800000 */
[----:B------:R-:W-:-:S04]  /*0600*/  UIADD3 UR6, UPT, UPT, -UR6, 0x100000, URZ ;  /* 0x0010000006067890 */ /* 0x000fc8000fffe1ff */
[----:B------:R-:W-:Y:S02]  /*0610*/  USHF.L.U32 UR7, UR6, 0xb, URZ ;  /* 0x0000000b06077899 */ /* 0x000fe400080006ff */
[----:B------:R-:W-:Y:S02]  /*0620*/  USHF.L.U32 UR6, UR6, 0x1, URZ ;  /* 0x0000000106067899 */ /* 0x000fe400080006ff */
[----:B---3--:R-:W-:Y:S01]  /*0630*/  ULEA UR4, UR5, UR4, 0x18 ;  /* 0x0000000405047291 */ /* 0x008fe2000f8ec0ff */
[----:B------:R-:W3:Y:S11]  /*0640*/  FENCE.VIEW.ASYNC.S ;  /* 0x00000000000073c6 */ /* 0x000ef60000000000 */
[----:B---3--:R3:W4:Y:S01]  /*0650*/  SYNCS.EXCH.64 URZ, [UR4], UR6 ;  /* 0x0000000604ff75b2 */ /* 0x0087220008000100 */
[----:B------:R3:W1:Y:S01]  /*0660*/  SYNCS.EXCH.64 URZ, [UR4+0x40], UR6 ;  /* 0x0000400604ff75b2 */ /* 0x0006620008000100 */
        /* <DEDUP_REMOVED lines=13> */
[----:B------:R3:W1:Y:S02]  /*0740*/  SYNCS.EXCH.64 URZ, [UR4+0x78], UR6 ;  /* 0x0000780604ff75b2 */ /* 0x0006640008000100 */
[----:B---3--:R-:W-:Y:S01]  /*0750*/  NOP ;  /* 0x0000000000007918 */ /* 0x008fe20000000000 */
.L_x_9:
[----:B------:R-:W3:Y:S01]  /*0760*/  SHFL.IDX PT, R0, R84, RZ, 0x1f ;  /* 0x00001fff54007589 */ /* 0x000ee200000e0000 */
[----:B------:R-:W-:Y:S01]  /*0770*/  NOP ;  /* 0x0000000000007918 */ /* 0x000fe20000000000 */
[----:B---3--:R-:W-:-:S13]  /*0780*/  ISETP.NE.AND P0, PT, R0, 0x1, PT ;  /* 0x000000010000780c */ /* 0x008fda0003f05270 */
[----:B------:R-:W-:Y:S05]  /*0790*/  @P0 BRA `(.L_x_10) ;  /* 0x0000000000580947 */ /* 0x000fea0003800000 */
[----:B------:R-:W3:Y:S01]  /*07a0*/  S2UR UR5, SR_CgaCtaId ;  /* 0x00000000000579c3 */ /* 0x000ee20000008800 */
[----:B------:R-:W-:Y:S01]  /*07b0*/  UMOV UR4, 0x400 ;  /* 0x0000040000047882 */ /* 0x000fe20000000000 */
[----:B------:R-:W-:Y:S01]  /*07c0*/  UMOV UR8, 0x20 ;  /* 0x0000002000087882 */ /* 0x000fe20000000000 */
[----:B------:R-:W-:Y:S01]  /*07d0*/  UMOV UR6, 0x80 ;  /* 0x0000008000067882 */ /* 0x000fe20000000000 */
[----:B------:R-:W-:-:S04]  /*07e0*/  UIADD3 UR8, UPT, UPT, -UR8, 0x100000, URZ ;  /* 0x0010000008087890 */ /* 0x000fc8000fffe1ff */
[----:B------:R-:W-:Y:S02]  /*07f0*/  USHF.L.U32 UR9, UR8, 0xb, URZ ;  /* 0x0000000b08097899 */ /* 0x000fe400080006ff */
[----:B------:R-:W-:Y:S02]  /*0800*/  USHF.L.U32 UR8, UR8, 0x1, URZ ;  /* 0x0000000108087899 */ /* 0x000fe400080006ff */
[----:B------:R-:W-:-:S04]  /*0810*/  UIADD3 UR6, UPT, UPT, -UR6, 0x100000, URZ ;  /* 0x0010000006067890 */ /* 0x000fc8000fffe1ff */
[----:B------:R-:W-:Y:S02]  /*0820*/  USHF.L.U32 UR7, UR6, 0xb, URZ ;  /* 0x0000000b06077899 */ /* 0x000fe400080006ff */
[----:B------:R-:W-:Y:S01]  /*0830*/  USHF.L.U32 UR6, UR6, 0x1, URZ ;  /* 0x0000000106067899 */ /* 0x000fe200080006ff */
[----:B------:R-:W-:Y:S01]  /*0840*/  ELECT P0, URZ, PT ;  /* 0x0000000000ff782f */ /* 0x000fe20003800000 */
[----:B---3--:R-:W-:Y:S01]  /*0850*/  ULEA UR4, UR5, UR4, 0x18 ;  /* 0x0000000405047291 */ /* 0x008fe2000f8ec0ff */
[----:B------:R-:W3:Y:S11]  /*0860*/  FENCE.VIEW.ASYNC.S ;  /* 0x00000000000073c6 */ /* 0x000ef60000000000 */
[----:B---3--:R3:W1:Y:S01]  /*0870*/  SYNCS.EXCH.64 URZ, [UR4+0x80], UR8 ;  /* 0x0000800804ff75b2 */ /* 0x0086620008000100 */
[----:B------:R3:W1:Y:S01]  /*0880*/  SYNCS.EXCH.64 URZ, [UR4+0xa0], UR6 ;  /* 0x0000a00604ff75b2 */ /* 0x0006620008000100 */
[----:B------:R3:W1:Y:S01]  /*0890*/  SYNCS.EXCH.64 URZ, [UR4+0x88], UR8 ;  /* 0x0000880804ff75b2 */ /* 0x0006620008000100 */
[----:B------:R3:W1:Y:S01]  /*08a0*/  SYNCS.EXCH.64 URZ, [UR4+0xa8], UR6 ;  /* 0x0000a80604ff75b2 */ /* 0x0006620008000100 */
[----:B------:R3:W1:Y:S01]  /*08b0*/  SYNCS.EXCH.64 URZ, [UR4+0x90], UR8 ;  /* 0x0000900804ff75b2 */ /* 0x0006620008000100 */
[----:B------:R3:W1:Y:S01]  /*08c0*/  SYNCS.EXCH.64 URZ, [UR4+0xb0], UR6 ;  /* 0x0000b00604ff75b2 */ /* 0x0006620008000100 */
[----:B------:R3:W1:Y:S01]  /*08d0*/  SYNCS.EXCH.64 URZ, [UR4+0x98], UR8 ;  /* 0x0000980804ff75b2 */ /* 0x0006620008000100 */
[----:B------:R3:W1:Y:S01]  /*08e0*/  SYNCS.EXCH.64 URZ, [UR4+0xb8], UR6 ;  /* 0x0000b80604ff75b2 */ /* 0x0006620008000100 */
[----:B------:R-:W-:Y:S01]  /*08f0*/  NOP ;  /* 0x0000000000007918 */ /* 0x000fe20000000000 */
.L_x_10:
[----:B------:R-:W2:Y:S01]  /*0900*/  SHFL.IDX PT, R0, R84, RZ, 0x1f ;  /* 0x00001fff54007589 */ /* 0x000ea200000e0000 */
[----:B------:R-:W-:Y:S01]  /*0910*/  NOP ;  /* 0x0000000000007918 */ /* 0x000fe20000000000 */
[----:B--2---:R-:W-:-:S13]  /*0920*/  ISETP.NE.AND P0, PT, R0, 0x3, PT ;  /* 0x000000030000780c */ /* 0x004fda0003f05270 */
[----:B------:R-:W-:Y:S05]  /*0930*/  @P0 BRA `(.L_x_11) ;  /* 0x0000000000300947 */ /* 0x000fea0003800000 */
[----:B------:R-:W2:Y:S01]  /*0940*/  S2UR UR5, SR_CgaCtaId ;  /* 0x00000000000579c3 */ /* 0x000ea20000008800 */
[----:B---3--:R-:W-:Y:S01]  /*0950*/  UMOV UR4, 0x400 ;  /* 0x0000040000047882 */ /* 0x008fe20000000000 */
[----:B------:R-:W-:Y:S01]  /*0960*/  UMOV UR6, 0x20 ;  /* 0x0000002000067882 */ /* 0x000fe20000000000 */
[----:B------:R-:W-:Y:S01]  /*0970*/  ELECT P0, URZ, PT ;  /* 0x0000000000ff782f */ /* 0x000fe20003800000 */
[----:B------:R-:W-:-:S04]  /*0980*/  UIADD3 UR6, UPT, UPT, -UR6, 0x100000, URZ ;  /* 0x0010000006067890 */ /* 0x000fc8000fffe1ff */
[----:B------:R-:W-:Y:S02]  /*0990*/  USHF.L.U32 UR7, UR6, 0xb, URZ ;  /* 0x0000000b06077899 */ /* 0x000fe400080006ff */
[----:B------:R-:W-:Y:S02]  /*09a0*/  USHF.L.U32 UR6, UR6, 0x1, URZ ;  /* 0x0000000106067899 */ /* 0x000fe400080006ff */
[----:B--2---:R-:W-:Y:S01]  /*09b0*/  ULEA UR4, UR5, UR4, 0x18 ;  /* 0x0000000405047291 */ /* 0x004fe2000f8ec0ff */
[----:B------:R-:W2:Y:S11]  /*09c0*/  FENCE.VIEW.ASYNC.S ;  /* 0x00000000000073c6 */ /* 0x000eb60000000000 */
[----:B--2---:R2:W3:Y:S01]  /*09d0*/  SYNCS.EXCH.64 URZ, [UR4+0xc0], UR6 ;  /* 0x0000c00604ff75b2 */ /* 0x0044e20008000100 */
[----:B------:R2:W1:Y:S01]  /*09e0*/  SYNCS.EXCH.64 URZ, [UR4+0xc8], UR6 ;  /* 0x0000c80604ff75b2 */ /* 0x0004620008000100 */
[----:B------:R-:W-:Y:S01]  /*09f0*/  NOP ;  /* 0x0000000000007918 */ /* 0x000fe20000000000 */
.L_x_11:
[----:B------:R-:W4:Y:S01]  /*0a00*/  SHFL.IDX PT, R0, R84, RZ, 0x1f ;  /* 0x00001fff54007589 */ /* 0x000f2200000e0000 */
[----:B------:R-:W-:Y:S01]  /*0a10*/  NOP ;  /* 0x0000000000007918 */ /* 0x000fe20000000000 */
[----:B----4-:R-:W-:-:S13]  /*0a20*/  ISETP.NE.AND P0, PT, R0, 0x4, PT ;  /* 0x000000040000780c */ /* 0x010fda0003f05270 */
[----:B------:R-:W-:Y:S05]  /*0a30*/  @P0 BRA `(.L_x_12) ;  /* 0x0000000000440947 */ /* 0x000fea0003800000 */
[----:B------:R-:W4:Y:S01]  /*0a40*/  S2UR UR5, SR_CgaCtaId ;  /* 0x00000000000579c3 */ /* 0x000f220000008800 */
[----:B--23--:R-:W-:Y:S01]  /*0a50*/  UMOV UR4, 0x1e0 ;  /* 0x000001e000047882 */ /* 0x00cfe20000000000 */
[----:B------:R-:W-:Y:S01]  /*0a60*/  UMOV UR6, 0x400 ;  /* 0x0000040000067882 */ /* 0x000fe20000000000 */
[----:B------:R-:W-:Y:S01]  /*0a70*/  USEL UR4, UR4, 0x1a0, UP3 ;  /* 0x000001a004047887 */ /* 0x000fe20009800000 */
[----:B------:R-:W-:Y:S01]  /*0a80*/  UMOV UR8, 0x1 ;  /* 0x0000000100087882 */ /* 0x000fe20000000000 */
[----:B------:R-:W-:Y:S01]  /*0a90*/  ELECT P0, URZ, PT ;  /* 0x0000000000ff782f */ /* 0x000fe20003800000 */
[----:B------:R-:W-:-:S04]  /*0aa0*/  UIADD3 UR8, UPT, UPT, -UR8, 0x100000, URZ ;  /* 0x0010000008087890 */ /* 0x000fc8000fffe1ff */
[----:B------:R-:W-:Y:S02]  /*0ab0*/  USHF.L.U32 UR9, UR8, 0xb, URZ ;  /* 0x0000000b08097899 */ /* 0x000fe400080006ff */
[----:B------:R-:W-:Y:S02]  /*0ac0*/  USHF.L.U32 UR8, UR8, 0x1, URZ ;  /* 0x0000000108087899 */ /* 0x000fe400080006ff */
[----:B----4-:R-:W-:Y:S02]  /*0ad0*/  ULEA UR6, UR5, UR6, 0x18 ;  /* 0x0000000605067291 */ /* 0x010fe4000f8ec0ff */
[----:B------:R-:W-:-:S04]  /*0ae0*/  UIADD3 UR4, UPT, UPT, -UR4, 0x100000, URZ ;  /* 0x0010000004047890 */ /* 0x000fc8000fffe1ff */
[----:B------:R-:W-:Y:S02]  /*0af0*/  USHF.L.U32 UR5, UR4, 0xb, URZ ;  /* 0x0000000b04057899 */ /* 0x000fe400080006ff */
[----:B------:R-:W-:Y:S01]  /*0b00*/  USHF.L.U32 UR4, UR4, 0x1, URZ ;  /* 0x0000000104047899 */ /* 0x000fe200080006ff */
[----:B------:R-:W2:Y:S03]  /*0b10*/  FENCE.VIEW.ASYNC.S ;  /* 0x00000000000073c6 */ /* 0x000ea60000000000 */
[----:B--2---:R4:W2:Y:S08]  /*0b20*/  SYNCS.EXCH.64 URZ, [UR6+0xd0], UR8 ;  /* 0x0000d00806ff75b2 */ /* 0x0048b00008000100 */
[----:B------:R4:W3:Y:S02]  /*0b30*/  SYNCS.EXCH.64 URZ, [UR6+0xd8], UR4 ;  /* 0x0000d80406ff75b2 */ /* 0x0008e40008000100 */
[----:B----4-:R-:W-:Y:S01]  /*0b40*/  NOP ;  /* 0x0000000000007918 */ /* 0x010fe20000000000 */
.L_x_12:
[----:B------:R-:W4:Y:S01]  /*0b50*/  SHFL.IDX PT, R0, R84, RZ, 0x1f ;  /* 0x00001fff54007589 */ /* 0x000f2200000e0000 */
[----:B------:R-:W-:Y:S01]  /*0b60*/  ISETP.NE.OR P1, PT, RZ, UR18, !P1 ;  /* 0x00000012ff007c0c */ /* 0x000fe2000cf25670 */
[----:B------:R-:W-:Y:S01]  /*0b70*/  NOP ;  /* 0x0000000000007918 */ /* 0x000fe20000000000 */
[----:B----4-:R-:W-:-:S13]  /*0b80*/  ISETP.NE.AND P0, PT, R0, 0x5, PT ;  /* 0x000000050000780c */ /* 0x010fda0003f05270 */
[----:B------:R-:W-:Y:S05]  /*0b90*/  @P0 BRA `(.L_x_13) ;  /* 0x0000000000480947 */ /* 0x000fea0003800000 */
[----:B------:R-:W4:Y:S01]  /*0ba0*/  S2UR UR5, SR_CgaCtaId ;  /* 0x00000000000579c3 */ /* 0x000f220000008800 */
[----:B--23--:R-:W-:Y:S01]  /*0bb0*/  UMOV UR4, 0x400 ;  /* 0x0000040000047882 */ /* 0x00cfe20000000000 */
        /* <DEDUP_REMOVED lines=9> */
[----:B----4-:R-:W-:Y:S01]  /*0c50*/  ULEA UR4, UR5, UR4, 0x18 ;  /* 0x0000000405047291 */ /* 0x010fe2000f8ec0ff */
[----:B------:R-:W2:Y:S11]  /*0c60*/  FENCE.VIEW.ASYNC.S ;  /* 0x00000000000073c6 */ /* 0x000eb60000000000 */
[----:B--2---:R4:W2:Y:S01]  /*0c70*/  SYNCS.EXCH.64 URZ, [UR4+0xe0], UR6 ;  /* 0x0000e00604ff75b2 */ /* 0x0048a20008000100 */
[----:B------:R4:W3:Y:S01]  /*0c80*/  SYNCS.EXCH.64 URZ, [UR4+0xf0], UR8 ;  /* 0x0000f00804ff75b2 */ /* 0x0008e20008000100 */
[----:B------:R4:W1:Y:S01]  /*0c90*/  SYNCS.EXCH.64 URZ, [UR4+0xe8], UR6 ;  /* 0x0000e80604ff75b2 */ /* 0x0008620008000100 */
[----:B------:R4:W1:Y:S02]  /*0ca0*/  SYNCS.EXCH.64 URZ, [UR4+0xf8], UR8 ;  /* 0x0000f80804ff75b2 */ /* 0x0008640008000100 */
[----:B----4-:R-:W-:Y:S01]  /*0cb0*/  NOP ;  /* 0x0000000000007918 */ /* 0x010fe20000000000 */
.L_x_13:
[----:B--23--:R-:W2:Y:S01]  /*0cc0*/  S2UR UR7, SR_CgaCtaId ;  /* 0x00000000000779c3 */ /* 0x00cea20000008800 */
[----:B------:R-:W-:Y:S01]  /*0cd0*/  VOTEU.ALL UP0, P1 ;  /* 0x0000000000ff7886 */ /* 0x000fe20000800000 */
[----:B------:R-:W-:Y:S01]  /*0ce0*/  UMOV UR4, 0x20 ;  /* 0x0000002000047882 */ /* 0x000fe20000000000 */
[----:B------:R-:W-:Y:S01]  /*0cf0*/  NOP ;  /* 0x0000000000007918 */ /* 0x000fe20000000000 */
[----:B-1----:R-:W-:Y:S01]  /*0d00*/  LOP3.LUT R3, R81, 0x1f, RZ, 0xc0, !PT ;  /* 0x0000001f51037812 */ /* 0x002fe200078ec0ff */
[----:B------:R-:W-:Y:S01]  /*0d10*/  UISETP.NE.AND UP4, UPT, UR18, URZ, UPT ;  /* 0x000000ff1200728c */ /* 0x000fe2000bf85270 */
[----:B------:R-:W-:Y:S01]  /*0d20*/  @!UP0 UMOV UR6, 0x400 ;  /* 0x0000040000068882 */ /* 0x000fe20000000000 */
[----:B------:R-:W-:-:S04]  /*0d30*/  @!UP0 UIADD3 UR4, UPT, UPT, -UR4, 0x100000, URZ ;  /* 0x0010000004048890 */ /* 0x000fc8000fffe1ff */
[----:B------:R-:W-:Y:S02]  /*0d40*/  @!UP0 USHF.L.U32 UR5, UR4, 0xb, URZ ;  /* 0x0000000b04058899 */ /* 0x000fe400080006ff */
[----:B------:R-:W-:Y:S02]  /*0d50*/  @!UP0 USHF.L.U32 UR4, UR4, 0x1, URZ ;  /* 0x0000000104048899 */ /* 0x000fe400080006ff */
[----:B--2---:R-:W-:Y:S01]  /*0d60*/  @!UP0 ULEA UR6, UR7, UR6, 0x18 ;  /* 0x0000000607068291 */ /* 0x004fe2000f8ec0ff */
[----:B------:R-:W1:Y:S01]  /*0d70*/  LDCU UR7, c[0x0][0x36c] ;  /* 0x00006d80ff0777ac */ /* 0x000e620008000800 */
[----:B------:R-:W-:Y:S01]  /*0d80*/  VOTEU.ALL UP0, P1 ;  /* 0x0000000000ff7886 */ /* 0x000fe20000800000 */
[----:B------:R-:W2:Y:S09]  /*0d90*/  FENCE.VIEW.ASYNC.S ;  /* 0x00000000000073c6 */ /* 0x000eb20000000000 */
[----:B--2---:R2:W3:Y:S01]  /*0da0*/  @!UP0 SYNCS.EXCH.64 URZ, [UR6+0x100], UR4 ;  /* 0x0001000406ff85b2 */ /* 0x0044e20008000100 */
[----:B-1----:R-:W-:-:S09]  /*0db0*/  UISETP.EQ.U32.AND UP6, UPT, UR7, 0x1, UPT ;  /* 0x000000010700788c */ /* 0x002fd2000bfc2070 */
[----:B--2---:R-:W-:Y:S05]  /*0dc0*/  BRA.U !UP6, `(.L_x_14) ;  /* 0x000000010e087547 */ /* 0x004fea000b800000 */
[----:B---3--:R-:W-:Y:S01]  /*0dd0*/  UCGABAR_ARV ;  /* 0x00000000000079c7 */ /* 0x008fe20008000000 */
[----:B------:R-:W-:Y:S05]  /*0de0*/  BRA `(.L_x_15) ;  /* 0x0000000000047947 */ /* 0x000fea0003800000 */
.L_x_14:
[----:B---3--:R-:W-:Y:S01]  /*0df0*/  NOP ;  /* 0x0000000000007918 */ /* 0x008fe20000000000 */
.L_x_15:
[----:B------:R-:W1:Y:S01]  /*0e00*/  S2UR UR21, SR_CTAID.X ;  /* 0x00000000001579c3 */ /* 0x000e620000002500 */
[----:B------:R-:W-:-:S05]  /*0e10*/  CS2R.32 R92, SR_CgaSize ;  /* 0x00000000005c7805 */ /* 0x000fca0000008a00 */
[----:B------:R-:W-:-:S05]  /*0e20*/  IMAD R92, R92, -0xa0, RZ ;  /* 0xffffff605c5c7824 */ /* 0x000fca00078e02ff */
[----:B------:R-:W-:-:S14]  /*0e30*/  R2UR UR5, R92 ;  /* 0x000000005c0572ca */ /* 0x000fdc00000e0000 */
[----:B------:R-:W2:Y:S01]  /*0e40*/  LDCU UR5, c[0x0][UR5+0x2b0] ;  /* 0x00005600050577ac */ /* 0x000ea20008000800 */
[----:B------:R-:W-:-:S05]  /*0e50*/  CS2R.32 R92, SR_CgaSize ;  /* 0x00000000005c7805 */ /* 0x000fca0000008a00 */
[----:B------:R-:W-:-:S05]  /*0e60*/  IMAD R92, R92, -0xa0, RZ ;  /* 0xffffff605c5c7824 */ /* 0x000fca00078e02ff */
[----:B------:R-:W-:-:S14]  /*0e70*/  R2UR UR4, R92 ;  /* 0x000000005c0472ca */ /* 0x000fdc00000e0000 */
[----:B------:R-:W3:Y:S01]  /*0e80*/  LDCU UR4, c[0x0][UR4+0x2b4] ;  /* 0x00005680040477ac */ /* 0x000ee20008000800 */
[----:B------:R-:W4:Y:S01]  /*0e90*/  S2UR UR24, SR_CTAID.Y ;  /* 0x00000000001879c3 */ /* 0x000f220000002600 */
[----:B------:R-:W-:-:S05]  /*0ea0*/  CS2R.32 R92, SR_CgaSize ;  /* 0x00000000005c7805 */ /* 0x000fca0000008a00 */
[----:B------:R-:W-:-:S05]  /*0eb0*/  IMAD R92, R92, -0xa0, RZ ;  /* 0xffffff605c5c7824 */ /* 0x000fca00078e02ff */
[----:B------:R-:W-:-:S14]  /*0ec0*/  R2UR UR7, R92 ;  /* 0x000000005c0772ca */ /* 0x000fdc00000e0000 */
[----:B------:R-:W3:Y:S01]  /*0ed0*/  LDCU UR7, c[0x0][UR7+0x2a0] ;  /* 0x00005400070777ac */ /* 0x000ee20008000800 */
[----:B------:R-:W-:-:S05]  /*0ee0*/  CS2R.32 R92, SR_CgaSize ;  /* 0x00000000005c7805 */ /* 0x000fca0000008a00 */
[----:B------:R-:W-:-:S05]  /*0ef0*/  IMAD R92, R92, -0xa0, RZ ;  /* 0xffffff605c5c7824 */ /* 0x000fca00078e02ff */
[----:B------:R-:W-:-:S14]  /*0f00*/  R2UR UR8, R92 ;  /* 0x000000005c0872ca */ /* 0x000fdc00000e0000 */
[----:B------:R-:W3:Y:S01]  /*0f10*/  LDCU UR8, c[0x0][UR8+0x2a4] ;  /* 0x00005480080877ac */ /* 0x000ee20008000800 */
[----:B------:R-:W3:Y:S01]  /*0f20*/  LDCU UR19, c[0x0][0xc24] ;  /* 0x00018480ff1377ac */ /* 0x000ee20008000800 */
[----:B------:R-:W3:Y:S01]  /*0f30*/  LDCU UR39, c[0x0][0xc24] ;  /* 0x00018480ff2777ac */ /* 0x000ee20008000800 */
[----:B-1----:R-:W-:Y:S01]  /*0f40*/  I2FP.F32.U32 R2, UR21 ;  /* 0x0000001500027c45 */ /* 0x002fe20008201000 */
[----:B------:R-:W1:Y:S04]  /*0f50*/  LDCU UR23, c[0x0][0xc30] ;  /* 0x00018600ff1777ac */ /* 0x000e680008000800 */
[----:B--2---:R-:W-:Y:S01]  /*0f60*/  FMUL R2, R2, UR5 ;  /* 0x0000000502027c20 */ /* 0x004fe20008400000 */
[----:B----4-:R-:W-:-:S05]  /*0f70*/  I2FP.F32.U32 R0, UR24 ;  /* 0x0000001800007c45 */ /* 0x010fca0008201000 */
[----:B------:R-:W2:Y:S01]  /*0f80*/  F2I.U32.TRUNC.NTZ R2, R2 ;  /* 0x0000000200027305 */ /* 0x000ea2000020f000 */
[----:B---3--:R-:W-:-:S07]  /*0f90*/  FMUL R0, R0, UR4 ;  /* 0x0000000400007c20 */ /* 0x008fce0008400000 */
[----:B------:R-:W3:Y:S01]  /*0fa0*/  F2I.U32.TRUNC.NTZ R0, R0 ;  /* 0x0000000000007305 */ /* 0x000ee2000020f000 */
[----:B--2---:R-:W-:Y:S02]  /*0fb0*/  R2UR UR4, R2 ;  /* 0x00000000020472ca */ /* 0x004fe400000e0000 */
[----:B------:R-:W-:Y:S02]  /*0fc0*/  PRMT R2, RZ, 0x7610, R2 ;  /* 0x00007610ff027816 */ /* 0x000fe40000000002 */
[----:B---3--:R-:W-:Y:S02]  /*0fd0*/  R2UR UR6, R0 ;  /* 0x00000000000672ca */ /* 0x008fe400000e0000 */
[----:B------:R-:W-:-:S07]  /*0fe0*/  PRMT R0, RZ, 0x7610, R0 ;  /* 0x00007610ff007816 */ /* 0x000fce0000000000 */
[----:B------:R-:W-:-:S04]  /*0ff0*/  UIADD3 UR5, UPT, UPT, -UR4, URZ, URZ ;  /* 0x000000ff04057290 */ /* 0x000fc8000fffe1ff */
[----:B------:R-:W-:Y:S02]  /*1000*/  UIMAD UR5, UR7, UR5, UR21 ;  /* 0x00000005070572a4 */ /* 0x000fe4000f8e0215 */
[----:B------:R-:W-:-:S04]  /*1010*/  UIADD3 UR4, UPT, UPT, -UR6, URZ, URZ ;  /* 0x000000ff06047290 */ /* 0x000fc8000fffe1ff */
[----:B------:R-:W-:Y:S01]  /*1020*/  IMAD.U32 R92, RZ, RZ, UR5 ;  /* 0x00000005ff5c7e24 */ /* 0x000fe2000f8e00ff */
[----:B------:R-:W-:-:S06]  /*1030*/  UIMAD UR4, UR8, UR4, UR24 ;  /* 0x00000004080472a4 */ /* 0x000fcc000f8e0218 */
[----:B------:R-:W-:Y:S01]  /*1040*/  IMAD.U32 R91, RZ, RZ, UR4 ;  /* 0x00000004ff5b7e24 */ /* 0x000fe2000f8e00ff */
[----:B-1----:R-:W-:Y:S06]  /*1050*/  BRA.U UP4, `(.L_x_16) ;  /* 0x0000000104307547 */ /* 0x002fec000b800000 */
[----:B------:R-:W-:Y:S01]  /*1060*/  R2UR UR5, R91 ;  /* 0x000000005b0572ca */ /* 0x000fe200000e0000 */
[----:B------:R-:W-:Y:S01]  /*1070*/  UMOV UR7, 0x3 ;  /* 0x0000000300077882 */ /* 0x000fe20000000000 */
[----:B------:R-:W-:-:S11]  /*1080*/  R2UR UR4, R92 ;  /* 0x000000005c0472ca */ /* 0x000fd600000e0000 */
[----:B------:R-:W-:-:S04]  /*1090*/  UISETP.NE.AND UP0, UPT, UR5, URZ, UPT ;  /* 0x000000ff0500728c */ /* 0x000fc8000bf05270 */
[----:B------:R-:W-:Y:S02]  /*10a0*/  UISETP.LT.U32.OR UP0, UPT, UR4, 0x2, !UP0 ;  /* 0x000000020400788c */ /* 0x000fe4000c701470 */
[----:B------:R-:W-:Y:S02]  /*10b0*/  ULOP3.LUT UR4, UR4, 0xfffffffe, URZ, 0xc0, !UPT ;  /* 0xfffffffe04047892 */ /* 0x000fe4000f8ec0ff */
[----:B------:R-:W-:Y:S02]  /*10c0*/  USEL UR6, URZ, 0x1, !UP0 ;  /* 0x00000001ff067887 */ /* 0x000fe4000c000000 */
[----:B------:R-:W-:Y:S02]  /*10d0*/  USEL UR5, URZ, 0x2, !UP0 ;  /* 0x00000002ff057887 */ /* 0x000fe4000c000000 */
[----:B------:R-:W-:Y:S02]  /*10e0*/  USHF.L.U32 UR4, UR7, UR4, URZ ;  /* 0x0000000407047299 */ /* 0x000fe400080006ff */
[----:B------:R-:W-:-:S04]  /*10f0*/  UIADD3 UR5, UPT, UPT, UR6, UR5, URZ ;  /* 0x0000000506057290 */ /* 0x000fc8000fffe0ff */
[----:B------:R-:W-:Y:S02]  /*1100*/  IMAD.U32 R0, RZ, RZ, UR4 ;  /* 0x00000004ff007e24 */ /* 0x000fe4000f8e00ff */
[----:B------:R-:W-:-:S07]  /*1110*/  IMAD.U32 R2, RZ, RZ, UR5 ;  /* 0x00000005ff027e24 */ /* 0x000fce000f8e00ff */
.L_x_16:
[----:B------:R-:W1:Y:S01]  /*1120*/  S2UR UR53, SR_CTAID.Z ;  /* 0x00000000003579c3 */ /* 0x000e620000002700 */
[----:B------:R-:W-:Y:S01]  /*1130*/  UISETP.GE.AND UP0, UPT, UR19, 0x1, UPT ;  /* 0x000000011300788c */ /* 0x000fe2000bf06270 */
[----:B------:R-:W-:-:S08]  /*1140*/  UMOV UR52, UR21 ;  /* 0x0000001500347c82 */ /* 0x000fd00008000000 */
[----:B------:R-:W-:Y:S05]  /*1150*/  BRA.U !UP0, `(.L_x_17) ;  /* 0x0000000108d47547 */ /* 0x000fea000b800000 */
[----:B------:R-:W2:Y:S01]  /*1160*/  LDCU.128 UR12, c[0x0][0xc10] ;  /* 0x00018200ff0c77ac */ /* 0x000ea20008000c00 */
[----:B------:R-:W3:Y:S01]  /*1170*/  LDCU UR20, c[0x0][0xc0c] ;  /* 0x00018180ff1477ac */ /* 0x000ee20008000800 */
[----:B------:R-:W4:Y:S01]  /*1180*/  LDCU UR6, c[0x0][0x370] ;  /* 0x00006e00ff0677ac */ /* 0x000f220008000800 */
[----:B------:R-:W1:Y:S01]  /*1190*/  LDCU UR7, c[0x0][0x374] ;  /* 0x00006e80ff0777ac */ /* 0x000e620008000800 */
[----:B------:R-:W1:Y:S01]  /*11a0*/  LDCU UR22, c[0x0][0xc20] ;  /* 0x00018400ff1677ac */ /* 0x000e620008000800 */
[----:B--2---:R-:W-:Y:S02]  /*11b0*/  UIMAD.WIDE.U32 UR4, UR21, UR12, URZ ;  /* 0x0000000c150472a5 */ /* 0x004fe4000f8e00ff */
[----:B---3--:R-:W-:Y:S01]  /*11c0*/  UISETP.NE.AND UP0, UPT, UR20, 0x1, UPT ;  /* 0x000000011400788c */ /* 0x008fe2000bf05270 */
[----:B------:R-:W2:Y:S01]  /*11d0*/  LDCU.64 UR8, c[0x0][0xc28] ;  /* 0x00018500ff0877ac */ /* 0x000ea20008000a00 */
[----:B----4-:R-:W-:-:S03]  /*11e0*/  UIMAD.WIDE.U32 UR10, UR6, UR12, URZ ;  /* 0x0000000c060a72a5 */ /* 0x010fc6000f8e00ff */
[----:B------:R-:W-:Y:S01]  /*11f0*/  UMOV UR4, UR5 ;  /* 0x0000000500047c82 */ /* 0x000fe20008000000 */
[----:B------:R-:W-:Y:S02]  /*1200*/  UISETP.NE.AND UP2, UPT, UR19, 0x1, UPT ;  /* 0x000000011300788c */ /* 0x000fe4000bf45270 */
[----:B------:R-:W-:Y:S01]  /*1210*/  USHF.R.U32.HI UR4, URZ, UR13, UR4 ;  /* 0x0000000dff047299 */ /* 0x000fe20008011604 */
[----:B------:R-:W-:Y:S01]  /*1220*/  UMOV UR10, UR11 ;  /* 0x0000000b000a7c82 */ /* 0x000fe20008000000 */
[----:B------:R-:W-:Y:S02]  /*1230*/  UIMAD.WIDE.U32 UR16, UR24, UR15, URZ ;  /* 0x0000000f181072a5 */ /* 0x000fe4000f8e00ff */
[----:B------:R-:W-:Y:S02]  /*1240*/  USEL UR5, UR21, UR4, !UP0 ;  /* 0x0000000415057287 */ /* 0x000fe4000c000000 */
[----:B------:R-:W-:Y:S02]  /*1250*/  @UP0 USHF.R.U32.HI UR6, URZ, UR13, UR10 ;  /* 0x0000000dff060299 */ /* 0x000fe4000801160a */
[----:B------:R-:W-:-:S02]  /*1260*/  UISETP.NE.AND UP0, UPT, UR14, 0x1, UPT ;  /* 0x000000010e00788c */ /* 0x000fc4000bf05270 */
[----:B-1----:R-:W-:Y:S02]  /*1270*/  UIMAD.WIDE.U32 UR10, UR7, UR15, URZ ;  /* 0x0000000f070a72a5 */ /* 0x002fe4000f8e00ff */
[----:B--2---:R-:W-:Y:S01]  /*1280*/  UIMAD.WIDE.U32 UR12, UR6, UR8, URZ ;  /* 0x00000008060c72a5 */ /* 0x004fe2000f8e00ff */
[----:B------:R-:W-:Y:S01]  /*1290*/  UMOV UR4, UR17 ;  /* 0x0000001100047c82 */ /* 0x000fe20008000000 */
[----:B------:R-:W-:-:S03]  /*12a0*/  UIADD3 UR52, UPT, UPT, -UR5, URZ, URZ ;  /* 0x000000ff05347290 */ /* 0x000fc6000fffe1ff */
[----:B------:R-:W-:Y:S01]  /*12b0*/  UMOV UR10, UR11 ;  /* 0x0000000b000a7c82 */ /* 0x000fe20008000000 */
[----:B------:R-:W-:Y:S02]  /*12c0*/  USHF.R.U32.HI UR4, URZ, UR22, UR4 ;  /* 0x00000016ff047299 */ /* 0x000fe40008011604 */
[----:B------:R-:W-:Y:S01]  /*12d0*/  @UP0 USHF.R.U32.HI UR7, URZ, UR22, UR10 ;  /* 0x00000016ff070299 */ /* 0x000fe2000801160a */
[----:B------:R-:W-:Y:S01]  /*12e0*/  UMOV UR12, UR13 ;  /* 0x0000000d000c7c82 */ /* 0x000fe20008000000 */
[----:B------:R-:W-:Y:S02]  /*12f0*/  USEL UR4, UR24, UR4, !UP0 ;  /* 0x0000000418047287 */ /* 0x000fe4000c000000 */
[----:B------:R-:W-:Y:S02]  /*1300*/  UIMAD.WIDE.U32 UR10, UR7, UR8, URZ ;  /* 0x00000008070a72a5 */ /* 0x000fe4000f8e00ff */
[----:B------:R-:W-:Y:S02]  /*1310*/  @UP2 USHF.R.U32.HI UR6, URZ, UR9, UR12 ;  /* 0x00000009ff062299 */ /* 0x000fe4000801160c */
[----:B------:R-:W-:-:S02]  /*1320*/  UIMAD.WIDE.U32 UR12, UR4, UR8, URZ ;  /* 0x00000008040c72a5 */ /* 0x000fc4000f8e00ff */
[----:B------:R-:W-:Y:S01]  /*1330*/  UIMAD UR52, UR20, UR52, UR21 ;  /* 0x00000034143472a4 */ /* 0x000fe2000f8e0215 */
[----:B------:R-:W-:Y:S02]  /*1340*/  UMOV UR10, UR11 ;  /* 0x0000000b000a7c82 */ /* 0x000fe40008000000 */
[----:B------:R-:W-:Y:S02]  /*1350*/  @UP2 USHF.R.U32.HI UR7, URZ, UR9, UR10 ;  /* 0x00000009ff072299 */ /* 0x000fe4000801160a */
[----:B------:R-:W-:Y:S02]  /*1360*/  UIMAD UR10, UR6, UR19, URZ ;  /* 0x00000013060a72a4 */ /* 0x000fe4000f8e02ff */
[----:B------:R-:W-:-:S04]  /*1370*/  UIMAD UR7, UR7, UR19, URZ ;  /* 0x00000013070772a4 */ /* 0x000fc8000f8e02ff */
[----:B------:R-:W-:-:S03]  /*1380*/  UISETP.GE.AND UP0, UPT, UR4, UR7, UPT ;  /* 0x000000070400728c */ /* 0x000fc6000bf06270 */
[----:B------:R-:W-:Y:S01]  /*1390*/  UMOV UR7, UR13 ;  /* 0x0000000d00077c82 */ /* 0x000fe20008000000 */
[----:B------:R-:W-:Y:S02]  /*13a0*/  UISETP.GE.OR UP0, UPT, UR5, UR10, UP0 ;  /* 0x0000000a0500728c */ /* 0x000fe40008706670 */
[----:B------:R-:W-:Y:S02]  /*13b0*/  UIMAD.WIDE.U32 UR10, UR5, UR8, URZ ;  /* 0x00000008050a72a5 */ /* 0x000fe4000f8e00ff */
[----:B------:R-:W-:Y:S02]  /*13c0*/  USHF.R.U32.HI UR7, URZ, UR9, UR7 ;  /* 0x00000009ff077299 */ /* 0x000fe40008011607 */
[----:B------:R-:W-:Y:S02]  /*13d0*/  UIADD3 UR10, UPT, UPT, -UR4, URZ, URZ ;  /* 0x000000ff040a7290 */ /* 0x000fe4000fffe1ff */
[----:B------:R-:W-:Y:S02]  /*13e0*/  USEL UR7, UR4, UR7, !UP2 ;  /* 0x0000000704077287 */ /* 0x000fe4000d000000 */
[----:B------:R-:W-:Y:S01]  /*13f0*/  UIMAD UR10, UR14, UR10, UR24 ;  /* 0x0000000a0e0a72a4 */ /* 0x000fe2000f8e0218 */
[----:B------:R-:W-:-:S02]  /*1400*/  @!UP0 UMOV UR8, UR11 ;  /* 0x0000000b00088c82 */ /* 0x000fc40008000000 */
[----:B------:R-:W-:Y:S02]  /*1410*/  @!UP0 USHF.R.U32.HI UR8, URZ, UR9, UR8 ;  /* 0x00000009ff088299 */ /* 0x000fe40008011608 */
[----:B------:R-:W-:Y:S02]  /*1420*/  UIADD3 UR9, UPT, UPT, -UR7, URZ, URZ ;  /* 0x000000ff07097290 */ /* 0x000fe4000fffe1ff */
[----:B------:R-:W-:Y:S02]  /*1430*/  @!UP0 USEL UR8, UR5, UR8, !UP2 ;  /* 0x0000000805088287 */ /* 0x000fe4000d000000 */
[----:B------:R-:W-:Y:S02]  /*1440*/  UIMAD UR9, UR19, UR9, UR4 ;  /* 0x00000009130972a4 */ /* 0x000fe4000f8e0204 */
[----:B------:R-:W-:Y:S02]  /*1450*/  @!UP0 UIADD3 UR7, UPT, UPT, UR7, -UR8, URZ ;  /* 0x8000000807078290 */ /* 0x000fe4000fffe0ff */
[----:B------:R-:W-:-:S02]  /*1460*/  @!UP0 UIMAD UR6, UR9, UR6, UR8 ;  /* 0x00000006090682a4 */ /* 0x000fc4000f8e0208 */
[----:B------:R-:W-:-:S04]  /*1470*/  @!UP0 UIMAD UR4, UR7, UR19, UR5 ;  /* 0x00000013070482a4 */ /* 0x000fc8000f8e0205 */
[----:B------:R-:W-:Y:S01]  /*1480*/  UIMAD UR24, UR4, UR14, UR10 ;  /* 0x0000000e041872a4 */ /* 0x000fe2000f8e020a */
[----:B------:R-:W-:Y:S02]  /*1490*/  @!UP0 UMOV UR5, UR6 ;  /* 0x0000000600058c82 */ /* 0x000fe40008000000 */
[----:B------:R-:W-:-:S12]  /*14a0*/  UIMAD UR52, UR5, UR20, UR52 ;  /* 0x00000014053472a4 */ /* 0x000fd8000f8e0234 */
.L_x_17:
[----:B------:R-:W-:-:S09]  /*14b0*/  UISETP.NE.AND UP0, UPT, UR23, 0x1, UPT ;  /* 0x000000011700788c */ /* 0x000fd2000bf05270 */
[----:B------:R-:W-:Y:S05]  /*14c0*/  BRA.U UP0, `(.L_x_18) ;  /* 0x0000000100407547 */ /* 0x000fea000b800000 */
[----:B------:R-:W2:Y:S01]  /*14d0*/  LDCU.128 UR8, c[0x0][0xc10] ;  /* 0x00018200ff0877ac */ /* 0x000ea20008000c00 */
[----:B------:R-:W3:Y:S01]  /*14e0*/  LDCU UR12, c[0x0][0xc0c] ;  /* 0x00018180ff0c77ac */ /* 0x000ee20008000800 */
[----:B------:R-:W4:Y:S01]  /*14f0*/  LDCU UR13, c[0x0][0xc20] ;  /* 0x00018400ff0d77ac */ /* 0x000f220008000800 */
[----:B--2---:R-:W-:Y:S02]  /*1500*/  UIMAD.WIDE.U32 UR4, UR52, UR8, URZ ;  /* 0x00000008340472a5 */ /* 0x004fe4000f8e00ff */
[----:B------:R-:W-:Y:S02]  /*1510*/  UIMAD.WIDE.U32 UR6, UR24, UR11, URZ ;  /* 0x0000000b180672a5 */ /* 0x000fe4000f8e00ff */
[----:B---3--:R-:W-:Y:S02]  /*1520*/  UISETP.NE.AND UP0, UPT, UR12, 0x1, UPT ;  /* 0x000000010c00788c */ /* 0x008fe4000bf05270 */
[----:B------:R-:W-:-:S03]  /*1530*/  USHF.R.U32.HI UR5, URZ, UR9, UR5 ;  /* 0x00000009ff057299 */ /* 0x000fc60008011605 */
[----:B------:R-:W-:Y:S01]  /*1540*/  UMOV UR4, UR7 ;  /* 0x0000000700047c82 */ /* 0x000fe20008000000 */
[----:B------:R-:W-:Y:S02]  /*1550*/  USEL UR5, UR52, UR5, !UP0 ;  /* 0x0000000534057287 */ /* 0x000fe4000c000000 */
[----:B------:R-:W-:Y:S02]  /*1560*/  UISETP.NE.AND UP0, UPT, UR10, 0x1, UPT ;  /* 0x000000010a00788c */ /* 0x000fe4000bf05270 */
[----:B----4-:R-:W-:-:S04]  /*1570*/  USHF.R.U32.HI UR4, URZ, UR13, UR4 ;  /* 0x0000000dff047299 */ /* 0x010fc80008011604 */
[----:B------:R-:W-:-:S04]  /*1580*/  USEL UR4, UR24, UR4, !UP0 ;  /* 0x0000000418047287 */ /* 0x000fc8000c000000 */
[----:B------:R-:W-:Y:S02]  /*1590*/  UIADD3 UR6, UPT, UPT, -UR4, UR5, URZ ;  /* 0x0000000504067290 */ /* 0x000fe4000fffe1ff */
[----:B------:R-:W-:Y:S02]  /*15a0*/  UIADD3 UR4, UPT, UPT, UR4, -UR5, URZ ;  /* 0x8000000504047290 */ /* 0x000fe4000fffe0ff */
[----:B------:R-:W-:Y:S02]  /*15b0*/  UIMAD UR24, UR6, UR10, UR24 ;  /* 0x0000000a061872a4 */ /* 0x000fe4000f8e0218 */
[----:B------:R-:W-:-:S12]  /*15c0*/  UIMAD UR52, UR4, UR12, UR52 ;  /* 0x0000000c043472a4 */ /* 0x000fd8000f8e0234 */
.L_x_18:
[----:B------:R-:W-:Y:S05]  /*15d0*/  BRA.U !UP6, `(.L_x_19) ;  /* 0x000000010e0c7547 */ /* 0x000fea000b800000 */
[----:B------:R-:W-:Y:S01]  /*15e0*/  UCGABAR_WAIT ;  /* 0x0000000000007dc7 */ /* 0x000fe20008000000 */
[----:B------:R-:W-:Y:S01]  /*15f0*/  CCTL.IVALL ;  /* 0x00000000ff00798f */ /* 0x000fe20002000000 */
[----:B------:R-:W-:Y:S05]  /*1600*/  BRA `(.L_x_20) ;  /* 0x0000000000047947 */ /* 0x000fea0003800000 */
.L_x_19:
[----:B------:R-:W-:Y:S06]  /*1610*/  BAR.SYNC.DEFER_BLOCKING 0x0 ;  /* 0x0000000000007b1d */ /* 0x000fec0000010000 */
.L_x_20:
[----:B------:R-:W-:Y:S05]  /*1620*/  BRA.U UP5, `(.L_x_21) ;  /* 0x0000001d05207547 */ /* 0x000fea000b800000 */
[----:B------:R-:W2:Y:S01]  /*1630*/  LDCU UR5, c[0x0][0x388] ;  /* 0x00007100ff0577ac */ /* 0x000ea20008000800 */
[----:B------:R-:W-:Y:S01]  /*1640*/  PLOP3.LUT P1, PT, PT, PT, UP3, 0x80, 0x8 ;  /* 0x000000000008781c */ /* 0x000fe20003f2f038 */
[----:B------:R-:W-:Y:S01]  /*1650*/  IMAD.MOV.U32 R2, RZ, RZ, RZ ;  /* 0x000000ffff027224 */ /* 0x000fe200078e00ff */
[----:B------:R-:W-:Y:S01]  /*1660*/  ISETP.EQ.OR P2, PT, R3, RZ, P3 ;  /* 0x000000ff0300720c */ /* 0x000fe20001f42670 */
[----:B------:R-:W3:Y:S01]  /*1670*/  LDCU UR8, c[0x0][0x38c] ;  /* 0x00007180ff0877ac */ /* 0x000ee20008000800 */
[----:B------:R-:W-:Y:S01]  /*1680*/  PLOP3.LUT P1, PT, P1, PT, PT, 0x8, 0x80 ;  /* 0x000000000080781c */ /* 0x000fe20000f2e170 */
[----:B------:R-:W4:Y:S01]  /*1690*/  LDCU.64 UR6, c[0x0][0x390] ;  /* 0x00007200ff0677ac */ /* 0x000f220008000a00 */
[----:B------:R-:W-:Y:S01]  /*16a0*/  UISETP.NE.AND UP1, UPT, UR18, URZ, UPT ;  /* 0x000000ff1200728c */ /* 0x000fe2000bf25270 */
[----:B------:R-:W1:Y:S01]  /*16b0*/  LDCU UR54, c[0x0][0x370] ;  /* 0x00006e00ff3677ac */ /* 0x000e620008000800 */
[----:B--2---:R-:W-:Y:S02]  /*16c0*/  UIADD3 UR5, UPT, UPT, UR5, 0x3f, URZ ;  /* 0x0000003f05057890 */ /* 0x004fe4000fffe0ff */
[----:B------:R-:W-:-:S02]  /*16d0*/  USEL UR38, UR56, 0x2, UP1 ;  /* 0x0000000238267887 */ /* 0x000fc40008800000 */
[----:B------:R-:W-:Y:S01]  /*16e0*/  USHF.R.S32.HI UR4, URZ, 0x1f, UR5 ;  /* 0x0000001fff047899 */ /* 0x000fe20008011405 */
[----:B------:R-:W2:Y:S03]  /*16f0*/  LDCU.64 UR46, c[0x0][0x348] ;  /* 0x00006900ff2e77ac */ /* 0x000ea60008000a00 */
[----:B------:R-:W-:Y:S02]  /*1700*/  ULEA.HI UR4, UR4, UR5, URZ, 0x6 ;  /* 0x0000000504047291 */ /* 0x000fe4000f8f30ff */
[----:B------:R-:W-:Y:S02]  /*1710*/  USHF.L.U32 UR5, UR21, 0x6, URZ ;  /* 0x0000000615057899 */ /* 0x000fe400080006ff */
[----:B------:R-:W-:Y:S02]  /*1720*/  USHF.R.S32.HI UR4, URZ, 0x6, UR4 ;  /* 0x00000006ff047899 */ /* 0x000fe40008011404 */
[----:B------:R-:W-:-:S02]  /*1730*/  ULOP3.LUT UR57, UR5, 0x40, URZ, 0xc0, !UPT ;  /* 0x0000004005397892 */ /* 0x000fc4000f8ec0ff */
[----:B---3--:R-:W-:Y:S02]  /*1740*/  UIMAD UR4, UR4, UR8, URZ ;  /* 0x00000008040472a4 */ /* 0x008fe4000f8e02ff */
[----:B------:R-:W-:Y:S02]  /*1750*/  USHF.L.U32 UR58, UR21, 0x7, URZ ;  /* 0x00000007153a7899 */ /* 0x000fe400080006ff */
[----:B----4-:R-:W-:Y:S01]  /*1760*/  UIMAD UR4, UR4, UR6, URZ ;  /* 0x00000006040472a4 */ /* 0x010fe2000f8e02ff */
[----:B-1----:R-:W1:Y:S03]  /*1770*/  LDCU UR53, c[0x0][0x374] ;  /* 0x00006e80ff3577ac */ /* 0x002e660008000800 */
[----:B------:R-:W-:Y:S01]  /*1780*/  UIMAD UR55, UR4, UR7, URZ ;  /* 0x00000007043772a4 */ /* 0x000fe2000f8e02ff */
[----:B------:R-:W-:Y:S01]  /*1790*/  UMOV UR27, 0x1 ;  /* 0x00000001001b7882 */ /* 0x000fe20000000000 */
[----:B------:R-:W-:-:S02]  /*17a0*/  UMOV UR31, URZ ;  /* 0x000000ff001f7c82 */ /* 0x000fc40008000000 */
[----:B------:R-:W-:Y:S02]  /*17b0*/  UISETP.NE.AND UP2, UPT, UR55, URZ, UPT ;  /* 0x000000ff3700728c */ /* 0x000fe4000bf45270 */
[----:B------:R-:W-:Y:S01]  /*17c0*/  UISETP.LT.U32.AND UP0, UPT, UR55, 0x8, UPT ;  /* 0x000000083700788c */ /* 0x000fe2000bf01070 */
[----:B------:R-:W-:Y:S01]  /*17d0*/  UMOV UR36, URZ ;  /* 0x000000ff00247c82 */ /* 0x000fe20008000000 */
[----:B------:R-:W-:Y:S02]  /*17e0*/  UMOV UR42, URZ ;  /* 0x000000ff002a7c82 */ /* 0x000fe40008000000 */
[----:B------:R-:W-:-:S04]  /*17f0*/  USEL UR4, UR55, 0x8, UP0 ;  /* 0x0000000837047887 */ /* 0x000fc80008000000 */
[----:B------:R-:W-:Y:S02]  /*1800*/  UIADD3 UR5, UPT, UPT, UR4, -0x1, URZ ;  /* 0xffffffff04057890 */ /* 0x000fe4000fffe0ff */
[----:B------:R-:W-:Y:S02]  /*1810*/  @!UP2 UIADD3 UR5, UPT, UPT, UR4, URZ, URZ ;  /* 0x000000ff0405a290 */ /* 0x000fe4000fffe0ff */
[----:B------:R-:W-:Y:S02]  /*1820*/  UIADD3 UR51, UPT, UPT, UR55, -UR4, URZ ;  /* 0x8000000437337290 */ /* 0x000fe4000fffe0ff */
[----:B-12---:R-:W-:-:S12]  /*1830*/  UIADD3 UR56, UPT, UPT, UR5, 0x1, URZ ;  /* 0x0000000105387890 */ /* 0x006fd8000fffe0ff */
.L_x_39:
[----:B------:R-:W1:Y:S01]  /*1840*/  S2UR UR30, SR_CgaCtaId ;  /* 0x00000000001e79c3 */ /* 0x000e620000008800 */
[----:B------:R-:W-:Y:S01]  /*1850*/  UMOV UR4, 0x400 ;  /* 0x0000040000047882 */ /* 0x000fe20000000000 */
[----:B------:R-:W-:Y:S01]  /*1860*/  MOV R0, UR27 ;  /* 0x0000001b00007c02 */ /* 0x000fe20008000f00 */
[----:B------:R-:W-:Y:S02]  /*1870*/  UISETP.NE.AND UP0, UPT, UR55, URZ, UPT ;  /* 0x000000ff3700728c */ /* 0x000fe4000bf05270 */
[----:B------:R-:W-:Y:S01]  /*1880*/  ULEA UR18, UR24, UR57, 0x7 ;  /* 0x0000003918127291 */ /* 0x000fe2000f8e38ff */
[----:B------:R-:W-:Y:S01]  /*1890*/  SHF.L.U32 R0, R0, 0x1f, RZ ;  /* 0x0000001f00007819 */ /* 0x000fe200000006ff */
[----:B------:R-:W-:Y:S01]  /*18a0*/  UMOV UR28, URZ ;  /* 0x000000ff001c7c82 */ /* 0x000fe20008000000 */
[----:B------:R-:W-:Y:S01]  /*18b0*/  UMOV UR22, URZ ;  /* 0x000000ff00167c82 */ /* 0x000fe20008000000 */
[----:B------:R-:W-:Y:S01]  /*18c0*/  UMOV UR21, URZ ;  /* 0x000000ff00157c82 */ /* 0x000fe20008000000 */
[----:B------:R-:W-:Y:S01]  /*18d0*/  UMOV UR20, URZ ;  /* 0x000000ff00147c82 */ /* 0x000fe20008000000 */
[----:B-1----:R-:W-:-:S04]  /*18e0*/  ULEA UR30, UR30, UR4, 0x18 ;  /* 0x000000041e1e7291 */ /* 0x002fc8000f8ec0ff */
[----:B------:R-:W-:-:S09]  /*18f0*/  ULEA UR4, UR31, UR30, 0x3 ;  /* 0x0000001e1f047291 */ /* 0x000fd2000f8e18ff */
[----:B------:R1:W2:Y:S01]  /*1900*/  SYNCS.PHASECHK.TRANS64.TRYWAIT P0, [UR4+0x40], R0 ;  /* 0x00004000ff0075a7 */ /* 0x0002a20008001104 */
[----:B------:R-:W-:-:S04]  /*1910*/  ULEA.HI UR4, UR52, UR52, URZ, 0x1 ;  /* 0x0000003434047291 */ /* 0x000fc8000f8f08ff */
[----:B------:R-:W-:-:S04]  /*1920*/  USHF.L.U32 UR4, UR4, 0x7, URZ ;  /* 0x0000000704047899 */ /* 0x000fc800080006ff */
[----:B------:R-:W-:-:S04]  /*1930*/  ULOP3.LUT UR4, UR4, 0xffffff00, URZ, 0xc0, !UPT ;  /* 0xffffff0004047892 */ /* 0x000fc8000f8ec0ff */
[----:B------:R-:W-:Y:S01]  /*1940*/  ULOP3.LUT UR43, UR4, 0x80, UR58, 0xf8, !UPT ;  /* 0x00000080042b7892 */ /* 0x000fe2000f8ef83a */
[----:B------:R-:W-:Y:S11]  /*1950*/  BRA.U !UP0, `(.L_x_22) ;  /* 0x0000000508ac7547 */ /* 0x000ff6000b800000 */
[----:B------:R-:W3:Y:S01]  /*1960*/  LDCU.128 UR12, c[0x0][0x480] ;  /* 0x00009000ff0c77ac */ /* 0x000ee20008000c00 */
[----:B------:R-:W4:Y:S01]  /*1970*/  LDCU.128 UR8, c[0x0][0x490] ;  /* 0x00009200ff0877ac */ /* 0x000f220008000c00 */
[----:B------:R-:W1:Y:S01]  /*1980*/  LDCU.64 UR20, c[0x0][0x4c0] ;  /* 0x00009800ff1477ac */ /* 0x000e620008000a00 */
[----:B------:R-:W1:Y:S01]  /*1990*/  LDCU.64 UR16, c[0x0][0x4f0] ;  /* 0x00009e00ff1077ac */ /* 0x000e620008000a00 */
[----:B------:R-:W1:Y:S01]  /*19a0*/  LDCU UR19, c[0x0][0x4c8] ;  /* 0x00009900ff1377ac */ /* 0x000e620008000800 */
[----:B---3--:R-:W-:Y:S02]  /*19b0*/  UIMAD.WIDE.U32 UR4, UR43, UR13, URZ ;  /* 0x0000000d2b0472a5 */ /* 0x008fe4000f8e00ff */
[----:B------:R-:W-:Y:S02]  /*19c0*/  UISETP.NE.AND UP0, UPT, UR12, 0x1, UPT ;  /* 0x000000010c00788c */ /* 0x000fe4000bf05270 */
[----:B------:R-:W-:Y:S01]  /*19d0*/  USHF.R.U32.HI UR5, URZ, UR14, UR5 ;  /* 0x0000000eff057299 */ /* 0x000fe20008011605 */
[----:B------:R-:W3:Y:S03]  /*19e0*/  LDCU UR49, c[0x0][0x38c] ;  /* 0x00007180ff3177ac */ /* 0x000ee60008000800 */
[----:B------:R-:W-:-:S02]  /*19f0*/  USEL UR5, UR43, UR5, !UP0 ;  /* 0x000000052b057287 */ /* 0x000fc4000c000000 */
[----:B------:R-:W-:Y:S02]  /*1a00*/  UISETP.NE.AND UP0, UPT, UR15, 0x1, UPT ;  /* 0x000000010f00788c */ /* 0x000fe4000bf05270 */
[----:B----4-:R-:W-:Y:S01]  /*1a10*/  UIMAD.WIDE.U32 UR6, UR5, UR8, URZ ;  /* 0x00000008050672a5 */ /* 0x010fe2000f8e00ff */
[----:B------:R-:W4:Y:S01]  /*1a20*/  LDCU UR8, c[0x0][0x4a0] ;  /* 0x00009400ff0877ac */ /* 0x000f220008000800 */
[----:B------:R-:W1:Y:S05]  /*1a30*/  LDCU UR23, c[0x0][0x4cc] ;  /* 0x00009980ff1777ac */ /* 0x000e6a0008000800 */
[----:B------:R-:W-:Y:S01]  /*1a40*/  UMOV UR4, UR7 ;  /* 0x0000000700047c82 */ /* 0x000fe20008000000 */
[----:B------:R-:W1:Y:S01]  /*1a50*/  LDCU.64 UR40, c[0x0][0x390] ;  /* 0x00007200ff2877ac */ /* 0x000e620008000a00 */
[----:B------:R-:W-:Y:S01]  /*1a60*/  USHF.R.U32.HI UR4, URZ, UR9, UR4 ;  /* 0x00000009ff047299 */ /* 0x000fe20008011604 */
[----:B------:R-:W1:Y:S03]  /*1a70*/  LDCU UR9, c[0x0][0x4ec] ;  /* 0x00009d80ff0977ac */ /* 0x000e660008000800 */
[----:B------:R-:W-:-:S02]  /*1a80*/  USEL UR4, UR5, UR4, !UP0 ;  /* 0x0000000405047287 */ /* 0x000fc4000c000000 */
[----:B------:R-:W-:Y:S02]  /*1a90*/  UISETP.NE.AND UP0, UPT, UR10, 0x1, UPT ;  /* 0x000000010a00788c */ /* 0x000fe4000bf05270 */
[----:B------:R-:W-:Y:S01]  /*1aa0*/  UIMAD.WIDE.U32 UR6, UR4, UR11, URZ ;  /* 0x0000000b040672a5 */ /* 0x000fe2000f8e00ff */
[----:B------:R-:W1:Y:S01]  /*1ab0*/  LDCU.64 UR24, c[0x0][0x4d0] ;  /* 0x00009a00ff1877ac */ /* 0x000e620008000a00 */
[----:B------:R-:W-:-:S05]  /*1ac0*/  UIADD3 UR42, UPT, UPT, UR56, UR36, URZ ;  /* 0x00000024382a7290 */ /* 0x000fca000fffe0ff */
[----:B------:R-:W-:Y:S01]  /*1ad0*/  UMOV UR6, UR7 ;  /* 0x0000000700067c82 */ /* 0x000fe20008000000 */
[----:B------:R-:W-:Y:S02]  /*1ae0*/  UIADD3 UR7, UPT, UPT, -UR4, URZ, URZ ;  /* 0x000000ff04077290 */ /* 0x000fe4000fffe1ff */
[----:B----4-:R-:W-:Y:S02]  /*1af0*/  USHF.R.U32.HI UR6, URZ, UR8, UR6 ;  /* 0x00000008ff067299 */ /* 0x010fe40008011606 */
[----:B------:R-:W-:Y:S02]  /*1b00*/  UIADD3 UR8, UPT, UPT, -UR5, URZ, URZ ;  /* 0x000000ff05087290 */ /* 0x000fe4000fffe1ff */
[----:B------:R-:W-:Y:S02]  /*1b10*/  USEL UR14, UR4, UR6, !UP0 ;  /* 0x00000006040e7287 */ /* 0x000fe4000c000000 */
[----:B------:R-:W-:Y:S02]  /*1b20*/  UIMAD UR7, UR15, UR7, UR5 ;  /* 0x000000070f0772a4 */ /* 0x000fe4000f8e0205 */
[----:B------:R-:W-:-:S02]  /*1b30*/  UIADD3 UR6, UPT, UPT, -UR14, URZ, URZ ;  /* 0x000000ff0e067290 */ /* 0x000fc4000fffe1ff */
[----:B------:R-:W-:Y:S02]  /*1b40*/  UIMAD UR8, UR12, UR8, UR43 ;  /* 0x000000080c0872a4 */ /* 0x000fe4000f8e022b */
[----:B------:R-:W-:Y:S02]  /*1b50*/  UIMAD UR13, UR10, UR6, UR4 ;  /* 0x000000060a0d72a4 */ /* 0x000fe4000f8e0204 */
[----:B-1----:R-:W-:Y:S02]  /*1b60*/  UIMAD UR11, UR8, UR20, UR9 ;  /* 0x00000014080b72a4 */ /* 0x002fe4000f8e0209 */
[----:B------:R-:W-:Y:S01]  /*1b70*/  UIMAD UR12, UR7, UR21, UR16 ;  /* 0x00000015070c72a4 */ /* 0x000fe2000f8e0210 */
[----:B------:R-:W1:Y:S02]  /*1b80*/  LDCU.64 UR4, c[0x0][0x4f8] ;  /* 0x00009f00ff0477ac */ /* 0x000e640008000a00 */
[----:B------:R-:W4:Y:S01]  /*1b90*/  LDCU UR6, c[0x0][0x500] ;  /* 0x0000a000ff0677ac */ /* 0x000f220008000800 */
[----:B------:R-:W-:Y:S01]  /*1ba0*/  UIMAD UR13, UR13, UR19, UR17 ;  /* 0x000000130d0d72a4 */ /* 0x000fe2000f8e0211 */
[----:B------:R-:W-:Y:S01]  /*1bb0*/  UMOV UR28, URZ ;  /* 0x000000ff001c7c82 */ /* 0x000fe20008000000 */
[----:B------:R-:W-:Y:S01]  /*1bc0*/  UMOV UR7, UR31 ;  /* 0x0000001f00077c82 */ /* 0x000fe20008000000 */
[----:B------:R-:W-:Y:S01]  /*1bd0*/  UMOV UR20, URZ ;  /* 0x000000ff00147c82 */ /* 0x000fe20008000000 */
[----:B------:R-:W-:Y:S01]  /*1be0*/  UMOV UR21, URZ ;  /* 0x000000ff00157c82 */ /* 0x000fe20008000000 */
[----:B---3--:R-:W-:-:S07]  /*1bf0*/  UMOV UR22, URZ ;  /* 0x000000ff00167c82 */ /* 0x008fce0008000000 */
.L_x_28:
[----:B------:R-:W-:Y:S01]  /*1c00*/  @!P3 MOV R3, 0xc000 ;  /* 0x0000c0000003b802 */ /* 0x000fe20000000f00 */
[----:B------:R-:W-:Y:S01]  /*1c10*/  ULEA UR9, UR7, UR30, 0x3 ;  /* 0x0000001e07097291 */ /* 0x000fe2000f8e18ff */
[----:B--2---:R-:W-:Y:S11]  /*1c20*/  @P0 BRA `(.L_x_23) ;  /* 0x0000000000100947 */ /* 0x004ff60003800000 */
[----:B------:R-:W-:Y:S04]  /*1c30*/  MOV R4, UR27 ;  /* 0x0000001b00047c02 */ /* 0x000fe80008000f00 */
[----:B------:R-:W-:Y:S04]  /*1c40*/  SHF.L.U32 R4, R4, 0x1f, RZ ;  /* 0x0000001f04047819 */ /* 0x000fe800000006ff */
[----:B------:R-:W2:Y:S02]  /*1c50*/  SYNCS.PHASECHK.TRANS64.TRYWAIT P0, [UR9+0x40], R4 ;  /* 0x00004004ff0075a7 */ /* 0x000ea40008001109 */
[----:B--2---:R-:W-:Y:S05]  /*1c60*/  @!P0 BRA `(.L_x_24) ;  /* 0x0000008400d08947 */ /* 0x004fea0003800000 */
.L_x_23:
[----:B------:R3:W-:Y:S01]  /*1c70*/  @!P3 SYNCS.ARRIVE.TRANS64 RZ, [UR9], R3 ;  /* 0x00000003ffffb9a7 */ /* 0x0007e20008000009 */
[----:B------:R-:W-:Y:S04]  /*1c80*/  ULOP3.LUT UR8, UR38, 0x2, URZ, 0xfc, !UPT ;  /* 0x0000000226087892 */ /* 0x000fe8000f8efcff */
[----:B------:R-:W-:Y:S09]  /*1c90*/  UISETP.NE.AND UP0, UPT, UR8, 0x2, UPT ;  /* 0x000000020800788c */ /* 0x000ff2000bf05270 */
[----:B------:R-:W-:Y:S05]  /*1ca0*/  BRA.U UP0, `(.L_x_25) ;  /* 0x0000000100047547 */ /* 0x000fea000b800000 */
[----:B-1--4-:R-:W-:Y:S05]  /*1cb0*/  BPT.TRAP 0x1 ;  /* 0x000000040000795c */ /* 0x012fea0000300000 */
.L_x_25:
[----:B------:R-:W-:Y:S04]  /*1cc0*/  BSSY.RECONVERGENT B0, `(.L_x_26) ;  /* 0x0000003000007945 */ /* 0x000fe80003800200 */
[----:B------:R-:W-:Y:S05]  /*1cd0*/  @P2 BRA `(.L_x_27) ;  /* 0x0000000000042947 */ /* 0x000fea0003800000 */
[----:B-1--4-:R-:W-:Y:S05]  /*1ce0*/  BPT.TRAP 0x1 ;  /* 0x000000040000795c */ /* 0x012fea0000300000 */
.L_x_27:
[----:B-1--4-:R-:W-:Y:S05]  /*1cf0*/  BSYNC.RECONVERGENT B0 ;  /* 0x0000000000007941 */ /* 0x012fea0003800200 */
.L_x_26:
[----:B------:R-:W-:Y:S02]  /*1d00*/  UIADD3 UR8, UPT, UPT, UR7, 0x1, URZ ;  /* 0x0000000107087890 */ /* 0x000fe4000fffe0ff */
[----:B------:R-:W-:Y:S02]  /*1d10*/  UIMAD UR15, UR20, UR23, UR4 ;  /* 0x00000017140f72a4 */ /* 0x000fe4000f8e0204 */
[----:B------:R-:W-:Y:S02]  /*1d20*/  UISETP.NE.AND UP0, UPT, UR8, 0x8, UPT ;  /* 0x000000080800788c */ /* 0x000fe4000bf05270 */
[----:B------:R-:W-:Y:S02]  /*1d30*/  ULEA UR17, UR7, UR30, 0xe ;  /* 0x0000001e07117291 */ /* 0x000fe4000f8e70ff */
[----:B------:R-:W-:Y:S02]  /*1d40*/  USEL UR10, URZ, 0x1, UP0 ;  /* 0x00000001ff0a7887 */ /* 0x000fe40008000000 */
[----:B------:R-:W-:Y:S02]  /*1d50*/  USEL UR31, UR8, URZ, UP0 ;  /* 0x000000ff081f7287 */ /* 0x000fe40008000000 */
[----:B------:R-:W-:Y:S02]  /*1d60*/  ULOP3.LUT UR27, UR27, UR10, URZ, 0x3c, !UPT ;  /* 0x0000000a1b1b7292 */ /* 0x000fe4000f8e3cff */
[----:B------:R-:W-:Y:S02]  /*1d70*/  ULEA UR8, UR31, UR30, 0x3 ;  /* 0x0000001e1f087291 */ /* 0x000fe4000f8e18ff */
[----:B------:R-:W-:Y:S02]  /*1d80*/  ULEA UR16, UR7, UR30, 0xd ;  /* 0x0000001e07107291 */ /* 0x000fe4000f8e68ff */
[----:B------:R-:W-:Y:S01]  /*1d90*/  UIADD3 UR34, UP0, UPT, UR46, 0x80, URZ ;  /* 0x000000802e227890 */ /* 0x000fe2000ff1e0ff */
[----:B--2---:R-:W-:Y:S01]  /*1da0*/  MOV R0, UR27 ;  /* 0x0000001b00007c02 */ /* 0x004fe20008000f00 */
[----:B------:R-:W-:Y:S02]  /*1db0*/  ULOP3.LUT UR9, UR9, 0xfefffff8, URZ, 0xc0, !UPT ;  /* 0xfefffff809097892 */ /* 0x000fe4000f8ec0ff */
[----:B------:R-:W-:Y:S01]  /*1dc0*/  USHF.L.U32 UR10, UR28, 0x6, URZ ;  /* 0x000000061c0a7899 */ /* 0x000fe200080006ff */
[----:B------:R-:W-:Y:S01]  /*1dd0*/  SHF.L.U32 R0, R0, 0x1f, RZ ;  /* 0x0000001f00007819 */ /* 0x000fe200000006ff */
[----:B------:R-:W-:Y:S02]  /*1de0*/  UIADD3.X UR35, UPT, UPT, URZ, UR47, URZ, UP0, !UPT ;  /* 0x0000002fff237290 */ /* 0x000fe400087fe4ff */
[----:B------:R-:W-:Y:S01]  /*1df0*/  UIADD3 UR32, UP3, UPT, UR46, 0x200, URZ ;  /* 0x000002002e207890 */ /* 0x000fe2000ff7e0ff */
[----:B------:R1:W2:Y:S01]  /*1e00*/  SYNCS.PHASECHK.TRANS64.TRYWAIT P0, [UR8+0x40], R0 ;  /* 0x00004000ff0075a7 */ /* 0x0002a20008001108 */
[----:B------:R-:W-:Y:S02]  /*1e10*/  UIMAD UR8, UR21, UR24, UR5 ;  /* 0x00000018150872a4 */ /* 0x000fe4000f8e0205 */
[----:B------:R-:W-:Y:S02]  /*1e20*/  UIMAD UR7, UR22, UR25, UR6 ;  /* 0x00000019160772a4 */ /* 0x000fe4000f8e0206 */
[----:B------:R-:W-:Y:S02]  /*1e30*/  ULEA UR15, UR8, UR15, 0x5 ;  /* 0x0000000f080f7291 */ /* 0x000fe4000f8e28ff */
[----:B------:R-:W-:Y:S02]  /*1e40*/  UIADD3 UR8, UPT, UPT, UR17, 0x8400, URZ ;  /* 0x0000840011087890 */ /* 0x000fe4000fffe0ff */
[----:B------:R-:W-:Y:S02]  /*1e50*/  ULEA UR7, UR7, UR15, 0xa ;  /* 0x0000000f07077291 */ /* 0x000fe4000f8e50ff */
[----:B------:R-:W-:Y:S02]  /*1e60*/  UIADD3.X UR33, UPT, UPT, URZ, UR47, URZ, UP3, !UPT ;  /* 0x0000002fff217290 */ /* 0x000fe40009ffe4ff */
[----:B------:R-:W-:Y:S02]  /*1e70*/  UPRMT UR7, UR7, 0x5410, URZ ;  /* 0x0000541007077896 */ /* 0x000fe400080000ff */
[----:B------:R-:W-:Y:S02]  /*1e80*/  UIADD3 UR16, UPT, UPT, UR16, 0x28400, URZ ;  /* 0x0002840010107890 */ /* 0x000fe4000fffe0ff */
[----:B------:R-:W-:Y:S02]  /*1e90*/  UIADD3 UR37, UPT, UPT, UR20, 0x1, URZ ;  /* 0x0000000114257890 */ /* 0x000fe4000fffe0ff */
[----:B------:R-:W-:Y:S02]  /*1ea0*/  UIADD3 UR29, UPT, UPT, UR21, 0x1, URZ ;  /* 0x00000001151d7890 */ /* 0x000fe4000fffe0ff */
[----:B------:R-:W-:Y:S02]  /*1eb0*/  UISETP.NE.AND UP2, UPT, UR37, UR49, UPT ;  /* 0x000000312500728c */ /* 0x000fe4000bf45270 */
[----:B------:R-:W-:Y:S02]  /*1ec0*/  UIADD3 UR26, UPT, UPT, UR22, 0x1, URZ ;  /* 0x00000001161a7890 */ /* 0x000fe4000fffe0ff */
[----:B------:R-:W-:Y:S01]  /*1ed0*/  UIADD3 UR36, UPT, UPT, UR36, 0x1, URZ ;  /* 0x0000000124247890 */ /* 0x000fe2000fffe0ff */
[----:B------:R-:W-:Y:S01]  /*1ee0*/  UMOV UR44, 0x0 ;  /* 0x00000000002c7882 */ /* 0x000fe20000000000 */
[----:B------:R-:W-:Y:S01]  /*1ef0*/  UMOV UR45, 0x10000000 ;  /* 0x10000000002d7882 */ /* 0x000fe20000000000 */
[----:B------:R-:W-:Y:S01]  /*1f00*/  UMOV UR17, UR9 ;  /* 0x0000000900117c82 */ /* 0x000fe20008000000 */
[----:B------:R4:W-:Y:S01]  /*1f10*/  UTMALDG.5D.IM2COL.2CTA [UR8], [UR34], UR7, desc[UR44] ;  /* 0x00002c08220073b4 */ /* 0x0009e20008261007 */
[----:B------:R-:W-:Y:S02]  /*1f20*/  UMOV UR19, UR10 ;  /* 0x0000000a00137c82 */ /* 0x000fe40008000000 */
[----:B------:R-:W-:Y:S04]  /*1f30*/  @UP2 UIADD3 UR29, UPT, UPT, UR21, URZ, URZ ;  /* 0x000000ff151d2290 */ /* 0x000fe8000fffe0ff */
[----:B------:R-:W-:Y:S01]  /*1f40*/  UISETP.NE.AND UP1, UPT, UR29, UR40, UPT ;  /* 0x000000281d00728c */ /* 0x000fe2000bf25270 */
[----:B------:R3:W-:Y:S10]  /*1f50*/  UTMALDG.5D.2CTA [UR16], [UR32], desc[UR44] ;  /* 0x00002c10200075b4 */ /* 0x0007f40008221000 */
[----:B------:R-:W-:Y:S04]  /*1f60*/  @UP1 UIADD3 UR26, UPT, UPT, UR22, URZ, URZ ;  /* 0x000000ff161a1290 */ /* 0x000fe8000fffe0ff */
[----:B------:R-:W-:Y:S02]  /*1f70*/  UISETP.NE.AND UP0, UPT, UR26, UR41, UPT ;  /* 0x000000291a00728c */ /* 0x000fe4000bf05270 */
[----:B----4-:R-:W-:Y:S09]  /*1f80*/  UIADD3 UR8, UPT, UPT, UR28, 0x1, URZ ;  /* 0x000000011c087890 */ /* 0x010ff2000fffe0ff */
[----:B------:R-:W-:Y:S01]  /*1f90*/  @UP0 UIADD3 UR8, UPT, UPT, UR28, URZ, URZ ;  /* 0x000000ff1c080290 */ /* 0x000fe2000fffe0ff */
[----:B------:R-:W-:Y:S01]  /*1fa0*/  UMOV UR7, UR31 ;  /* 0x0000001f00077c82 */ /* 0x000fe20008000000 */
[----:B---3--:R-:W-:Y:S02]  /*1fb0*/  USEL UR22, UR26, URZ, UP0 ;  /* 0x000000ff1a167287 */ /* 0x008fe40008000000 */
[----:B------:R-:W-:Y:S02]  /*1fc0*/  UISETP.NE.AND UP0, UPT, UR36, UR42, UPT ;  /* 0x0000002a2400728c */ /* 0x000fe4000bf05270 */
[----:B------:R-:W-:Y:S02]  /*1fd0*/  USEL UR20, UR37, URZ, UP2 ;  /* 0x000000ff25147287 */ /* 0x000fe40009000000 */
[----:B------:R-:W-:Y:S01]  /*1fe0*/  USEL UR21, UR29, URZ, UP1 ;  /* 0x000000ff1d157287 */ /* 0x000fe20008800000 */
[----:B------:R-:W-:Y:S04]  /*1ff0*/  UMOV UR28, UR8 ;  /* 0x00000008001c7c82 */ /* 0x000fe80008000000 */
[----:B-1----:R-:W-:Y:S07]  /*2000*/  BRA.U UP0, `(.L_x_28) ;  /* 0xfffffff900fc7547 */ /* 0x002fee000b83ffff */
.L_x_22:
[----:B------:R-:W-:Y:S01]  /*2010*/  ULEA UR4, UR31, UR30, 0x3 ;  /* 0x0000001e1f047291 */ /* 0x000fe2000f8e18ff */
[----:B-1----:R-:W-:Y:S01]  /*2020*/  MOV R0, UR27 ;  /* 0x0000001b00007c02 */ /* 0x002fe20008000f00 */
[----:B------:R-:W-:Y:S01]  /*2030*/  @!P1 SYNCS.ARRIVE.TRANS64.A1T0 RZ, [UR30+0xc8], RZ ;  /* 0x0000c8ffffff99a7 */ /* 0x000fe2000810001e */
[----:B------:R-:W-:Y:S02]  /*2040*/  UISETP.GE.AND UP0, UPT, UR51, 0x1, UPT ;  /* 0x000000013300788c */ /* 0x000fe4000bf06270 */
[----:B------:R-:W-:-:S04]  /*2050*/  SHF.L.U32 R0, R0, 0x1f, RZ ;  /* 0x0000001f00007819 */ /* 0x000fc800000006ff */
[----:B--2---:R1:W2:Y:S03]  /*2060*/  SYNCS.PHASECHK.TRANS64.TRYWAIT P0, [UR4+0x40], R0 ;  /* 0x00004000ff0075a7 */ /* 0x0042a60008001104 */
[----:B------:R-:W-:Y:S05]  /*2070*/  BRA.U !UP0, `(.L_x_29) ;  /* 0x0000000508a47547 */ /* 0x000fea000b800000 */
[----:B------:R-:W3:Y:S01]  /*2080*/  LDCU.128 UR8, c[0x0][0x480] ;  /* 0x00009000ff0877ac */ /* 0x000ee20008000c00 */
[----:B------:R-:W4:Y:S01]  /*2090*/  LDCU.128 UR32, c[0x0][0x490] ;  /* 0x00009200ff2077ac */ /* 0x000f220008000c00 */
[----:B------:R-:W1:Y:S01]  /*20a0*/  LDCU UR13, c[0x0][0x4c8] ;  /* 0x00009900ff0d77ac */ /* 0x000e620008000800 */
        /* <DEDUP_REMOVED lines=10> */
[----:B------:R-:W1:Y:S05]  /*2150*/  LDCU.64 UR40, c[0x0][0x390] ;  /* 0x00007200ff2877ac */ /* 0x000e6a0008000a00 */
[----:B------:R-:W-:Y:S01]  /*2160*/  UMOV UR4, UR7 ;  /* 0x0000000700047c82 */ /* 0x000fe20008000000 */
[----:B------:R-:W1:Y:S01]  /*2170*/  LDCU.64 UR24, c[0x0][0x4d0] ;  /* 0x00009a00ff1877ac */ /* 0x000e620008000a00 */
[----:B------:R-:W-:Y:S01]  /*2180*/  USHF.R.U32.HI UR4, URZ, UR33, UR4 ;  /* 0x00000021ff047299 */ /* 0x000fe20008011604 */
[----:B------:R-:W4:Y:S03]  /*2190*/  LDCU.64 UR32, c[0x0][0x4c0] ;  /* 0x00009800ff2077ac */ /* 0x000f260008000a00 */
[----:B------:R-:W-:-:S02]  /*21a0*/  USEL UR4, UR5, UR4, !UP0 ;  /* 0x0000000405047287 */ /* 0x000fc4000c000000 */
[----:B------:R-:W-:Y:S02]  /*21b0*/  UISETP.NE.AND UP0, UPT, UR34, 0x1, UPT ;  /* 0x000000012200788c */ /* 0x000fe4000bf05270 */
[----:B------:R-:W-:Y:S02]  /*21c0*/  UIMAD.WIDE.U32 UR6, UR4, UR35, URZ ;  /* 0x00000023040672a5 */ /* 0x000fe4000f8e00ff */
[----:B------:R-:W-:Y:S01]  /*21d0*/  UIADD3 UR42, UPT, UPT, UR51, UR42, URZ ;  /* 0x0000002a332a7290 */ /* 0x000fe2000fffe0ff */
[----:B------:R-:W-:-:S04]  /*21e0*/  UMOV UR37, UR51 ;  /* 0x0000003300257c82 */ /* 0x000fc80008000000 */
[----:B------:R-:W-:Y:S01]  /*21f0*/  UMOV UR6, UR7 ;  /* 0x0000000700067c82 */ /* 0x000fe20008000000 */
[----:B------:R-:W-:Y:S02]  /*2200*/  UIADD3 UR7, UPT, UPT, -UR5, URZ, URZ ;  /* 0x000000ff05077290 */ /* 0x000fe4000fffe1ff */
[----:B---3--:R-:W-:Y:S02]  /*2210*/  USHF.R.U32.HI UR6, URZ, UR9, UR6 ;  /* 0x00000009ff067299 */ /* 0x008fe40008011606 */
[----:B------:R-:W-:Y:S02]  /*2220*/  UIMAD UR7, UR8, UR7, UR43 ;  /* 0x00000007080772a4 */ /* 0x000fe4000f8e022b */
[----:B------:R-:W-:Y:S02]  /*2230*/  USEL UR14, UR4, UR6, !UP0 ;  /* 0x00000006040e7287 */ /* 0x000fe4000c000000 */
[----:B------:R-:W-:Y:S02]  /*2240*/  UIADD3 UR6, UPT, UPT, -UR4, URZ, URZ ;  /* 0x000000ff04067290 */ /* 0x000fe4000fffe1ff */
[----:B------:R-:W-:-:S02]  /*2250*/  UIADD3 UR9, UPT, UPT, -UR14, URZ, URZ ;  /* 0x000000ff0e097290 */ /* 0x000fc4000fffe1ff */
[----:B------:R-:W-:Y:S02]  /*2260*/  UIMAD UR12, UR11, UR6, UR5 ;  /* 0x000000060b0c72a4 */ /* 0x000fe4000f8e0205 */
[----:B------:R-:W-:Y:S02]  /*2270*/  UIMAD UR9, UR34, UR9, UR4 ;  /* 0x00000009220972a4 */ /* 0x000fe4000f8e0204 */
[----:B----4-:R-:W-:Y:S01]  /*2280*/  UIMAD UR11, UR7, UR32, UR10 ;  /* 0x00000020070b72a4 */ /* 0x010fe2000f8e020a */
[----:B------:R-:W3:Y:S02]  /*2290*/  LDCU UR43, c[0x0][0x38c] ;  /* 0x00007180ff2b77ac */ /* 0x000ee40008000800 */
[----:B------:R-:W4:Y:S01]  /*22a0*/  LDCU UR6, c[0x0][0x500] ;  /* 0x0000a000ff0677ac */ /* 0x000f220008000800 */
[----:B------:R-:W2:Y:S01]  /*22b0*/  LDCU.64 UR4, c[0x0][0x4f8] ;  /* 0x00009f00ff0477ac */ /* 0x000ea20008000a00 */
[----:B-1----:R-:W-:Y:S02]  /*22c0*/  UIMAD UR12, UR12, UR33, UR16 ;  /* 0x000000210c0c72a4 */ /* 0x002fe4000f8e0210 */
[----:B------:R-:W-:Y:S01]  /*22d0*/  UIMAD UR13, UR9, UR13, UR17 ;  /* 0x0000000d090d72a4 */ /* 0x000fe2000f8e0211 */
[----:B------:R-:W-:-:S11]  /*22e0*/  UMOV UR7, UR31 ;  /* 0x0000001f00077c82 */ /* 0x000fd60008000000 */
.L_x_35:
[----:B------:R-:W-:Y:S01]  /*22f0*/  @!P3 MOV R3, 0xc000 ;  /* 0x0000c0000003b802 */ /* 0x000fe20000000f00 */
[----:B------:R-:W-:Y:S01]  /*2300*/  ULEA UR9, UR7, UR30, 0x3 ;  /* 0x0000001e07097291 */ /* 0x000fe2000f8e18ff */
[----:B--23--:R-:W-:Y:S11]  /*2310*/  @P0 BRA `(.L_x_30) ;  /* 0x0000000000100947 */ /* 0x00cff60003800000 */
[----:B------:R-:W-:Y:S04]  /*2320*/  MOV R4, UR27 ;  /* 0x0000001b00047c02 */ /* 0x000fe80008000f00 */
[----:B------:R-:W-:Y:S04]  /*2330*/  SHF.L.U32 R4, R4, 0x1f, RZ ;  /* 0x0000001f04047819 */ /* 0x000fe800000006ff */
[----:B------:R-:W1:Y:S02]  /*2340*/  SYNCS.PHASECHK.TRANS64.TRYWAIT P0, [UR9+0x40], R4 ;  /* 0x00004004ff0075a7 */ /* 0x000e640008001109 */
[----:B-1----:R-:W-:Y:S05]  /*2350*/  @!P0 BRA `(.L_x_31) ;  /* 0x00000080002c8947 */ /* 0x002fea0003800000 */
.L_x_30:
[----:B------:R2:W-:Y:S01]  /*2360*/  @!P3 SYNCS.ARRIVE.TRANS64 RZ, [UR9], R3 ;  /* 0x00000003ffffb9a7 */ /* 0x0005e20008000009 */
[----:B------:R-:W-:Y:S04]  /*2370*/  ULOP3.LUT UR8, UR38, 0x2, URZ, 0xfc, !UPT ;  /* 0x0000000226087892 */ /* 0x000fe8000f8efcff */
[----:B------:R-:W-:Y:S09]  /*2380*/  UISETP.NE.AND UP0, UPT, UR8, 0x2, UPT ;  /* 0x000000020800788c */ /* 0x000ff2000bf05270 */
[----:B------:R-:W-:Y:S05]  /*2390*/  BRA.U UP0, `(.L_x_32) ;  /* 0x0000000100047547 */ /* 0x000fea000b800000 */
[----:B---34-:R-:W-:Y:S05]  /*23a0*/  BPT.TRAP 0x1 ;  /* 0x000000040000795c */ /* 0x018fea0000300000 */
.L_x_32:
[----:B------:R-:W-:Y:S04]  /*23b0*/  BSSY.RECONVERGENT B0, `(.L_x_33) ;  /* 0x0000003000007945 */ /* 0x000fe80003800200 */
[----:B------:R-:W-:Y:S05]  /*23c0*/  @P2 BRA `(.L_x_34) ;  /* 0x0000000000042947 */ /* 0x000fea0003800000 */
[----:B---34-:R-:W-:Y:S05]  /*23d0*/  BPT.TRAP 0x1 ;  /* 0x000000040000795c */ /* 0x018fea0000300000 */
.L_x_34:
[----:B---34-:R-:W-:Y:S05]  /*23e0*/  BSYNC.RECONVERGENT B0 ;  /* 0x0000000000007941 */ /* 0x018fea0003800200 */
.L_x_33:
        /* <DEDUP_REMOVED lines=8> */
[----:B------:R-:W-:Y:S02]  /*2470*/  UIMAD UR10, UR21, UR24, UR5 ;  /* 0x00000018150a72a4 */ /* 0x000fe4000f8e0205 */
[----:B------:R-:W-:Y:S01]  /*2480*/  UIADD3 UR34, UP0, UPT, UR46, 0x80, URZ ;  /* 0x000000802e227890 */ /* 0x000fe2000ff1e0ff */
[----:B-1----:R-:W-:Y:S01]  /*2490*/  MOV R0, UR27 ;  /* 0x0000001b00007c02 */ /* 0x002fe20008000f00 */
[----:B------:R-:W-:Y:S02]  /*24a0*/  ULEA UR15, UR10, UR15, 0x5 ;  /* 0x0000000f0a0f7291 */ /* 0x000fe4000f8e28ff */
[----:B------:R-:W-:Y:S01]  /*24b0*/  USHF.L.U32 UR19, UR28, 0x6, URZ ;  /* 0x000000061c137899 */ /* 0x000fe200080006ff */
[----:B------:R-:W-:Y:S01]  /*24c0*/  SHF.L.U32 R0, R0, 0x1f, RZ ;  /* 0x0000001f00007819 */ /* 0x000fe200000006ff */
[----:B------:R-:W-:Y:S02]  /*24d0*/  ULOP3.LUT UR9, UR9, 0xfefffff8, URZ, 0xc0, !UPT ;  /* 0xfefffff809097892 */ /* 0x000fe4000f8ec0ff */
[----:B------:R-:W-:Y:S01]  /*24e0*/  UIADD3.X UR35, UPT, UPT, URZ, UR47, URZ, UP0, !UPT ;  /* 0x0000002fff237290 */ /* 0x000fe200087fe4ff */
[----:B------:R1:W3:Y:S01]  /*24f0*/  SYNCS.PHASECHK.TRANS64.TRYWAIT P0, [UR8+0x40], R0 ;  /* 0x00004000ff0075a7 */ /* 0x0002e20008001108 */
[----:B------:R-:W-:Y:S02]  /*2500*/  ULEA UR8, UR7, UR30, 0xe ;  /* 0x0000001e07087291 */ /* 0x000fe4000f8e70ff */
[----:B------:R-:W-:Y:S02]  /*2510*/  UIMAD UR7, UR22, UR25, UR6 ;  /* 0x00000019160772a4 */ /* 0x000fe4000f8e0206 */
[----:B------:R-:W-:Y:S02]  /*2520*/  UIADD3 UR8, UPT, UPT, UR8, 0x8400, URZ ;  /* 0x0000840008087890 */ /* 0x000fe4000fffe0ff */
[----:B------:R-:W-:Y:S02]  /*2530*/  ULEA UR7, UR7, UR15, 0xa ;  /* 0x0000000f07077291 */ /* 0x000fe4000f8e50ff */
[----:B------:R-:W-:Y:S02]  /*2540*/  UIADD3 UR32, UP3, UPT, UR46, 0x200, URZ ;  /* 0x000002002e207890 */ /* 0x000fe4000ff7e0ff */
[----:B------:R-:W-:Y:S02]  /*2550*/  UPRMT UR7, UR7, 0x5410, URZ ;  /* 0x0000541007077896 */ /* 0x000fe400080000ff */
[----:B------:R-:W-:Y:S02]  /*2560*/  UIADD3.X UR33, UPT, UPT, URZ, UR47, URZ, UP3, !UPT ;  /* 0x0000002fff217290 */ /* 0x000fe40009ffe4ff */
[----:B------:R-:W-:Y:S02]  /*2570*/  UIADD3 UR16, UPT, UPT, UR16, 0x28400, URZ ;  /* 0x0002840010107890 */ /* 0x000fe4000fffe0ff */
[----:B------:R-:W-:Y:S02]  /*2580*/  UIADD3 UR36, UPT, UPT, UR20, 0x1, URZ ;  /* 0x0000000114247890 */ /* 0x000fe4000fffe0ff */
[----:B------:R-:W-:Y:S02]  /*2590*/  UIADD3 UR29, UPT, UPT, UR21, 0x1, URZ ;  /* 0x00000001151d7890 */ /* 0x000fe4000fffe0ff */
[----:B------:R-:W-:Y:S02]  /*25a0*/  UISETP.NE.AND UP2, UPT, UR36, UR43, UPT ;  /* 0x0000002b2400728c */ /* 0x000fe4000bf45270 */
[----:B------:R-:W-:Y:S01]  /*25b0*/  UIADD3 UR26, UPT, UPT, UR22, 0x1, URZ ;  /* 0x00000001161a7890 */ /* 0x000fe2000fffe0ff */
[----:B------:R-:W-:Y:S01]  /*25c0*/  UMOV UR44, 0x0 ;  /* 0x00000000002c7882 */ /* 0x000fe20000000000 */
[----:B------:R-:W-:Y:S01]  /*25d0*/  UMOV UR45, 0x10000000 ;  /* 0x10000000002d7882 */ /* 0x000fe20000000000 */
[----:B------:R-:W-:Y:S01]  /*25e0*/  UMOV UR10, UR19 ;  /* 0x00000013000a7c82 */ /* 0x000fe20008000000 */
[----:B------:R-:W-:Y:S01]  /*25f0*/  UMOV UR17, UR9 ;  /* 0x0000000900117c82 */ /* 0x000fe20008000000 */
[----:B------:R4:W-:Y:S04]  /*2600*/  UTMALDG.5D.IM2COL.2CTA [UR8], [UR34], UR7, desc[UR44] ;  /* 0x00002c08220073b4 */ /* 0x0009e80008261007 */
[----:B------:R-:W-:Y:S04]  /*2610*/  @UP2 UIADD3 UR29, UPT, UPT, UR21, URZ, URZ ;  /* 0x000000ff151d2290 */ /* 0x000fe8000fffe0ff */
[----:B------:R-:W-:Y:S01]  /*2620*/  UISETP.NE.AND UP1, UPT, UR29, UR40, UPT ;  /* 0x000000281d00728c */ /* 0x000fe2000bf25270 */
[----:B------:R2:W-:Y:S10]  /*2630*/  UTMALDG.5D.2CTA [UR16], [UR32], desc[UR44] ;  /* 0x00002c10200075b4 */ /* 0x0005f40008221000 */
[----:B------:R-:W-:Y:S04]  /*2640*/  @UP1 UIADD3 UR26, UPT, UPT, UR22, URZ, URZ ;  /* 0x000000ff161a1290 */ /* 0x000fe8000fffe0ff */
[----:B------:R-:W-:Y:S02]  /*2650*/  UISETP.NE.AND UP0, UPT, UR26, UR41, UPT ;  /* 0x000000291a00728c */ /* 0x000fe4000bf05270 */
[----:B----4-:R-:W-:Y:S09]  /*2660*/  UIADD3 UR8, UPT, UPT, UR28, 0x1, URZ ;  /* 0x000000011c087890 */ /* 0x010ff2000fffe0ff */
[----:B------:R-:W-:Y:S02]  /*2670*/  @UP0 UIADD3 UR8, UPT, UPT, UR28, URZ, URZ ;  /* 0x000000ff1c080290 */ /* 0x000fe4000fffe0ff */
[----:B------:R-:W-:Y:S02]  /*2680*/  UIADD3 UR7, UPT, UPT, UR37, -0x1, URZ ;  /* 0xffffffff25077890 */ /* 0x000fe4000fffe0ff */
[----:B--2---:R-:W-:Y:S02]  /*2690*/  USEL UR22, UR26, URZ, UP0 ;  /* 0x000000ff1a167287 */ /* 0x004fe40008000000 */
[----:B------:R-:W-:Y:S02]  /*26a0*/  UISETP.GT.U32.AND UP0, UPT, UR37, 0x1, UPT ;  /* 0x000000012500788c */ /* 0x000fe4000bf04070 */
[----:B------:R-:W-:Y:S02]  /*26b0*/  USEL UR20, UR36, URZ, UP2 ;  /* 0x000000ff24147287 */ /* 0x000fe40009000000 */
[----:B------:R-:W-:Y:S01]  /*26c0*/  USEL UR21, UR29, URZ, UP1 ;  /* 0x000000ff1d157287 */ /* 0x000fe20008800000 */
[----:B------:R-:W-:Y:S01]  /*26d0*/  UMOV UR37, UR7 ;  /* 0x0000000700257c82 */ /* 0x000fe20008000000 */
[----:B------:R-:W-:Y:S01]  /*26e0*/  UMOV UR7, UR31 ;  /* 0x0000001f00077c82 */ /* 0x000fe20008000000 */
[----:B------:R-:W-:Y:S02]  /*26f0*/  UMOV UR28, UR8 ;  /* 0x00000008001c7c82 */ /* 0x000fe40008000000 */
[----:B-1----:R-:W-:Y:S07]  /*2700*/  BRA.U UP0, `(.L_x_35) ;  /* 0xfffffff900f87547 */ /* 0x002fee000b83ffff */
.L_x_29:
[----:B------:R-:W-:Y:S01]  /*2710*/  SHF.L.U32 R3, R2, 0x1f, RZ ;  /* 0x0000001f02037819 */ /* 0x000fe200000006ff */
[----:B------:R-:W-:-:S03]  /*2720*/  NOP ;  /* 0x0000000000007918 */ /* 0x000fc60000000000 */
[----:B--23--:R-:W2:Y:S02]  /*2730*/  SYNCS.PHASECHK.TRANS64.TRYWAIT P0, [UR30+0xd0], R3 ;  /* 0x0000d003ff0075a7 */ /* 0x00cea4000800111e */
[----:B--2---:R-:W-:Y:S05]  /*2740*/  @!P0 BRA `(.L_x_36) ;  /* 0x0000007c00488947 */ /* 0x004fea0003800000 */
.L_x_149:
[----:B------:R-:W2:Y:S01]  /*2750*/  LDS.128 R4, [UR30+0x110] ;  /* 0x0001101eff047984 */ /* 0x000ea20008000c00 */
[----:B------:R-:W-:Y:S02]  /*2760*/  UIADD3 UR4, UPT, UPT, UR30, 0xd8, URZ ;  /* 0x000000d81e047890 */ /* 0x000fe4000fffe0ff */
[----:B------:R-:W-:Y:S01]  /*2770*/  UISETP.GE.AND UP0, UPT, UR39, 0x1, UPT ;  /* 0x000000012700788c */ /* 0x000fe2000bf06270 */
[----:B------:R-:W-:Y:S01]  /*2780*/  @!PT LDS RZ, [RZ] ;  /* 0x00000000fffff984 */ /* 0x000fe20000000800 */
[----:B------:R-:W-:Y:S01]  /*2790*/  @!PT LDS RZ, [RZ] ;  /* 0x00000000fffff984 */ /* 0x000fe20000000800 */
[----:B------:R-:W-:Y:S01]  /*27a0*/  @!PT LDS RZ, [RZ] ;  /* 0x00000000fffff984 */ /* 0x000fe20000000800 */
[----:B------:R-:W-:Y:S01]  /*27b0*/  @!PT LDS RZ, [RZ] ;  /* 0x00000000fffff984 */ /* 0x000fe20000000800 */
[----:B------:R3:W-:Y:S06]  /*27c0*/  MEMBAR.ALL.CTA ;  /* 0x0000000000007992 */ /* 0x0007ec0000008000 */
[----:B---3--:R-:W3:Y:S01]  /*27d0*/  FENCE.VIEW.ASYNC.S ;  /* 0x00000000000073c6 */ /* 0x008ee20000000000 */
[----:B------:R-:W-:-:S09]  /*27e0*/  UPRMT UR4, URZ, 0x654, UR4 ;  /* 0x00000654ff047896 */ /* 0x000fd20008000004 */
[----:B---3--:R-:W-:Y:S01]  /*27f0*/  SYNCS.ARRIVE.TRANS64.RED.A1T0 RZ, [UR4], RZ ;  /* 0x000000ffffff79a7 */ /* 0x008fe20008100404 */
[----:B--2---:R-:W-:-:S13]  /*2800*/  LOP3.LUT P0, RZ, R6, 0x1, RZ, 0xc0, !PT ;  /* 0x0000000106ff7812 */ /* 0x004fda000780c0ff */
[----:B------:R-:W-:Y:S01]  /*2810*/  VOTEU.ANY UP1, P0 ;  /* 0x0000000000ff7886 */ /* 0x000fe20000020100 */
[----:B------:R-:W-:-:S13]  /*2820*/  PLOP3.LUT P0, PT, PT, PT, UP1, 0x80, 0x8 ;  /* 0x000000000008781c */ /* 0x000fda0003f0f018 */
[----:B-1----:R-:W-:Y:S02]  /*2830*/  @P0 MOV R0, R4 ;  /* 0x0000000400000202 */ /* 0x002fe40000000f00 */
[----:B------:R-:W-:Y:S02]  /*2840*/  @P0 LOP3.LUT R4, R5, 0xffff, RZ, 0xc0, !PT ;  /* 0x0000ffff05040812 */ /* 0x000fe400078ec0ff */
[----:B------:R-:W-:Y:S02]  /*2850*/  @P0 R2UR UR6, R0 ;  /* 0x00000000000602ca */ /* 0x000fe400000e0000 */
[----:B------:R-:W-:-:S11]  /*2860*/  @P0 R2UR UR5, R4 ;  /* 0x00000000040502ca */ /* 0x000fd600000e0000 */
[----:B------:R-:W-:Y:S02]  /*2870*/  @UP1 UMOV UR50, UR6 ;  /* 0x0000000600321c82 */ /* 0x000fe40008000000 */
[----:B------:R-:W-:Y:S01]  /*2880*/  @UP1 UMOV UR48, UR5 ;  /* 0x0000000500301c82 */ /* 0x000fe20008000000 */
[----:B------:R-:W-:Y:S05]  /*2890*/  BRA.U !UP0, `(.L_x_37) ;  /* 0x0000000108d47547 */ /* 0x000fea000b800000 */
[----:B------:R-:W1:Y:S01]  /*28a0*/  LDCU.128 UR16, c[0x0][0xc10] ;  /* 0x00018200ff1077ac */ /* 0x000e620008000c00 */
[----:B------:R-:W2:Y:S01]  /*28b0*/  LDCU UR20, c[0x0][0xc20] ;  /* 0x00018400ff1477ac */ /* 0x000ea20008000800 */
[----:B------:R-:W3:Y:S01]  /*28c0*/  LDCU UR13, c[0x0][0xc0c] ;  /* 0x00018180ff0d77ac */ /* 0x000ee20008000800 */
[----:B------:R-:W4:Y:S01]  /*28d0*/  LDCU.64 UR14, c[0x0][0xc28] ;  /* 0x00018500ff0e77ac */ /* 0x000f220008000a00 */
[----:B------:R-:W-:Y:S02]  /*28e0*/  UISETP.NE.AND UP3, UPT, UR39, 0x1, UPT ;  /* 0x000000012700788c */ /* 0x000fe4000bf65270 */
[----:B-1----:R-:W-:Y:S02]  /*28f0*/  UIMAD.WIDE.U32 UR4, UR53, UR19, URZ ;  /* 0x00000013350472a5 */ /* 0x002fe4000f8e00ff */
[----:B------:R-:W-:Y:S02]  /*2900*/  UIMAD.WIDE.U32 UR6, UR54, UR16, URZ ;  /* 0x00000010360672a5 */ /* 0x000fe4000f8e00ff */
[----:B------:R-:W-:-:S02]  /*2910*/  UISETP.NE.AND UP0, UPT, UR18, 0x1, UPT ;  /* 0x000000011200788c */ /* 0x000fc4000bf05270 */
[----:B------:R-:W-:Y:S01]  /*2920*/  UIMAD.WIDE.U32 UR10, UR48, UR19, URZ ;  /* 0x00000013300a72a5 */ /* 0x000fe2000f8e00ff */
[----:B------:R-:W-:Y:S01]  /*2930*/  UMOV UR4, UR5 ;  /* 0x0000000500047c82 */ /* 0x000fe20008000000 */
[----:B---3--:R-:W-:Y:S02]  /*2940*/  UISETP.NE.AND UP2, UPT, UR13, 0x1, UPT ;  /* 0x000000010d00788c */ /* 0x008fe4000bf45270 */
[----:B--2---:R-:W-:Y:S02]  /*2950*/  USHF.R.U32.HI UR5, URZ, UR20, UR4 ;  /* 0x00000014ff057299 */ /* 0x004fe40008011604 */
[----:B------:R-:W-:Y:S01]  /*2960*/  UIMAD.WIDE.U32 UR8, UR50, UR16, URZ ;  /* 0x00000010320872a5 */ /* 0x000fe2000f8e00ff */
[----:B------:R-:W-:Y:S01]  /*2970*/  UMOV UR4, UR7 ;  /* 0x0000000700047c82 */ /* 0x000fe20008000000 */
[----:B------:R-:W-:Y:S02]  /*2980*/  USEL UR5, UR53, UR5, !UP0 ;  /* 0x0000000535057287 */ /* 0x000fe4000c000000 */
[----:B------:R-:W-:-:S02]  /*2990*/  USHF.R.U32.HI UR4, URZ, UR17, UR4 ;  /* 0x00000011ff047299 */ /* 0x000fc40008011604 */
[----:B----4-:R-:W-:Y:S02]  /*29a0*/  UIMAD.WIDE.U32 UR6, UR5, UR14, URZ ;  /* 0x0000000e050672a5 */ /* 0x010fe4000f8e00ff */
[----:B------:R-:W-:Y:S01]  /*29b0*/  USEL UR12, UR54, UR4, !UP2 ;  /* 0x00000004360c7287 */ /* 0x000fe2000d000000 */
[----:B------:R-:W-:Y:S02]  /*29c0*/  UMOV UR8, UR9 ;  /* 0x0000000900087c82 */ /* 0x000fe40008000000 */
[----:B------:R-:W-:Y:S01]  /*29d0*/  UMOV UR4, UR11 ;  /* 0x0000000b00047c82 */ /* 0x000fe20008000000 */
[----:B------:R-:W-:Y:S01]  /*29e0*/  UIMAD.WIDE.U32 UR10, UR12, UR14, URZ ;  /* 0x0000000e0c0a72a5 */ /* 0x000fe2000f8e00ff */
[----:B------:R-:W-:Y:S01]  /*29f0*/  UMOV UR6, UR7 ;  /* 0x0000000700067c82 */ /* 0x000fe20008000000 */
[----:B------:R-:W-:Y:S02]  /*2a00*/  USHF.R.U32.HI UR4, URZ, UR20, UR4 ;  /* 0x00000014ff047299 */ /* 0x000fe40008011604 */
[----:B------:R-:W-:-:S02]  /*2a10*/  @UP3 USHF.R.U32.HI UR5, URZ, UR15, UR6 ;  /* 0x0000000fff053299 */ /* 0x000fc40008011606 */
[----:B------:R-:W-:Y:S01]  /*2a20*/  USHF.R.U32.HI UR17, URZ, UR17, UR8 ;  /* 0x00000011ff117299 */ /* 0x000fe20008011608 */
[----:B------:R-:W-:Y:S01]  /*2a30*/  UMOV UR6, UR11 ;  /* 0x0000000b00067c82 */ /* 0x000fe20008000000 */
[----:B------:R-:W-:Y:S02]  /*2a40*/  USEL UR4, UR48, UR4, !UP0 ;  /* 0x0000000430047287 */ /* 0x000fe4000c000000 */
[----:B------:R-:W-:Y:S02]  /*2a50*/  @UP3 USHF.R.U32.HI UR12, URZ, UR15, UR6 ;  /* 0x0000000fff0c3299 */ /* 0x000fe40008011606 */
[----:B------:R-:W-:Y:S02]  /*2a60*/  UIMAD UR6, UR39, UR5, URZ ;  /* 0x00000005270672a4 */ /* 0x000fe4000f8e02ff */
[----:B------:R-:W-:Y:S02]  /*2a70*/  USEL UR5, UR50, UR17, !UP2 ;  /* 0x0000001132057287 */ /* 0x000fe4000d000000 */
[----:B------:R-:W-:-:S02]  /*2a80*/  UIMAD UR8, UR39, UR12, URZ ;  /* 0x0000000c270872a4 */ /* 0x000fc4000f8e02ff */
[----:B------:R-:W-:Y:S02]  /*2a90*/  UISETP.GE.AND UP0, UPT, UR4, UR6, UPT ;  /* 0x000000060400728c */ /* 0x000fe4000bf06270 */
[----:B------:R-:W-:Y:S02]  /*2aa0*/  UIMAD.WIDE.U32 UR6, UR4, UR14, URZ ;  /* 0x0000000e040672a5 */ /* 0x000fe4000f8e00ff */
[----:B------:R-:W-:Y:S02]  /*2ab0*/  UISETP.GE.OR UP0, UPT, UR5, UR8, UP0 ;  /* 0x000000080500728c */ /* 0x000fe40008706670 */
[----:B------:R-:W-:Y:S02]  /*2ac0*/  UIMAD.WIDE.U32 UR8, UR5, UR14, URZ ;  /* 0x0000000e050872a5 */ /* 0x000fe4000f8e00ff */
[----:B------:R-:W-:Y:S01]  /*2ad0*/  UIADD3 UR10, UPT, UPT, -UR4, URZ, URZ ;  /* 0x000000ff040a7290 */ /* 0x000fe2000fffe1ff */
[----:B------:R-:W-:Y:S02]  /*2ae0*/  UMOV UR6, UR7 ;  /* 0x0000000700067c82 */ /* 0x000fe40008000000 */
[----:B------:R-:W-:-:S02]  /*2af0*/  USHF.R.U32.HI UR6, URZ, UR15, UR6 ;  /* 0x0000000fff067299 */ /* 0x000fc40008011606 */
[----:B------:R-:W-:Y:S02]  /*2b00*/  UIMAD UR10, UR18, UR10, UR48 ;  /* 0x0000000a120a72a4 */ /* 0x000fe4000f8e0230 */
[----:B------:R-:W-:Y:S01]  /*2b10*/  USEL UR6, UR4, UR6, !UP3 ;  /* 0x0000000604067287 */ /* 0x000fe2000d800000 */
[----:B------:R-:W-:Y:S01]  /*2b20*/  @!UP0 UMOV UR7, UR9 ;  /* 0x0000000900078c82 */ /* 0x000fe20008000000 */
[----:B------:R-:W-:Y:S02]  /*2b30*/  UIADD3 UR9, UPT, UPT, -UR5, URZ, URZ ;  /* 0x000000ff05097290 */ /* 0x000fe4000fffe1ff */
[----:B------:R-:W-:Y:S02]  /*2b40*/  @!UP0 USHF.R.U32.HI UR7, URZ, UR15, UR7 ;  /* 0x0000000fff078299 */ /* 0x000fe40008011607 */
[----:B------:R-:W-:Y:S02]  /*2b50*/  UIADD3 UR8, UPT, UPT, -UR6, URZ, URZ ;  /* 0x000000ff06087290 */ /* 0x000fe4000fffe1ff */
[----:B------:R-:W-:-:S02]  /*2b60*/  @!UP0 USEL UR7, UR5, UR7, !UP3 ;  /* 0x0000000705078287 */ /* 0x000fc4000d800000 */
[----:B------:R-:W-:Y:S02]  /*2b70*/  UIMAD UR8, UR39, UR8, UR4 ;  /* 0x00000008270872a4 */ /* 0x000fe4000f8e0204 */
[----:B------:R-:W-:Y:S02]  /*2b80*/  @!UP0 UIADD3 UR6, UPT, UPT, UR6, -UR7, URZ ;  /* 0x8000000706068290 */ /* 0x000fe4000fffe0ff */
[----:B------:R-:W-:Y:S02]  /*2b90*/  @!UP0 UIMAD UR7, UR8, UR12, UR7 ;  /* 0x0000000c080782a4 */ /* 0x000fe4000f8e0207 */
[----:B------:R-:W-:Y:S02]  /*2ba0*/  @!UP0 UIMAD UR4, UR39, UR6, UR5 ;  /* 0x00000006270482a4 */ /* 0x000fe4000f8e0205 */
[----:B------:R-:W-:Y:S02]  /*2bb0*/  UIMAD UR6, UR13, UR9, UR50 ;  /* 0x000000090d0672a4 */ /* 0x000fe4000f8e0232 */
[----:B------:R-:W-:Y:S01]  /*2bc0*/  UIMAD UR48, UR4, UR18, UR10 ;  /* 0x00000012043072a4 */ /* 0x000fe2000f8e020a */
[----:B------:R-:W-:-:S02]  /*2bd0*/  @!UP0 UMOV UR5, UR7 ;  /* 0x0000000700058c82 */ /* 0x000fc40008000000 */
[----:B------:R-:W-:-:S12]  /*2be0*/  UIMAD UR50, UR5, UR13, UR6 ;  /* 0x0000000d053272a4 */ /* 0x000fd8000f8e0206 */
.L_x_37:
[----:B------:R-:W1:Y:S02]  /*2bf0*/  LDCU UR4, c[0x0][0xc30] ;  /* 0x00018600ff0477ac */ /* 0x000e640008000800 */
[----:B-1----:R-:W-:-:S09]  /*2c00*/  UISETP.NE.AND UP0, UPT, UR4, 0x1, UPT ;  /* 0x000000010400788c */ /* 0x002fd2000bf05270 */
[----:B------:R-:W-:Y:S05]  /*2c10*/  BRA.U UP0, `(.L_x_38) ;  /* 0x0000000100447547 */ /* 0x000fea000b800000 */
[----:B------:R-:W1:Y:S01]  /*2c20*/  LDCU.128 UR8, c[0x0][0xc10] ;  /* 0x00018200ff0877ac */ /* 0x000e620008000c00 */
[----:B------:R-:W2:Y:S01]  /*2c30*/  LDCU UR12, c[0x0][0xc0c] ;  /* 0x00018180ff0c77ac */ /* 0x000ea20008000800 */
[----:B------:R-:W3:Y:S01]  /*2c40*/  LDCU UR13, c[0x0][0xc20] ;  /* 0x00018400ff0d77ac */ /* 0x000ee20008000800 */
[----:B-1----:R-:W-:Y:S02]  /*2c50*/  UIMAD.WIDE.U32 UR6, UR50, UR8, URZ ;  /* 0x00000008320672a5 */ /* 0x002fe4000f8e00ff */
[----:B------:R-:W-:Y:S02]  /*2c60*/  UIMAD.WIDE.U32 UR4, UR48, UR11, URZ ;  /* 0x0000000b300472a5 */ /* 0x000fe4000f8e00ff */
[----:B--2---:R-:W-:Y:S02]  /*2c70*/  UISETP.NE.AND UP2, UPT, UR12, 0x1, UPT ;  /* 0x000000010c00788c */ /* 0x004fe4000bf45270 */
[----:B------:R-:W-:Y:S01]  /*2c80*/  UISETP.NE.AND UP0, UPT, UR10, 0x1, UPT ;  /* 0x000000010a00788c */ /* 0x000fe2000bf05270 */
[----:B------:R-:W-:-:S02]  /*2c90*/  UMOV UR6, UR7 ;  /* 0x0000000700067c82 */ /* 0x000fc40008000000 */
[----:B------:R-:W-:Y:S01]  /*2ca0*/  UMOV UR4, UR5 ;  /* 0x0000000500047c82 */ /* 0x000fe20008000000 */
[----:B------:R-:W-:Y:S02]  /*2cb0*/  USHF.R.U32.HI UR6, URZ, UR9, UR6 ;  /* 0x00000009ff067299 */ /* 0x000fe40008011606 */
[----:B---3--:R-:W-:Y:S02]  /*2cc0*/  USHF.R.U32.HI UR4, URZ, UR13, UR4 ;  /* 0x0000000dff047299 */ /* 0x008fe40008011604 */
[----:B------:R-:W-:Y:S02]  /*2cd0*/  USEL UR5, UR50, UR6, !UP2 ;  /* 0x0000000632057287 */ /* 0x000fe4000d000000 */
[----:B------:R-:W-:-:S04]  /*2ce0*/  USEL UR4, UR48, UR4, !UP0 ;  /* 0x0000000430047287 */ /* 0x000fc8000c000000 */
[----:B------:R-:W-:Y:S02]  /*2cf0*/  UIADD3 UR6, UPT, UPT, UR5, -UR4, URZ ;  /* 0x8000000405067290 */ /* 0x000fe4000fffe0ff */
[----:B------:R-:W-:Y:S02]  /*2d00*/  UIADD3 UR4, UPT, UPT, -UR5, UR4, URZ ;  /* 0x0000000405047290 */ /* 0x000fe4000fffe1ff */
[----:B------:R-:W-:Y:S02]  /*2d10*/  UIMAD UR48, UR6, UR10, UR48 ;  /* 0x0000000a063072a4 */ /* 0x000fe4000f8e0230 */
[----:B------:R-:W-:-:S12]  /*2d20*/  UIMAD UR50, UR4, UR12, UR50 ;  /* 0x0000000c043272a4 */ /* 0x000fd8000f8e0232 */
.L_x_38:
[----:B------:R-:W-:Y:S01]  /*2d30*/  R2UR UR5, R92 ;  /* 0x000000005c0572ca */ /* 0x000fe200000e0000 */
[----:B------:R-:W-:Y:S01]  /*2d40*/  UMOV UR36, UR42 ;  /* 0x0000002a00247c82 */ /* 0x000fe20008000000 */
[----:B------:R-:W-:Y:S02]  /*2d50*/  R2UR UR4, R91 ;  /* 0x000000005b0472ca */ /* 0x000fe400000e0000 */
[----:B------:R-:W-:Y:S02]  /*2d60*/  PLOP3.LUT P1, PT, PT, PT, PT, 0x80, 0x8 ;  /* 0x000000000008781c */ /* 0x000fe40003f2f070 */
[----:B------:R-:W-:-:S07]  /*2d70*/  LOP3.LUT R2, R2, 0x1, RZ, 0x3c, !PT ;  /* 0x0000000102027812 */ /* 0x000fce00078e3cff */
[----:B------:R-:W-:Y:S02]  /*2d80*/  UIADD3 UR52, UPT, UPT, UR50, UR5, URZ ;  /* 0x0000000532347290 */ /* 0x000fe4000fffe0ff */
[----:B------:R-:W-:Y:S01]  /*2d90*/  UIADD3 UR24, UPT, UPT, UR48, UR4, URZ ;  /* 0x0000000430187290 */ /* 0x000fe2000fffe0ff */
[----:B------:R-:W-:Y:S11]  /*2da0*/  BRA.U UP1, `(.L_x_39) ;  /* 0xffffffe901a47547 */ /* 0x000ff6000b83ffff */
[----:B------:R-:W-:Y:S01]  /*2db0*/  UIADD3 UR30, UPT, UPT, UR30, 0x40, URZ ;  /* 0x000000401e1e7890 */ /* 0x000fe2000fffe0ff */
[----:B------:R-:W-:-:S03]  /*2dc0*/  MOV R2, UR27 ;  /* 0x0000001b00027c02 */ /* 0x000fc60008000f00 */
[----:B------:R-:W-:Y:S01]  /*2dd0*/  ULEA UR4, UR31, UR30, 0x3 ;  /* 0x0000001e1f047291 */ /* 0x000fe2000f8e18ff */
[----:B------:R-:W-:-:S08]  /*2de0*/  SHF.L.U32 R2, R2, 0x1f, RZ ;  /* 0x0000001f02027819 */ /* 0x000fd000000006ff */
[----:B------:R-:W1:Y:S02]  /*2df0*/  SYNCS.PHASECHK.TRANS64.TRYWAIT P0, [UR4], R2 ;  /* 0x00000002ff0075a7 */ /* 0x000e640008001104 */
[----:B-1----:R-:W-:Y:S05]  /*2e00*/  @!P0 BRA `(.L_x_40) ;  /* 0x0000007400b08947 */ /* 0x002fea0003800000 */
.L_x_151:
[----:B------:R-:W-:-:S04]  /*2e10*/  UIADD3 UR4, UPT, UPT, UR31, 0x1, URZ ;  /* 0x000000011f047890 */ /* 0x000fc8000fffe0ff */
[----:B------:R-:W-:-:S04]  /*2e20*/  UISETP.NE.AND UP0, UPT, UR4, 0x8, UPT ;  /* 0x000000080400788c */ /* 0x000fc8000bf05270 */
[----:B------:R-:W-:Y:S02]  /*2e30*/  USEL UR5, URZ, 0x1, UP0 ;  /* 0x00000001ff057887 */ /* 0x000fe40008000000 */
[----:B------:R-:W-:Y:S02]  /*2e40*/  USEL UR4, UR4, URZ, UP0 ;  /* 0x000000ff04047287 */ /* 0x000fe40008000000 */
[----:B------:R-:W-:Y:S02]  /*2e50*/  ULOP3.LUT UR6, UR27, UR5, URZ, 0x3c, !UPT ;  /* 0x000000051b067292 */ /* 0x000fe4000f8e3cff */
[----:B------:R-:W-:-:S04]  /*2e60*/  ULEA UR5, UR4, UR30, 0x3 ;  /* 0x0000001e04057291 */ /* 0x000fc8000f8e18ff */
[----:B-1----:R-:W-:-:S04]  /*2e70*/  MOV R2, UR6 ;  /* 0x0000000600027c02 */ /* 0x002fc80008000f00 */
[----:B------:R-:W-:-:S04]  /*2e80*/  SHF.L.U32 R2, R2, 0x1f, RZ ;  /* 0x0000001f02027819 */ /* 0x000fc800000006ff */
[----:B------:R-:W1:Y:S02]  /*2e90*/  SYNCS.PHASECHK.TRANS64.TRYWAIT P0, [UR5], R2 ;  /* 0x00000002ff0075a7 */ /* 0x000e640008001105 */
[----:B-1----:R-:W-:Y:S05]  /*2ea0*/  @!P0 BRA `(.L_x_41) ;  /* 0x0000007400a08947 */ /* 0x002fea0003800000 */
.L_x_153:
        /* <DEDUP_REMOVED lines=10> */
.L_x_155:
        /* <DEDUP_REMOVED lines=10> */
.L_x_157:
        /* <DEDUP_REMOVED lines=10> */
.L_x_159:
        /* <DEDUP_REMOVED lines=10> */
.L_x_161:
        /* <DEDUP_REMOVED lines=10> */
.L_x_163:
[----:B------:R-:W-:-:S04]  /*31d0*/  UIADD3 UR4, UPT, UPT, UR4, 0x1, URZ ;  /* 0x0000000104047890 */ /* 0x000fc8000fffe0ff */
[----:B------:R-:W-:-:S04]  /*31e0*/  UISETP.NE.AND UP0, UPT, UR4, 0x8, UPT ;  /* 0x000000080400788c */ /* 0x000fc8000bf05270 */
[----:B------:R-:W-:Y:S02]  /*31f0*/  USEL UR5, URZ, 0x1, UP0 ;  /* 0x00000001ff057887 */ /* 0x000fe40008000000 */
[----:B------:R-:W-:Y:S02]  /*3200*/  USEL UR4, UR4, URZ, UP0 ;  /* 0x000000ff04047287 */ /* 0x000fe40008000000 */
[----:B------:R-:W-:Y:S02]  /*3210*/  ULOP3.LUT UR5, UR6, UR5, URZ, 0x3c, !UPT ;  /* 0x0000000506057292 */ /* 0x000fe4000f8e3cff */
[----:B------:R-:W-:-:S04]  /*3220*/  ULEA UR4, UR4, UR30, 0x3 ;  /* 0x0000001e04047291 */ /* 0x000fc8000f8e18ff */
[----:B-1----:R-:W-:Y:S02]  /*3230*/  IMAD.U32 R2, RZ, RZ, UR5 ;  /* 0x00000005ff027e24 */ /* 0x002fe4000f8e00ff */
[----:B------:R-:W-:-:S03]  /*3240*/  MOV R0, UR4 ;  /* 0x0000000400007c02 */ /* 0x000fc60008000f00 */
[----:B------:R-:W-:-:S07]  /*3250*/  SHF.L.U32 R2, R2, 0x1f, RZ ;  /* 0x0000001f02027819 */ /* 0x000fce00000006ff */
.L_x_47:
[----:B-1----:R1:W2:Y:S02]  /*3260*/  SYNCS.PHASECHK.TRANS64.TRYWAIT P0, [R0+URZ], R2 ;  /* 0x00000002000075a7 */ /* 0x0022a400080011ff */
[----:B--2---:R-:W-:Y:S05]  /*3270*/  @!P0 NANOSLEEP.SYNCS 0x989680 ;  /* 0x009896800000895d */ /* 0x004fea0003900000 */
[----:B------:R-:W2:Y:S02]  /*3280*/  @!P0 SYNCS.PHASECHK.TRANS64 P0, [R0+URZ], R2 ;  /* 0x00000002000085a7 */ /* 0x000ea400080010ff */
[----:B--2---:R-:W-:Y:S05]  /*3290*/  @P0 EXIT ;  /* 0x000000000000094d */ /* 0x004fea0003800000 */
[----:B------:R-:W-:Y:S05]  /*32a0*/  BRA `(.L_x_47) ;  /* 0xfffffffc00ec7947 */ /* 0x000fea000383ffff */
.L_x_21:
[----:B------:R-:W2:Y:S02]  /*32b0*/  S2UR UR4, SR_CgaCtaId ;  /* 0x00000000000479c3 */ /* 0x000ea40000008800 */
[----:B--2---:R-:W-:-:S04]  /*32c0*/  UISETP.NE.AND UP0, UPT, UR4, URZ, UPT ;  /* 0x000000ff0400728c */ /* 0x004fc8000bf05270 */
[----:B------:R-:W-:-:S09]  /*32d0*/  UISETP.NE.OR UP0, UPT, UR18, 0x1, UP0 ;  /* 0x000000011200788c */ /* 0x000fd20008705670 */
[----:B------:R-:W-:Y:S05]  /*32e0*/  BRA.U UP0, `(.L_x_48) ;  /* 0x0000000100b47547 */ /* 0x000fea000b800000 */
[----:B------:R-:W2:Y:S01]  /*32f0*/  S2UR UR5, SR_CgaCtaId ;  /* 0x00000000000579c3 */ /* 0x000ea20000008800 */
[----:B------:R-:W-:Y:S01]  /*3300*/  UMOV UR4, 0x400 ;  /* 0x0000040000047882 */ /* 0x000fe20000000000 */
[----:B------:R-:W-:Y:S01]  /*3310*/  HFMA2 R2, -RZ, RZ, 0, 5.9604644775390625e-08 ;  /* 0x00000001ff027431 */ /* 0x000fe200000001ff */
[----:B------:R-:W-:Y:S01]  /*3320*/  ISETP.GE.U32.AND P0, PT, R3, 0x2, PT ;  /* 0x000000020300780c */ /* 0x000fe20003f06070 */
[----:B------:R-:W-:Y:S01]  /*3330*/  IMAD.MOV.U32 R8, RZ, RZ, RZ ;  /* 0x000000ffff087224 */ /* 0x000fe200078e00ff */
[----:B--2---:R-:W-:-:S04]  /*3340*/  ULEA UR4, UR5, UR4, 0x18 ;  /* 0x0000000405047291 */ /* 0x004fc8000f8ec0ff */
[----:B------:R-:W-:Y:S02]  /*3350*/  UIADD3 UR5, UPT, UPT, UR4, 0xd8, URZ ;  /* 0x000000d804057890 */ /* 0x000fe4000fffe0ff */
[----:B------:R-:W-:Y:S02]  /*3360*/  UIADD3 UR8, UPT, UPT, UR4, 0xd0, URZ ;  /* 0x000000d004087890 */ /* 0x000fe4000fffe0ff */
[----:B------:R-:W-:-:S12]  /*3370*/  UPRMT UR5, URZ, 0x654, UR5 ;  /* 0x00000654ff057896 */ /* 0x000fd80008000005 */
.L_x_51:
[----:B------:R-:W-:Y:S01]  /*3380*/  SHF.L.U32 R6, R2, 0x1f, RZ ;  /* 0x0000001f02067819 */ /* 0x000fe200000006ff */
[----:B------:R-:W-:Y:S02]  /*3390*/  IMAD.U32 R4, RZ, RZ, UR8 ;  /* 0x00000008ff047e24 */ /* 0x000fe4000f8e00ff */
[----:B------:R-:W-:Y:S01]  /*33a0*/  @!P0 IMAD.MOV.U32 R5, RZ, RZ, 0x10 ;  /* 0x00000010ff058424 */ /* 0x000fe200078e00ff */
[----:B------:R-:W2:Y:S02]  /*33b0*/  SYNCS.PHASECHK.TRANS64.TRYWAIT P1, [UR4+0xd8], R6 ;  /* 0x0000d806ff0075a7 */ /* 0x000ea40008021104 */
[----:B------:R-:W-:-:S04]  /*33c0*/  PRMT R4, R3, 0x654, R4 ;  /* 0x0000065403047816 */ /* 0x000fc80000000004 */
[----:B------:R-:W-:Y:S01]  /*33d0*/  SEL R0, R4, R0, !P0 ;  /* 0x0000000004007207 */ /* 0x000fe20004000000 */
[----:B--2---:R-:W-:Y:S06]  /*33e0*/  @!P1 BRA `(.L_x_49) ;  /* 0x0000007000e09947 */ /* 0x004fec0003800000 */
.L_x_165:
[----:B------:R-:W-:Y:S01]  /*33f0*/  UIADD3 UR6, UPT, UPT, UR4, 0x110, URZ ;  /* 0x0000011004067890 */ /* 0x000fe2000fffe0ff */
[----:B------:R3:W-:Y:S01]  /*3400*/  @!P0 SYNCS.ARRIVE.TRANS64.RED RZ, [R0+URZ], R5 ;  /* 0x0000000500ff89a7 */ /* 0x0007e200080004ff */
[----:B------:R-:W-:Y:S01]  /*3410*/  UIADD3 UR7, UPT, UPT, UR4, 0xd0, URZ ;  /* 0x000000d004077890 */ /* 0x000fe2000fffe0ff */
[----:B------:R-:W-:-:S08]  /*3420*/  LOP3.LUT R2, R2, 0x1, RZ, 0x3c, !PT ;  /* 0x0000000102027812 */ /* 0x000fd000078e3cff */
[----:B------:R-:W-:Y:S06]  /*3430*/  UGETNEXTWORKID.BROADCAST [UR6], [UR7] ;  /* 0x00000000060073ca */ /* 0x000fec0008000100 */
[----:B---3--:R-:W-:-:S04]  /*3440*/  SHF.L.U32 R5, R8, 0x1f, RZ ;  /* 0x0000001f08057819 */ /* 0x008fc800000006ff */
[----:B------:R-:W3:Y:S02]  /*3450*/  SYNCS.PHASECHK.TRANS64.TRYWAIT P1, [UR4+0xd0], R5 ;  /* 0x0000d005ff0075a7 */ /* 0x000ee40008021104 */
[----:B---3--:R-:W-:Y:S05]  /*3460*/  @!P1 BRA `(.L_x_50) ;  /* 0x0000007000d89947 */ /* 0x008fea0003800000 */
.L_x_167:
[----:B--2---:R-:W2:Y:S01]  /*3470*/  LDS.128 R4, [UR4+0x110] ;  /* 0x00011004ff047984 */ /* 0x004ea20008000c00 */
[----:B------:R-:W-:Y:S01]  /*3480*/  LOP3.LUT R8, R8, 0x1, RZ, 0x3c, !PT ;  /* 0x0000000108087812 */ /* 0x000fe200078e3cff */
[----:B------:R-:W-:Y:S01]  /*3490*/  @!PT LDS RZ, [RZ] ;  /* 0x00000000fffff984 */ /* 0x000fe20000000800 */
[----:B------:R-:W-:Y:S01]  /*34a0*/  @!PT LDS RZ, [RZ] ;  /* 0x00000000fffff984 */ /* 0x000fe20000000800 */
[----:B------:R-:W-:Y:S01]  /*34b0*/  @!PT LDS RZ, [RZ] ;  /* 0x00000000fffff984 */ /* 0x000fe20000000800 */
[----:B------:R-:W-:Y:S01]  /*34c0*/  @!PT LDS RZ, [RZ] ;  /* 0x00000000fffff984 */ /* 0x000fe20000000800 */
[----:B------:R3:W-:Y:S06]  /*34d0*/  MEMBAR.ALL.CTA ;  /* 0x0000000000007992 */ /* 0x0007ec0000008000 */
[----:B---3--:R-:W3:Y:S02]  /*34e0*/  FENCE.VIEW.ASYNC.S ;  /* 0x00000000000073c6 */ /* 0x008ee40000000000 */
[----:B---3--:R-:W-:Y:S01]  /*34f0*/  SYNCS.ARRIVE.TRANS64.RED.A1T0 RZ, [UR5], RZ ;  /* 0x000000ffffff79a7 */ /* 0x008fe20008100405 */
[----:B--2---:R-:W-:-:S13]  /*3500*/  LOP3.LUT P1, RZ, R6, 0x1, RZ, 0xc0, !PT ;  /* 0x0000000106ff7812 */ /* 0x004fda000782c0ff */
[----:B------:R-:W-:Y:S05]  /*3510*/  @P1 BRA `(.L_x_51) ;  /* 0xfffffffc00981947 */ /* 0x000fea000383ffff */
[----:B------:R-:W-:-:S04]  /*3520*/  SHF.L.U32 R0, R2, 0x1f, RZ ;  /* 0x0000001f02007819 */ /* 0x000fc800000006ff */
[----:B------:R-:W2:Y:S02]  /*3530*/  SYNCS.PHASECHK.TRANS64 P0, [UR4+0xd8], R0 ;  /* 0x0000d800ff0075a7 */ /* 0x000ea40008001004 */
[----:B-12---:R-:W-:Y:S05]  /*3540*/  @P0 EXIT ;  /* 0x000000000000094d */ /* 0x006fea0003800000 */
[----:B------:R-:W-:-:S07]  /*3550*/  MOV R0, UR4 ;  /* 0x0000000400007c02 */ /* 0x000fce0008000f00 */
.L_x_52:
[----:B-1----:R-:W-:-:S04]  /*3560*/  SHF.L.U32 R3, R2, 0x1f, RZ ;  /* 0x0000001f02037819 */ /* 0x002fc800000006ff */
[----:B------:R1:W2:Y:S03]  /*3570*/  SYNCS.PHASECHK.TRANS64.TRYWAIT P0, [R0+URZ+0xd8], R3 ;  /* 0x0000d803000075a7 */ /* 0x0002a600080011ff */
[----:B--2---:R-:W-:Y:S05]  /*3580*/  @!P0 NANOSLEEP.SYNCS 0x989680 ;  /* 0x009896800000895d */ /* 0x004fea0003900000 */
[----:B------:R-:W2:Y:S02]  /*3590*/  @!P0 SYNCS.PHASECHK.TRANS64 P0, [R0+URZ+0xd8], R3 ;  /* 0x0000d803000085a7 */ /* 0x000ea400080010ff */
[----:B--2---:R-:W-:Y:S05]  /*35a0*/  @P0 EXIT ;  /* 0x000000000000094d */ /* 0x004fea0003800000 */
[----:B------:R-:W-:Y:S05]  /*35b0*/  BRA `(.L_x_52) ;  /* 0xfffffffc00e87947 */ /* 0x000fea000383ffff */
.L_x_48:
[----:B------:R-:W-:Y:S05]  /*35c0*/  BRA.U UP4, `(.L_x_53) ;  /* 0x0000001104a47547 */ /* 0x000fea000b800000 */
[----:B------:R-:W2:Y:S01]  /*35d0*/  S2UR UR4, SR_CgaCtaId ;  /* 0x00000000000479c3 */ /* 0x000ea20000008800 */
[----:B------:R-:W-:Y:S01]  /*35e0*/  UMOV UR5, 0x40 ;  /* 0x0000004000057882 */ /* 0x000fe20000000000 */
[----:B------:R-:W-:Y:S01]  /*35f0*/  NOP ;  /* 0x0000000000007918 */ /* 0x000fe20000000000 */
[----:B------:R-:W-:Y:S01]  /*3600*/  UMOV UR6, 0x400 ;  /* 0x0000040000067882 */ /* 0x000fe20000000000 */
[----:B--2---:R-:W-:Y:S02]  /*3610*/  ULEA UR5, UR4, UR5, 0x18 ;  /* 0x0000000504057291 */ /* 0x004fe4000f8ec0ff */
[----:B------:R-:W-:-:S07]  /*3620*/  ULEA UR6, UR4, UR6, 0x18 ;  /* 0x0000000604067291 */ /* 0x000fce000f8ec0ff */
[----:B------:R-:W2:Y:S02]  /*3630*/  LDS.U8 R3, [UR5+0x1c] ;  /* 0x00001c05ff037984 */ /* 0x000ea40008000000 */
[----:B--2---:R-:W-:-:S13]  /*3640*/  ISETP.NE.AND P0, PT, R3, RZ, PT ;  /* 0x000000ff0300720c */ /* 0x004fda0003f05270 */
[----:B------:R-:W-:Y:S05]  /*3650*/  @P0 BRA `(.L_x_54) ;  /* 0x0000000400080947 */ /* 0x000fea0003800000 */
[----:B------:R-:W-:Y:S02]  /*3660*/  UISETP.NE.U32.AND UP1, UPT, UR38, 0x1, UPT ;  /* 0x000000012600788c */ /* 0x000fe4000bf25070 */
[----:B------:R-:W-:-:S07]  /*3670*/  UIADD3 UR7, UPT, UPT, UR5, 0x8, URZ ;  /* 0x0000000805077890 */ /* 0x000fce000fffe0ff */
[----:B------:R-:W-:Y:S05]  /*3680*/  BRA.U !UP1, `(.L_x_55) ;  /* 0x00000001099c7547 */ /* 0x000fea000b800000 */
[----:B------:R-:W-:Y:S01]  /*3690*/  ELECT P0, URZ, PT ;  /* 0x0000000000ff782f */ /* 0x000fe20003800000 */
[----:B------:R-:W-:-:S12]  /*36a0*/  BSSY B0, `(.L_x_55) ;  /* 0x0000025000007945 */ /* 0x000fd80003800000 */
[----:B------:R-:W-:Y:S05]  /*36b0*/  @!P0 BRA `(.L_x_56) ;  /* 0x00000000008c8947 */ /* 0x000fea0003800000 */
[----:B------:R-:W-:-:S05]  /*36c0*/  UMOV UR4, 0x10 ;  /* 0x0000001000047882 */ /* 0x000fca0000000000 */
[----:B------:R-:W-:Y:S04]  /*36d0*/  DEPBAR.LE SB2, 0x36 ;  /* 0x0000ad800000791a */ /* 0x000fe80000000000 */
[----:B------:R-:W2:Y:S02]  /*36e0*/  UTCATOMSWS.2CTA.FIND_AND_SET.ALIGN UP0, UR4, UR4 ;  /* 0x00000004000475e3 */ /* 0x000ea40008200800 */
[----:B--2---:R-:W-:Y:S01]  /*36f0*/  MOV R10, UR4 ;  /* 0x00000004000a7c02 */ /* 0x004fe20008000f00 */
[----:B------:R-:W-:Y:S06]  /*3700*/  BRA.U UP0, `(.L_x_57) ;  /* 0x0000000100187547 */ /* 0x000fec000b800000 */
.L_x_58:
[----:B------:R-:W-:Y:S05]  /*3710*/  NANOSLEEP 0x64 ;  /* 0x000000640000795d */ /* 0x000fea0003800000 */
[----:B------:R-:W-:-:S05]  /*3720*/  UMOV UR4, 0x10 ;  /* 0x0000001000047882 */ /* 0x000fca0000000000 */
[----:B------:R-:W-:Y:S04]  /*3730*/  DEPBAR.LE SB2, 0x36 ;  /* 0x0000ad800000791a */ /* 0x000fe80000000000 */
[----:B------:R-:W2:Y:S02]  /*3740*/  UTCATOMSWS.2CTA.FIND_AND_SET.ALIGN UP0, UR4, UR4 ;  /* 0x00000004000475e3 */ /* 0x000ea40008200800 */
[----:B--2---:R-:W-:Y:S01]  /*3750*/  MOV R10, UR4 ;  /* 0x00000004000a7c02 */ /* 0x004fe20008000f00 */
[----:B------:R-:W-:Y:S05]  /*3760*/  BRA.U !UP0, `(.L_x_58) ;  /* 0xfffffffd08e87547 */ /* 0x000fea000b83ffff */
.L_x_57:
[----:B------:R-:W2:Y:S01]  /*3770*/  LDS R6, [UR5+0x10] ;  /* 0x00001005ff067984 */ /* 0x000ea20008000800 */
[----:B------:R-:W-:Y:S01]  /*3780*/  IMAD.U32 R3, RZ, RZ, UR6 ;  /* 0x00000006ff037e24 */ /* 0x000fe2000f8e00ff */
[----:B------:R-:W-:-:S03]  /*3790*/  MOV R4, UR37 ;  /* 0x0000002500047c02 */ /* 0x000fc60008000f00 */
[----:B------:R-:W-:Y:S01]  /*37a0*/  VIADD R3, R3, 0x120 ;  /* 0x0000012003037836 */ /* 0x000fe20000000000 */
[----:B--2---:R-:W-:-:S04]  /*37b0*/  SHF.L.U32 R6, R6, 0x1f, RZ ;  /* 0x0000001f06067819 */ /* 0x004fc800000006ff */
[----:B------:R-:W2:Y:S02]  /*37c0*/  SYNCS.PHASECHK.TRANS64.TRYWAIT P0, [UR5+0x8], R6 ;  /* 0x00000806ff0075a7 */ /* 0x000ea40008001105 */
[----:B--2---:R-:W-:Y:S05]  /*37d0*/  @P0 BRA `(.L_x_59) ;  /* 0x0000000000080947 */ /* 0x004fea0003800000 */
[----:B------:R-:W2:Y:S02]  /*37e0*/  SYNCS.PHASECHK.TRANS64.TRYWAIT P0, [UR5+0x8], R6 ;  /* 0x00000806ff0075a7 */ /* 0x000ea40008001105 */
[----:B--2---:R-:W-:Y:S05]  /*37f0*/  @!P0 BRA `(.L_x_60) ;  /* 0x00000070000c8947 */ /* 0x004fea0003800000 */
.L_x_59:
[----:B------:R-:W-:Y:S01]  /*3800*/  PRMT R4, R4, 0x654, R3 ;  /* 0x0000065404047816 */ /* 0x000fe20000000003 */
[----:B------:R-:W-:Y:S01]  /*3810*/  HFMA2 R3, -RZ, RZ, 0, 5.9604644775390625e-08 ;  /* 0x00000001ff037431 */ /* 0x000fe200000001ff */
[----:B------:R-:W-:Y:S01]  /*3820*/  UPRMT UR4, UR37, 0x654, UR7 ;  /* 0x0000065425047896 */ /* 0x000fe20008000007 */
[----:B------:R-:W-:Y:S02]  /*3830*/  IMAD.MOV.U32 R8, RZ, RZ, 0xffff ;  /* 0x0000ffffff087424 */ /* 0x000fe400078e00ff */
[----:B--2---:R-:W-:Y:S02]  /*3840*/  IMAD.MOV.U32 R6, RZ, RZ, 0x4 ;  /* 0x00000004ff067424 */ /* 0x004fe400078e00ff */
[----:B------:R-:W-:Y:S01]  /*3850*/  IMAD.SHL.U32 R9, R10, 0x20, RZ ;  /* 0x000000200a097824 */ /* 0x000fe200078e00ff */
[----:B------:R-:W-:Y:S02]  /*3860*/  MOV R5, UR4 ;  /* 0x0000000400057c02 */ /* 0x000fe40008000f00 */
[-C--:B------:R-:W-:Y:S01]  /*3870*/  SHF.L.U32 R8, R8, R10.reuse, RZ ;  /* 0x0000000a08087219 */ /* 0x080fe200000006ff */
[----:B------:R2:W-:Y:S01]  /*3880*/  SYNCS.ARRIVE.TRANS64.RED RZ, [UR4], R6 ;  /* 0x00000006ffff79a7 */ /* 0x0005e20008000404 */
[----:B------:R-:W-:Y:S01]  /*3890*/  SHF.L.U32 R7, R3, R10, RZ ;  /* 0x0000000a03077219 */ /* 0x000fe200000006ff */
[----:B------:R2:W-:Y:S04]  /*38a0*/  STS [UR6+0x120], R9 ;  /* 0x00012009ff007988 */ /* 0x0005e80008000806 */
[----:B------:R2:W-:Y:S04]  /*38b0*/  STAS [R4.64], R10 ;  /* 0x0000000a04007dbd */ /* 0x0005e8000c0008ff */
[----:B------:R2:W-:Y:S04]  /*38c0*/  ATOMS.OR RZ, [UR5+0x14], R8 ;  /* 0x00001408ffff798c */ /* 0x0005e8000b000005 */
[----:B------:R2:W-:Y:S04]  /*38d0*/  ATOMS.OR RZ, [UR5+0x18], R7 ;  /* 0x00001807ffff798c */ /* 0x0005e8000b000005 */
[----:B------:R2:W-:Y:S02]  /*38e0*/  ATOMS.XOR RZ, [UR5+0x10], R3 ;  /* 0x00001003ffff798c */ /* 0x0005e4000b800005 */
.L_x_56:
[----:B-1----:R-:W-:Y:S05]  /*38f0*/  BSYNC B0 ;  /* 0x0000000000007941 */ /* 0x002fea0003800000 */
.L_x_55:
[----:B------:R-:W-:Y:S05]  /*3900*/  BRA.U UP1, `(.L_x_61) ;  /* 0x00000001016c7547 */ /* 0x000fea000b800000 */
[----:B------:R-:W-:-:S03]  /*3910*/  UMOV UR4, 0xffffffff ;  /* 0xffffffff00047882 */ /* 0x000fc60000000000 */
[----:B------:R-:W-:Y:S05]  /*3920*/  BRA.DIV UR4, `(.L_x_62) ;  /* 0x0000006e04d87947 */ /* 0x000fea000b800000 */
[----:B------:R-:W-:-:S13]  /*3930*/  ELECT P0, URZ, PT ;  /* 0x0000000000ff782f */ /* 0x000fda0003800000 */
.L_x_170:
[----:B------:R-:W-:Y:S05]  /*3940*/  @!P0 BRA `(.L_x_61) ;  /* 0x00000000005c8947 */ /* 0x000fea0003800000 */
[----:B--2---:R-:W2:Y:S02]  /*3950*/  LDS R4, [UR5+0x10] ;  /* 0x00001005ff047984 */ /* 0x004ea40008000800 */
[----:B--2---:R-:W-:-:S04]  /*3960*/  SHF.L.U32 R4, R4, 0x1f, RZ ;  /* 0x0000001f04047819 */ /* 0x004fc800000006ff */
[----:B------:R-:W2:Y:S02]  /*3970*/  SYNCS.PHASECHK.TRANS64.TRYWAIT P0, [UR5+0x8], R4 ;  /* 0x00000804ff0075a7 */ /* 0x000ea40008001105 */
[----:B--2---:R-:W-:Y:S05]  /*3980*/  @P0 BRA `(.L_x_63) ;  /* 0x0000000000080947 */ /* 0x004fea0003800000 */
[----:B------:R-:W2:Y:S02]  /*3990*/  SYNCS.PHASECHK.TRANS64.TRYWAIT P0, [UR5+0x8], R4 ;  /* 0x00000804ff0075a7 */ /* 0x000ea40008001105 */
[----:B--2---:R-:W-:Y:S05]  /*39a0*/  @!P0 BRA `(.L_x_64) ;  /* 0x0000006c00dc8947 */ /* 0x004fea0003800000 */
.L_x_63:
[----:B------:R-:W3:Y:S01]  /*39b0*/  LDS R6, [UR6+0x120] ;  /* 0x00012006ff067984 */ /* 0x000ee20008000800 */
[----:B--2---:R-:W-:Y:S02]  /*39c0*/  HFMA2 R3, -RZ, RZ, 0, 5.9604644775390625e-08 ;  /* 0x00000001ff037431 */ /* 0x004fe400000001ff */
[----:B------:R-:W-:Y:S01]  /*39d0*/  IMAD.MOV.U32 R4, RZ, RZ, 0xffff ;  /* 0x0000ffffff047424 */ /* 0x000fe200078e00ff */
[----:B------:R-:W-:Y:S01]  /*39e0*/  UPRMT UR4, UR37, 0x654, UR7 ;  /* 0x0000065425047896 */ /* 0x000fe20008000007 */
[----:B---3--:R-:W-:-:S03]  /*39f0*/  IMAD.SHL.U32 R5, R6, 0x20, RZ ;  /* 0x0000002006057824 */ /* 0x008fc600078e00ff */
[-C--:B------:R-:W-:Y:S02]  /*3a00*/  SHF.L.U32 R4, R4, R6.reuse, RZ ;  /* 0x0000000604047219 */ /* 0x080fe400000006ff */
[----:B------:R-:W-:Y:S01]  /*3a10*/  SHF.L.U32 R6, R3, R6, RZ ;  /* 0x0000000603067219 */ /* 0x000fe200000006ff */
[----:B------:R3:W-:Y:S04]  /*3a20*/  STS [UR6+0x120], R5 ;  /* 0x00012005ff007988 */ /* 0x0007e80008000806 */
[----:B------:R3:W-:Y:S04]  /*3a30*/  ATOMS.OR RZ, [UR5+0x14], R4 ;  /* 0x00001404ffff798c */ /* 0x0007e8000b000005 */
[----:B------:R3:W-:Y:S01]  /*3a40*/  ATOMS.OR RZ, [UR5+0x18], R6 ;  /* 0x00001806ffff798c */ /* 0x0007e2000b000005 */
[----:B------:R-:W-:Y:S03]  /*3a50*/  SYNCS.ARRIVE.TRANS64.RED.A1T0 RZ, [UR4], RZ ;  /* 0x000000ffffff79a7 */ /* 0x000fe60008100404 */
[----:B------:R3:W-:Y:S01]  /*3a60*/  ATOMS.XOR RZ, [UR5+0x10], R3 ;  /* 0x00001003ffff798c */ /* 0x0007e2000b800005 */
[----:B------:R-:W-:Y:S05]  /*3a70*/  BRA `(.L_x_61) ;  /* 0x0000000000107947 */ /* 0x000fea0003800000 */
.L_x_54:
[----:B------:R-:W-:Y:S02]  /*3a80*/  MOV R3, 0xffffffff ;  /* 0xffffffff00037802 */ /* 0x000fe40000000f00 */
[----:B------:R-:W-:-:S03]  /*3a90*/  MOV R4, 0x3ac0 ;  /* 0x00003ac000047802 */ /* 0x000fc60000000f00 */
[----:B------:R2:W-:Y:S04]  /*3aa0*/  STS [UR6+0x120], R3 ;  /* 0x00012003ff007988 */ /* 0x0005e80008000806 */
[----:B-12--5:R-:W-:Y:S05]  /*3ab0*/  CALL.REL.NOINC `($__internal_1_$__cuda_sm10x_tcgen05_guardrail_trap_phase_invalid_during_alloc) ;  /* 0x00000074008c7944 */ /* 0x026fea0003c00000 */
.L_x_61:
[----:B------:R-:W-:Y:S05]  /*3ac0*/  WARPSYNC.ALL ;  /* 0x0000000000007948 */ /* 0x000fea0003800000 */
[----:B------:R-:W4:Y:S01]  /*3ad0*/  S2UR UR20, SR_CgaCtaId ;  /* 0x00000000001479c3 */ /* 0x000f220000008800 */
[----:B------:R-:W-:Y:S01]  /*3ae0*/  UMOV UR4, 0x400 ;  /* 0x0000040000047882 */ /* 0x000fe20000000000 */
[----:B------:R-:W-:-:S06]  /*3af0*/  NOP ;  /* 0x0000000000007918 */ /* 0x000fcc0000000000 */
[----:B------:R-:W-:Y:S06]  /*3b00*/  BAR.ARV 0x6, 0xa0 ;  /* 0x0182800000007b1d */ /* 0x000fec0000002000 */
[----:B------:R-:W1:Y:S01]  /*3b10*/  LDCU.64 UR6, c[0x0][0x388] ;  /* 0x00007100ff0677ac */ /* 0x000e620008000a00 */
[----:B------:R-:W-:Y:S01]  /*3b20*/  LOP3.LUT R2, R2, 0xffff, RZ, 0xc0, !PT ;  /* 0x0000ffff02027812 */ /* 0x000fe200078ec0ff */
[----:B--2---:R-:W-:Y:S01]  /*3b30*/  IMAD.MOV.U32 R8, RZ, RZ, 0x1 ;  /* 0x00000001ff087424 */ /* 0x004fe200078e00ff */
[----:B------:R-:W-:Y:S01]  /*3b40*/  LOP3.LUT R0, R0, 0xffff, RZ, 0xc0, !PT ;  /* 0x0000ffff00007812 */ /* 0x000fe200078ec0ff */
[----:B------:R-:W2:Y:S01]  /*3b50*/  LDCU.64 UR8, c[0x0][0x390] ;  /* 0x00007200ff0877ac */ /* 0x000ea20008000a00 */
[----:B------:R-:W-:Y:S01]  /*3b60*/  R2UR UR21, R2 ;  /* 0x00000000021572ca */ /* 0x000fe200000e0000 */
[----:B------:R-:W-:Y:S01]  /*3b70*/  IMAD.MOV.U32 R2, RZ, RZ, RZ ;  /* 0x000000ffff027224 */ /* 0x000fe200078e00ff */
[----:B------:R-:W-:Y:S01]  /*3b80*/  R2UR UR35, R0 ;  /* 0x00000000002372ca */ /* 0x000fe200000e0000 */
[----:B------:R-:W-:Y:S01]  /*3b90*/  IMAD.MOV.U32 R0, RZ, RZ, RZ ;  /* 0x000000ffff007224 */ /* 0x000fe200078e00ff */
[----:B------:R-:W-:Y:S01]  /*3ba0*/  UMOV UR24, URZ ;  /* 0x000000ff00187c82 */ /* 0x000fe20008000000 */
[----:B----4-:R-:W-:Y:S01]  /*3bb0*/  ULEA UR20, UR20, UR4, 0x18 ;  /* 0x0000000414147291 */ /* 0x010fe2000f8ec0ff */
[----:B------:R-:W-:Y:S01]  /*3bc0*/  UMOV UR19, URZ ;  /* 0x000000ff00137c82 */ /* 0x000fe20008000000 */
[----:B------:R-:W-:-:S02]  /*3bd0*/  UISETP.NE.AND UP3, UPT, UR38, URZ, UPT ;  /* 0x000000ff2600728c */ /* 0x000fc4000bf65270 */
[----:B------:R-:W-:Y:S01]  /*3be0*/  UIADD3 UR34, UPT, UPT, UR20, 0xd8, URZ ;  /* 0x000000d814227890 */ /* 0x000fe2000fffe0ff */
[----:B------:R-:W-:Y:S01]  /*3bf0*/  UMOV UR32, 0x0 ;  /* 0x0000000000207882 */ /* 0x000fe20000000000 */
[----:B-1----:R-:W-:-:S03]  /*3c00*/  UIADD3 UR4, UPT, UPT, UR6, 0x3f, URZ ;  /* 0x0000003f06047890 */ /* 0x002fc6000fffe0ff */
[----:B---3--:R-:W1:Y:S01]  /*3c10*/  LDS R3, [UR20+0x120] ;  /* 0x00012014ff037984 */ /* 0x008e620008000800 */
[----:B------:R-:W-:Y:S01]  /*3c20*/  UMOV UR33, 0x10210010 ;  /* 0x1021001000217882 */ /* 0x000fe20000000000 */
[----:B------:R-:W-:Y:S02]  /*3c30*/  UPRMT UR34, URZ, 0x654, UR34 ;  /* 0x00000654ff227896 */ /* 0x000fe40008000022 */
[----:B------:R-:W-:Y:S01]  /*3c40*/  USHF.R.S32.HI UR5, URZ, 0x1f, UR4 ;  /* 0x0000001fff057899 */ /* 0x000fe20008011404 */
[----:B------:R-:W-:Y:S01]  /*3c50*/  UMOV UR30, 0x0 ;  /* 0x00000000001e7882 */ /* 0x000fe20000000000 */
[----:B------:R-:W-:Y:S02]  /*3c60*/  UMOV UR31, 0x10210010 ;  /* 0x10210010001f7882 */ /* 0x000fe40000000000 */
[----:B------:R-:W-:Y:S02]  /*3c70*/  ULEA.HI UR4, UR5, UR4, URZ, 0x6 ;  /* 0x0000000405047291 */ /* 0x000fe4000f8f30ff */
[----:B------:R-:W-:-:S02]  /*3c80*/  UIADD3 UR5, UPT, UPT, UR20, 0x28400, URZ ;  /* 0x0002840014057890 */ /* 0x000fc4000fffe0ff */
[----:B------:R-:W-:Y:S02]  /*3c90*/  USHF.R.S32.HI UR4, URZ, 0x6, UR4 ;  /* 0x00000006ff047899 */ /* 0x000fe40008011404 */
[----:B------:R-:W-:Y:S02]  /*3ca0*/  USHF.R.U32.HI UR5, URZ, 0x4, UR5 ;  /* 0x00000004ff057899 */ /* 0x000fe40008011605 */
[----:B------:R-:W-:Y:S02]  /*3cb0*/  UIMAD UR4, UR4, UR7, URZ ;  /* 0x00000007040472a4 */ /* 0x000fe4000f8e02ff */
[----:B------:R-:W-:Y:S02]  /*3cc0*/  ULOP3.LUT UR23, UR5, 0x3fff, URZ, 0xc0, !UPT ;  /* 0x00003fff05177892 */ /* 0x000fe4000f8ec0ff */
[----:B--2---:R-:W-:Y:S01]  /*3cd0*/  UIMAD UR4, UR4, UR8, URZ ;  /* 0x00000008040472a4 */ /* 0x004fe2000f8e02ff */
[----:B------:R-:W-:Y:S01]  /*3ce0*/  UMOV UR28, 0x0 ;  /* 0x00000000001c7882 */ /* 0x000fe20000000000 */
[----:B------:R-:W-:-:S02]  /*3cf0*/  UMOV UR29, 0x10210010 ;  /* 0x10210010001d7882 */ /* 0x000fc40000000000 */
[----:B------:R-:W-:Y:S02]  /*3d00*/  UIMAD UR6, UR4, UR9, URZ ;  /* 0x00000009040672a4 */ /* 0x000fe4000f8e02ff */
[----:B------:R-:W-:Y:S02]  /*3d10*/  UIADD3 UR4, UPT, UPT, UR20, 0x8400, URZ ;  /* 0x0000840014047890 */ /* 0x000fe4000fffe0ff */
[----:B------:R-:W-:Y:S02]  /*3d20*/  UIADD3 UR36, UPT, UPT, UR6, -0x1, URZ ;  /* 0xffffffff06247890 */ /* 0x000fe4000fffe0ff */
[----:B------:R-:W-:Y:S02]  /*3d30*/  USHF.R.U32.HI UR4, URZ, 0x4, UR4 ;  /* 0x00000004ff047899 */ /* 0x000fe40008011604 */
[----:B------:R-:W-:Y:S02]  /*3d40*/  UISETP.GE.AND UP4, UPT, UR6, 0x1, UPT ;  /* 0x000000010600788c */ /* 0x000fe4000bf86270 */
[----:B------:R-:W-:Y:S01]  /*3d50*/  ULOP3.LUT UR4, UR4, 0x3fff, URZ, 0xc0, !UPT ;  /* 0x00003fff04047892 */ /* 0x000fe2000f8ec0ff */
[----:B------:R-:W-:Y:S01]  /*3d60*/  UMOV UR26, 0x0 ;  /* 0x00000000001a7882 */ /* 0x000fe20000000000 */
[----:B------:R-:W-:-:S02]  /*3d70*/  UMOV UR27, 0x10210010 ;  /* 0x10210010001b7882 */ /* 0x000fc40000000000 */
[----:B------:R-:W-:Y:S01]  /*3d80*/  ULOP3.LUT UR22, UR4, 0x10000, URZ, 0xfc, !UPT ;  /* 0x0001000004167892 */ /* 0x000fe2000f8efcff */
[C---:B-1----:R-:W-:Y:S01]  /*3d90*/  VIADD R5, R3.reuse, 0x80 ;  /* 0x0000008003057836 */ /* 0x042fe20000000000 */
[----:B------:R-:W-:-:S04]  /*3da0*/  LOP3.LUT R4, R3, 0xffff, RZ, 0xc0, !PT ;  /* 0x0000ffff03047812 */ /* 0x000fc800078ec0ff */
[----:B------:R-:W-:-:S05]  /*3db0*/  LOP3.LUT R5, R5, 0xffff, RZ, 0xc0, !PT ;  /* 0x0000ffff05057812 */ /* 0x000fca00078ec0ff */
[----:B------:R1:W-:Y:S02]  /*3dc0*/  STL.64 [R1], R4 ;  /* 0x0000000401007387 */ /* 0x0003e40000100a00 */
.L_x_73:
[----:B-1----:R-:W-:-:S04]  /*3dd0*/  SHF.L.U32 R5, R2, 0x1f, RZ ;  /* 0x0000001f02057819 */ /* 0x002fc800000006ff */
[----:B------:R-:W1:Y:S02]  /*3de0*/  SYNCS.PHASECHK.TRANS64.TRYWAIT P0, [UR20+0xd0], R5 ;  /* 0x0000d005ff0075a7 */ /* 0x000e640008001114 */
[----:B-1-34-:R-:W-:Y:S05]  /*3df0*/  @!P0 BRA `(.L_x_65) ;  /* 0x0000006800e08947 */ /* 0x01afea0003800000 */
.L_x_172:
[----:B-1----:R-:W1:Y:S01]  /*3e00*/  LDS.128 R4, [UR20+0x110] ;  /* 0x00011014ff047984 */ /* 0x002e620008000c00 */
[----:B------:R-:W-:Y:S01]  /*3e10*/  ULEA UR25, UR24, UR20, 0x3 ;  /* 0x0000001418197291 */ /* 0x000fe2000f8e18ff */
[----:B------:R-:W-:Y:S01]  /*3e20*/  @!PT LDS RZ, [RZ] ;  /* 0x00000000fffff984 */ /* 0x000fe20000000800 */
[----:B------:R-:W-:Y:S01]  /*3e30*/  @!PT LDS RZ, [RZ] ;  /* 0x00000000fffff984 */ /* 0x000fe20000000800 */
[----:B------:R-:W-:Y:S01]  /*3e40*/  @!PT LDS RZ, [RZ] ;  /* 0x00000000fffff984 */ /* 0x000fe20000000800 */
[----:B------:R-:W-:Y:S01]  /*3e50*/  @!PT LDS RZ, [RZ] ;  /* 0x00000000fffff984 */ /* 0x000fe20000000800 */
[----:B------:R2:W-:Y:S06]  /*3e60*/  MEMBAR.ALL.CTA ;  /* 0x0000000000007992 */ /* 0x0005ec0000008000 */
[----:B--2---:R-:W2:Y:S02]  /*3e70*/  FENCE.VIEW.ASYNC.S ;  /* 0x00000000000073c6 */ /* 0x004ea40000000000 */
[----:B--2---:R-:W-:Y:S01]  /*3e80*/  SYNCS.ARRIVE.TRANS64.RED.A1T0 RZ, [UR34], RZ ;  /* 0x000000ffffff79a7 */ /* 0x004fe20008100422 */
[----:B-1----:R-:W-:Y:S01]  /*3e90*/  LOP3.LUT P3, RZ, R6, 0x1, RZ, 0xc0, !PT ;  /* 0x0000000106ff7812 */ /* 0x002fe2000786c0ff */
[----:B------:R-:W-:-:S12]  /*3ea0*/  BRA.U UP3, `(.L_x_66) ;  /* 0x00000001030c7547 */ /* 0x000fd8000b800000 */
[----:B------:R-:W-:-:S04]  /*3eb0*/  SHF.L.U32 R5, R8, 0x1f, RZ ;  /* 0x0000001f08057819 */ /* 0x000fc800000006ff */
[----:B------:R-:W1:Y:S02]  /*3ec0*/  SYNCS.PHASECHK.TRANS64.TRYWAIT P0, [UR25+0xf0], R5 ;  /* 0x0000f005ff0075a7 */ /* 0x000e640008001119 */
[----:B-1----:R-:W-:Y:S05]  /*3ed0*/  @!P0 BRA `(.L_x_67) ;  /* 0x0000006800c08947 */ /* 0x002fea0003800000 */
.L_x_66:
[----:B------:R-:W-:Y:S05]  /*3ee0*/  BRA.U UP3, `(.L_x_68) ;  /* 0x0000000503047547 */ /* 0x000fea000b800000 */
[----:B------:R-:W-:Y:S05]  /*3ef0*/  BRA.U !UP4, `(.L_x_69) ;  /* 0x000000010cf47547 */ /* 0x000fea000b800000 */
[----:B------:R-:W-:Y:S01]  /*3f00*/  ULEA UR4, UR24, UR49, 0x2 ;  /* 0x0000003118047291 */ /* 0x000fe2000f8e10ff */
[----:B-1----:R-:W-:-:S08]  /*3f10*/  SHF.L.U32 R4, R0, 0x1f, RZ ;  /* 0x0000001f00047819 */ /* 0x002fd000000006ff */
[----:B------:R-:W5:Y:S01]  /*3f20*/  LDL R5, [UR4] ;  /* 0x00000004ff057983 */ /* 0x000f620008100800 */
[----:B------:R-:W-:Y:S02]  /*3f30*/  ULEA UR4, UR19, UR20, 0x3 ;  /* 0x0000001413047291 */ /* 0x000fe4000f8e18ff */
[----:B------:R-:W-:Y:S01]  /*3f40*/  UPLOP3.LUT UP2, UPT, UPT, UPT, UPT, 0x40, 0x4 ;  /* 0x000000000004789c */ /* 0x000fe20003f4e870 */
[----:B------:R-:W-:-:S06]  /*3f50*/  UMOV UR17, UR36 ;  /* 0x0000002400117c82 */ /* 0x000fcc0008000000 */
[----:B------:R1:W2:Y:S01]  /*3f60*/  SYNCS.PHASECHK.TRANS64.TRYWAIT P2, [UR4], R4 ;  /* 0x00000004ff0075a7 */ /* 0x0002a20008041104 */
[----:B------:R-:W-:-:S05]  /*3f70*/  UMOV UR4, UR19 ;  /* 0x0000001300047c82 */ /* 0x000fca0008000000 */
.L_x_72:
[----:B------:R-:W-:Y:S01]  /*3f80*/  ULEA UR18, UR4, UR20, 0x3 ;  /* 0x0000001404127291 */ /* 0x000fe2000f8e18ff */
[----:B--234-:R-:W-:Y:S11]  /*3f90*/  @P2 BRA `(.L_x_70) ;  /* 0x00000000000c2947 */ /* 0x01cff60003800000 */
[----:B------:R-:W-:Y:S04]  /*3fa0*/  SHF.L.U32 R6, R0, 0x1f, RZ ;  /* 0x0000001f00067819 */ /* 0x000fe800000006ff */
[----:B------:R-:W2:Y:S02]  /*3fb0*/  SYNCS.PHASECHK.TRANS64.TRYWAIT P0, [UR18], R6 ;  /* 0x00000006ff0075a7 */ /* 0x000ea40008001112 */
[----:B--2---:R-:W-:Y:S05]  /*3fc0*/  @!P0 BRA `(.L_x_71) ;  /* 0x00000068009c8947 */ /* 0x004fea0003800000 */
.L_x_70:
[----:B------:R-:W-:Y:S01]  /*3fd0*/  UISETP.NE.AND UP0, UPT, UR17, URZ, UPT ;  /* 0x000000ff1100728c */ /* 0x000fe2000bf05270 */
[----:B------:R-:W-:Y:S01]  /*3fe0*/  PLOP3.LUT P2, PT, PT, PT, PT, 0x80, 0x8 ;  /* 0x000000000008781c */ /* 0x000fe20003f4f070 */
[----:B------:R-:W-:Y:S02]  /*3ff0*/  UIADD3 UR5, UPT, UPT, UR4, 0x1, URZ ;  /* 0x0000000104057890 */ /* 0x000fe4000fffe0ff */
[----:B------:R-:W-:Y:S02]  /*4000*/  ULEA UR10, UR4, UR23, 0x9 ;  /* 0x00000017040a7291 */ /* 0x000fe4000f8e48ff */
[----:B------:R-:W-:Y:S01]  /*4010*/  UISETP.NE.AND UP1, UPT, UR5, 0x8, UPT ;  /* 0x000000080500788c */ /* 0x000fe2000bf25270 */
[----:B------:R-:W-:Y:S01]  /*4020*/  PLOP3.LUT P0, PT, PT, PT, UP0, 0x80, 0x8 ;  /* 0x000000000008781c */ /* 0x000fe20003f0f008 */
[----:B------:R-:W-:Y:S02]  /*4030*/  ULEA UR14, UR4, UR22, 0xa ;  /* 0x00000016040e7291 */ /* 0x000fe4000f8e50ff */
[----:B------:R-:W-:Y:S02]  /*4040*/  USEL UR6, URZ, 0x1, UP1 ;  /* 0x00000001ff067887 */ /* 0x000fe40008800000 */
[----:B------:R-:W-:Y:S01]  /*4050*/  USEL UR19, UR5, URZ, UP1 ;  /* 0x000000ff05137287 */ /* 0x000fe20008800000 */
[----:B------:R-:W-:Y:S11]  /*4060*/  ELECT P1, URZ, PT ;  /* 0x0000000000ff782f */ /* 0x000ff60003820000 */
[----:B------:R-:W-:Y:S02]  /*4070*/  @!UPT UIADD3 URZ, UPT, UPT, URZ, URZ, URZ ;  /* 0x000000fffffff290 */ /* 0x000fe4000fffe0ff */
[C---:B-----5:R-:W-:Y:S01]  /*4080*/  @P1 R2UR.BROADCAST UR4, R5.reuse ;  /* 0x00000000050412ca */ /* 0x060fe200008e0000 */
[----:B------:R-:W-:Y:S01]  /*4090*/  @UP0 ULEA UR5, UR19, UR20, 0x3 ;  /* 0x0000001413050291 */ /* 0x000fe2000f8e18ff */
[----:B------:R-:W-:Y:S01]  /*40a0*/  LOP3.LUT R0, R0, UR6, RZ, 0x3c, !PT ;  /* 0x0000000600007c12 */ /* 0x000fe2000f8e3cff */
[----:B------:R-:W-:Y:S02]  /*40b0*/  UIADD3 UR8, UPT, UPT, UR10, 0x80, URZ ;  /* 0x000000800a087890 */ /* 0x000fe4000fffe0ff */
[----:B------:R-:W-:Y:S01]  /*40c0*/  UIADD3 UR6, UPT, UPT, UR14, 0x2, URZ ;  /* 0x000000020e067890 */ /* 0x000fe2000fffe0ff */
[----:B-1----:R-:W-:Y:S01]  /*40d0*/  @P0 SHF.L.U32 R4, R0, 0x1f, RZ ;  /* 0x0000001f00040819 */ /* 0x002fe200000006ff */
[----:B------:R-:W-:Y:S01]  /*40e0*/  UIADD3 UR12, UPT, UPT, UR10, 0x100, URZ ;  /* 0x000001000a0c7890 */ /* 0x000fe2000fffe0ff */
[----:B------:R-:W-:Y:S02]  /*40f0*/  UMOV UR11, 0x40004040 ;  /* 0x40004040000b7882 */ /* 0x000fe40000000000 */
[----:B------:R3:W4:Y:S01]  /*4100*/  @P0 SYNCS.PHASECHK.TRANS64.TRYWAIT P2, [UR5], R4 ;  /* 0x00000004ff0005a7 */ /* 0x0007220008041105 */
[----:B------:R-:W-:Y:S11]  /*4110*/  ELECT P0, URZ, PT ;  /* 0x0000000000ff782f */ /* 0x000ff60003800000 */
[----:B------:R-:W-:Y:S02]  /*4120*/  @!UPT UIADD3 URZ, UPT, UPT, URZ, URZ, URZ ;  /* 0x000000fffffff290 */ /* 0x000fe4000fffe0ff */
[C---:B------:R-:W-:Y:S02]  /*4130*/  @P0 R2UR.BROADCAST UR16, R5.reuse ;  /* 0x00000000051002ca */ /* 0x040fe400008e0000 */
[----:B------:R-:W-:Y:S01]  /*4140*/  ELECT P0, URZ, PT ;  /* 0x0000000000ff782f */ /* 0x000fe20003800000 */
[----:B------:R-:W-:Y:S01]  /*4150*/  UMOV UR15, 0x40004040 ;  /* 0x40004040000f7882 */ /* 0x000fe20000000000 */
[----:B------:R-:W-:Y:S01]  /*4160*/  UMOV UR9, 0x40004040 ;  /* 0x4000404000097882 */ /* 0x000fe20000000000 */
[----:B------:R1:W-:Y:S01]  /*4170*/  UTCHMMA.2CTA gdesc[UR14], gdesc[UR10], tmem[UR4], tmem[UR32], idesc[UR33], UP2 ;  /* 0x00ff200a0e0075ea */ /* 0x0003e20009200004 */
[----:B------:R-:W-:Y:S01]  /*4180*/  UPLOP3.LUT UP2, UPT, UPT, UPT, UPT, 0x80, 0x8 ;  /* 0x000000000008789c */ /* 0x000fe20003f4f070 */
[----:B------:R-:W-:Y:S01]  /*4190*/  UMOV UR7, 0x40004040 ;  /* 0x4000404000077882 */ /* 0x000fe20000000000 */
[----:B------:R-:W-:Y:S01]  /*41a0*/  UMOV UR13, 0x40004040 ;  /* 0x40004040000d7882 */ /* 0x000fe20000000000 */
[----:B------:R-:W-:Y:S04]  /*41b0*/  UMOV UR5, 0x40004040 ;  /* 0x4000404000057882 */ /* 0x000fe80000000000 */
[----:B------:R2:W-:Y:S01]  /*41c0*/  UTCHMMA.2CTA gdesc[UR6], gdesc[UR8], tmem[UR16], tmem[UR30], idesc[UR31], UPT ;  /* 0x00ff1e08060075ea */ /* 0x0005e2000ba00010 */
[----:B-1----:R-:W-:Y:S01]  /*41d0*/  UIADD3 UR4, UPT, UPT, UR14, 0x4, URZ ;  /* 0x000000040e047890 */ /* 0x002fe2000fffe0ff */
[C---:B------:R-:W-:Y:S02]  /*41e0*/  @P0 R2UR.BROADCAST UR15, R5.reuse ;  /* 0x00000000050f02ca */ /* 0x040fe400008e0000 */
[----:B------:R-:W-:Y:S01]  /*41f0*/  ELECT P0, URZ, PT ;  /* 0x0000000000ff782f */ /* 0x000fe20003800000 */
[----:B------:R-:W-:Y:S02]  /*4200*/  UIADD3 UR10, UPT, UPT, UR10, 0x180, URZ ;  /* 0x000001800a0a7890 */ /* 0x000fe4000fffe0ff */
[----:B--2---:R-:W-:Y:S10]  /*4210*/  UIADD3 UR6, UPT, UPT, UR14, 0x6, URZ ;  /* 0x000000060e067890 */ /* 0x004ff4000fffe0ff */
[----:B------:R-:W-:Y:S01]  /*4220*/  @P0 R2UR.BROADCAST UR9, R5 ;  /* 0x00000000050902ca */ /* 0x000fe200008e0000 */
[----:B------:R-:W-:Y:S01]  /*4230*/  UIADD3 UR8, UPT, UPT, UR18, 0x40, URZ ;  /* 0x0000004012087890 */ /* 0x000fe2000fffe0ff */
[----:B------:R1:W-:Y:S11]  /*4240*/  UTCHMMA.2CTA gdesc[UR4], gdesc[UR12], tmem[UR15], tmem[UR28], idesc[UR29], UPT ;  /* 0x00ff1c0c040075ea */ /* 0x0003f6000ba0000f */
[----:B------:R3:W-:Y:S01]  /*4250*/  UTCHMMA.2CTA gdesc[UR6], gdesc[UR10], tmem[UR9], tmem[UR26], idesc[UR27], UPT ;  /* 0x00ff1a0a060075ea */ /* 0x0007e2000ba00009 */
[----:B------:R3:W-:Y:S01]  /*4260*/  UTCBAR.2CTA.MULTICAST [UR8], URZ, UR21 ;  /* 0x000000ff080073e9 */ /* 0x0007e20008200815 */
[----:B-1----:R-:W-:Y:S02]  /*4270*/  UIADD3 UR4, UPT, UPT, UR17, 0x1, URZ ;  /* 0x0000000111047890 */ /* 0x002fe4000fffe0ff */
[----:B------:R-:W-:Y:S02]  /*4280*/  UIADD3 UR5, UPT, UPT, UR17, -0x1, URZ ;  /* 0xffffffff11057890 */ /* 0x000fe4000fffe0ff */
[----:B------:R-:W-:Y:S03]  /*4290*/  UISETP.GT.U32.AND UP0, UPT, UR4, 0x1, UPT ;  /* 0x000000010400788c */ /* 0x000fe6000bf04070 */
[----:B------:R-:W-:Y:S02]  /*42a0*/  UMOV UR4, UR19 ;  /* 0x0000001300047c82 */ /* 0x000fe40008000000 */
[----:B------:R-:W-:Y:S04]  /*42b0*/  UMOV UR17, UR5 ;  /* 0x0000000500117c82 */ /* 0x000fe80008000000 */
[----:B------:R-:W-:Y:S05]  /*42c0*/  BRA.U UP0, `(.L_x_72) ;  /* 0xfffffffd002c7547 */ /* 0x000fea000b83ffff */
.L_x_69:
[----:B------:R-:W-:-:S09]  /*42d0*/  UIADD3 UR4, UPT, UPT, UR25, 0xe0, URZ ;  /* 0x000000e019047890 */ /* 0x000fd2000fffe0ff */
[----:B------:R2:W-:Y:S01]  /*42e0*/  UTCBAR.2CTA.MULTICAST [UR4], URZ, UR35 ;  /* 0x000000ff040073e9 */ /* 0x0005e20008200823 */
[----:B------:R-:W-:Y:S02]  /*42f0*/  NOP ;  /* 0x0000000000007918 */ /* 0x000fe40000000000 */
.L_x_68:
[----:B--2---:R-:W-:Y:S01]  /*4300*/  UIADD3 UR4, UPT, UPT, UR24, 0x1, URZ ;  /* 0x0000000118047890 */ /* 0x004fe2000fffe0ff */
[----:B------:R-:W-:-:S03]  /*4310*/  LOP3.LUT R2, R2, 0x1, RZ, 0x3c, !PT ;  /* 0x0000000102027812 */ /* 0x000fc600078e3cff */
[----:B------:R-:W-:-:S04]  /*4320*/  UISETP.NE.AND UP0, UPT, UR4, 0x2, UPT ;  /* 0x000000020400788c */ /* 0x000fc8000bf05270 */
[----:B------:R-:W-:Y:S02]  /*4330*/  USEL UR5, URZ, 0x1, UP0 ;  /* 0x00000001ff057887 */ /* 0x000fe40008000000 */
[----:B------:R-:W-:-:S04]  /*4340*/  USEL UR24, UR4, URZ, UP0 ;  /* 0x000000ff04187287 */ /* 0x000fc80008000000 */
[----:B------:R-:W-:Y:S01]  /*4350*/  LOP3.LUT R8, R8, UR5, RZ, 0x3c, !PT ;  /* 0x0000000508087c12 */ /* 0x000fe2000f8e3cff */
[----:B------:R-:W-:Y:S07]  /*4360*/  @P3 BRA `(.L_x_73) ;  /* 0xfffffff800983947 */ /* 0x000fee000383ffff */
[----:B---3--:R-:W2:Y:S01]  /*4370*/  S2UR UR8, SR_CgaCtaId ;  /* 0x00000000000879c3 */ /* 0x008ea20000008800 */
[----:B------:R-:W-:Y:S01]  /*4380*/  ELECT P0, URZ, PT ;  /* 0x0000000000ff782f */ /* 0x000fe20003800000 */
[----:B------:R-:W-:Y:S01]  /*4390*/  HFMA2 R0, -RZ, RZ, 0, 5.9604644775390625e-08 ;  /* 0x00000001ff007431 */ /* 0x000fe200000001ff */
[----:B------:R-:W-:-:S05]  /*43a0*/  UMOV UR4, 0x40 ;  /* 0x0000004000047882 */ /* 0x000fca0000000000 */
[----:B------:R-:W-:Y:S01]  /*43b0*/  UVIRTCOUNT.DEALLOC.SMPOOL 0x80 ;  /* 0x000000800000784c */ /* 0x000fe20000000000 */
[----:B------:R-:W-:Y:S02]  /*43c0*/  UISETP.NE.AND UP0, UPT, UR38, URZ, UPT ;  /* 0x000000ff2600728c */ /* 0x000fe4000bf05270 */
[----:B--2---:R-:W-:-:S09]  /*43d0*/  ULEA UR8, UR8, UR4, 0x18 ;  /* 0x0000000408087291 */ /* 0x004fd2000f8ec0ff */
[----:B------:R2:W-:Y:S01]  /*43e0*/  @P0 STS.U8 [UR8+0x1c], R0 ;  /* 0x00001c00ff000988 */ /* 0x0005e20008000008 */
[----:B------:R-:W-:Y:S05]  /*43f0*/  BRA.U UP0, `(.L_x_74) ;  /* 0x0000000100587547 */ /* 0x000fea000b800000 */
[----:B------:R-:W-:Y:S01]  /*4400*/  UIADD3 UR5, UPT, UPT, UR20, 0xf0, URZ ;  /* 0x000000f014057890 */ /* 0x000fe2000fffe0ff */
[----:B------:R-:W-:-:S03]  /*4410*/  SHF.L.U32 R2, R8, 0x1f, RZ ;  /* 0x0000001f08027819 */ /* 0x000fc600000006ff */
[----:B------:R-:W-:-:S09]  /*4420*/  ULEA UR4, UR24, UR5, 0x3 ;  /* 0x0000000518047291 */ /* 0x000fd2000f8e18ff */
[----:B------:R-:W3:Y:S02]  /*4430*/  SYNCS.PHASECHK.TRANS64.TRYWAIT P0, [UR4], R2 ;  /* 0x00000002ff0075a7 */ /* 0x000ee40008001104 */
[----:B---3--:R-:W-:Y:S05]  /*4440*/  @!P0 BRA `(.L_x_75) ;  /* 0x0000006400948947 */ /* 0x008fea0003800000 */
.L_x_176:
[----:B------:R-:W-:-:S04]  /*4450*/  UIADD3 UR4, UPT, UPT, UR24, 0x1, URZ ;  /* 0x0000000118047890 */ /* 0x000fc8000fffe0ff */
[----:B------:R-:W-:-:S04]  /*4460*/  UISETP.NE.AND UP1, UPT, UR4, 0x2, UPT ;  /* 0x000000020400788c */ /* 0x000fc8000bf25270 */
[----:B------:R-:W-:Y:S02]  /*4470*/  USEL UR6, URZ, 0x1, UP1 ;  /* 0x00000001ff067887 */ /* 0x000fe40008800000 */
[----:B------:R-:W-:-:S04]  /*4480*/  USEL UR4, UR4, URZ, UP1 ;  /* 0x000000ff04047287 */ /* 0x000fc80008800000 */
[----:B------:R-:W-:Y:S01]  /*4490*/  ULEA UR4, UR4, UR5, 0x3 ;  /* 0x0000000504047291 */ /* 0x000fe2000f8e18ff */
[----:B--2---:R-:W-:-:S04]  /*44a0*/  LOP3.LUT R2, R8, UR6, RZ, 0x3c, !PT ;  /* 0x0000000608027c12 */ /* 0x004fc8000f8e3cff */
[----:B------:R-:W-:Y:S01]  /*44b0*/  SHF.L.U32 R2, R2, 0x1f, RZ ;  /* 0x0000001f02027819 */ /* 0x000fe200000006ff */
[----:B------:R-:W-:-:S04]  /*44c0*/  IMAD.U32 R0, RZ, RZ, UR4 ;  /* 0x00000004ff007e24 */ /* 0x000fc8000f8e00ff */
[----:B------:R2:W3:Y:S03]  /*44d0*/  SYNCS.PHASECHK.TRANS64.TRYWAIT P0, [R0+URZ], R2 ;  /* 0x00000002000075a7 */ /* 0x0004e600080011ff */
[----:B---3--:R-:W-:Y:S05]  /*44e0*/  @!P0 NANOSLEEP.SYNCS 0x989680 ;  /* 0x009896800000895d */ /* 0x008fea0003900000 */
[----:B------:R-:W3:Y:S02]  /*44f0*/  @!P0 SYNCS.PHASECHK.TRANS64 P0, [R0+URZ], R2 ;  /* 0x00000002000085a7 */ /* 0x000ee400080010ff */
[----:B---3--:R-:W-:Y:S05]  /*4500*/  @P0 BRA `(.L_x_76) ;  /* 0x0000000000200947 */ /* 0x008fea0003800000 */
.L_x_77:
[----:B---3--:R3:W1:Y:S02]  /*4510*/  SYNCS.PHASECHK.TRANS64.TRYWAIT P0, [R0+URZ], R2 ;  /* 0x00000002000075a7 */ /* 0x00866400080011ff */
[----:B-1----:R-:W-:Y:S05]  /*4520*/  @!P0 NANOSLEEP.SYNCS 0x989680 ;  /* 0x009896800000895d */ /* 0x002fea0003900000 */
[----:B------:R-:W1:Y:S02]  /*4530*/  @!P0 SYNCS.PHASECHK.TRANS64 P0, [R0+URZ], R2 ;  /* 0x00000002000085a7 */ /* 0x000e6400080010ff */
[----:B-1----:R-:W-:Y:S05]  /*4540*/  @!P0 BRA `(.L_x_77) ;  /* 0xfffffffc00f08947 */ /* 0x002fea000383ffff */
[----:B------:R-:W-:Y:S05]  /*4550*/  BRA `(.L_x_76) ;  /* 0x00000000000c7947 */ /* 0x000fea0003800000 */
.L_x_74:
[----:B------:R-:W-:-:S04]  /*4560*/  UIADD3 UR4, UPT, UPT, UR20, 0x100, URZ ;  /* 0x0000010014047890 */ /* 0x000fc8000fffe0ff */
[----:B------:R-:W-:-:S09]  /*4570*/  UPRMT UR4, UR37, 0x654, UR4 ;  /* 0x0000065425047896 */ /* 0x000fd20008000004 */
[----:B------:R-:W-:Y:S03]  /*4580*/  SYNCS.ARRIVE.TRANS64.RED.A1T0 RZ, [UR4], RZ ;  /* 0x000000ffffff79a7 */ /* 0x000fe60008100404 */
.L_x_76:
[----:B--23--:R-:W-:Y:S01]  /*4590*/  SHF.L.U32 R2, RZ, 0x1f, RZ ;  /* 0x0000001fff027819 */ /* 0x00cfe200000006ff */
[----:B------:R-:W-:Y:S01]  /*45a0*/  UIADD3 UR4, UPT, UPT, UR20, 0x100, URZ ;  /* 0x0000010014047890 */ /* 0x000fe2000fffe0ff */
[----:B------:R-:W-:Y:S02]  /*45b0*/  PLOP3.LUT P0, PT, PT, PT, UP0, 0x80, 0x8 ;  /* 0x000000000008781c */ /* 0x000fe40003f0f008 */
[----:B------:R-:W2:Y:S02]  /*45c0*/  SYNCS.PHASECHK.TRANS64.TRYWAIT P1, [UR20+0x100], R2 ;  /* 0x00010002ff0075a7 */ /* 0x000ea40008021114 */
[----:B--2---:R-:W-:Y:S09]  /*45d0*/  @!P1 BRA `(.L_x_78) ;  /* 0x0000006400489947 */ /* 0x004ff20003800000 */
.L_x_178:
[----:B------:R-:W-:Y:S01]  /*45e0*/  @!UP0 UPRMT UR4, UR37, 0x654, UR4 ;  /* 0x0000065425048896 */ /* 0x000fe20008000004 */
[----:B------:R-:W-:Y:S01]  /*45f0*/  LOP3.LUT R3, R3, 0xffff, RZ, 0xc0, !PT ;  /* 0x0000ffff03037812 */ /* 0x000fe200078ec0ff */
[----:B--2---:R-:W-:-:S03]  /*4600*/  IMAD.MOV.U32 R2, RZ, RZ, 0xffff ;  /* 0x0000ffffff027424 */ /* 0x004fc600078e00ff */
[----:B------:R-:W-:-:S04]  /*4610*/  SHF.R.U32.HI R3, RZ, 0x5, R3 ;  /* 0x00000005ff037819 */ /* 0x000fc80000011603 */
[----:B------:R-:W-:Y:S01]  /*4620*/  @!P0 SYNCS.ARRIVE.TRANS64.RED.A1T0 RZ, [UR4], RZ ;  /* 0x000000ffffff89a7 */ /* 0x000fe20008100404 */
[----:B------:R-:W-:Y:S01]  /*4630*/  NOP ;  /* 0x0000000000007918 */ /* 0x000fe20000000000 */
[----:B------:R-:W2:Y:S01]  /*4640*/  LDS R0, [UR8+0x14] ;  /* 0x00001408ff007984 */ /* 0x000ea20008000800 */
[----:B------:R-:W-:-:S04]  /*4650*/  SHF.L.U32 R2, R2, R3, RZ ;  /* 0x0000000302027219 */ /* 0x000fc800000006ff */
[----:B--2---:R-:W-:-:S04]  /*4660*/  LOP3.LUT R0, R0, R2, RZ, 0xc0, !PT ;  /* 0x0000000200007212 */ /* 0x004fc800078ec0ff */
[----:B------:R-:W-:Y:S01]  /*4670*/  ISETP.NE.AND P0, PT, R0, R2, PT ;  /* 0x000000020000720c */ /* 0x000fe20003f05270 */
[----:B------:R-:W-:-:S05]  /*4680*/  IMAD.MOV.U32 R0, RZ, RZ, 0x1 ;  /* 0x00000001ff007424 */ /* 0x000fca00078e00ff */
[----:B------:R-:W-:-:S07]  /*4690*/  SHF.L.U32 R0, R0, R3, RZ ;  /* 0x0000000300007219 */ /* 0x000fce00000006ff */
[----:B------:R-:W-:Y:S05]  /*46a0*/  @P0 BRA `(.L_x_79) ;  /* 0x00000000005c0947 */ /* 0x000fea0003800000 */
[----:B------:R-:W2:Y:S02]  /*46b0*/  LDS R3, [UR8+0x18] ;  /* 0x00001808ff037984 */ /* 0x000ea40008000800 */
[----:B--2---:R-:W-:-:S04]  /*46c0*/  LOP3.LUT R3, R3, R0, RZ, 0xc0, !PT ;  /* 0x0000000003037212 */ /* 0x004fc800078ec0ff */
[----:B------:R-:W-:-:S13]  /*46d0*/  ISETP.NE.AND P0, PT, R3, R0, PT ;  /* 0x000000000300720c */ /* 0x000fda0003f05270 */
[----:B------:R-:W-:Y:S05]  /*46e0*/  @P0 BRA `(.L_x_80) ;  /* 0x0000000000400947 */ /* 0x000fea0003800000 */
[----:B------:R-:W-:Y:S01]  /*46f0*/  R2UR UR4, R2 ;  /* 0x00000000020472ca */ /* 0x000fe200000e0000 */
[----:B------:R-:W2:Y:S01]  /*4700*/  S2R R3, SR_LANEID ;  /* 0x0000000000037919 */ /* 0x000ea20000000000 */
[----:B------:R-:W-:-:S04]  /*4710*/  LOP3.LUT R0, RZ, R0, RZ, 0x33, !PT ;  /* 0x00000000ff007212 */ /* 0x000fc800078e33ff */
[----:B------:R-:W3:Y:S07]  /*4720*/  REDUX UR6, R0 ;  /* 0x00000000000673c4 */ /* 0x000eee0000000000 */
[----:B------:R-:W-:-:S03]  /*4730*/  ULOP3.LUT UR5, URZ, UR4, URZ, 0x33, !UPT ;  /* 0x00000004ff057292 */ /* 0x000fc6000f8e33ff */
[----:B------:R-:W-:Y:S02]  /*4740*/  VOTEU.ANY UR4, UPT, PT ;  /* 0x0000000000047886 */ /* 0x000fe400038e0100 */
[----:B------:R-:W-:Y:S01]  /*4750*/  UFLO.U32 UR4, UR4 ;  /* 0x00000004000472bd */ /* 0x000fe200080e0000 */
[----:B------:R-:W-:-:S04]  /*4760*/  IMAD.U32 R2, RZ, RZ, UR5 ;  /* 0x00000005ff027e24 */ /* 0x000fc8000f8e00ff */
[----:B------:R-:W1:Y:S02]  /*4770*/  REDUX UR7, R2 ;  /* 0x00000000020773c4 */ /* 0x000e640000000000 */
[----:B------:R1:W-:Y:S01]  /*4780*/  UTCATOMSWS.AND URZ, UR5 ;  /* 0x0000000500ff79e3 */ /* 0x0003e20008000000 */
[----:B---3--:R-:W-:Y:S01]  /*4790*/  IMAD.U32 R0, RZ, RZ, UR6 ;  /* 0x00000006ff007e24 */ /* 0x008fe2000f8e00ff */
[----:B--2---:R-:W-:Y:S01]  /*47a0*/  ISETP.EQ.U32.AND P0, PT, R3, UR4, PT ;  /* 0x0000000403007c0c */ /* 0x004fe2000bf02070 */
[----:B-1----:R-:W-:-:S12]  /*47b0*/  IMAD.U32 R2, RZ, RZ, UR7 ;  /* 0x00000007ff027e24 */ /* 0x002fd8000f8e00ff */
[----:B------:R1:W-:Y:S04]  /*47c0*/  @P0 ATOMS.AND RZ, [UR8+0x14], R2 ;  /* 0x00001402ffff098c */ /* 0x0003e8000a800008 */
[----:B------:R1:W-:Y:S01]  /*47d0*/  @P0 ATOMS.AND RZ, [UR8+0x18], R0 ;  /* 0x00001800ffff098c */ /* 0x0003e2000a800008 */
[----:B------:R-:W-:Y:S05]  /*47e0*/  BRA `(.L_x_81) ;  /* 0x0000000000147947 */ /* 0x000fea0003800000 */
.L_x_80:
[----:B------:R-:W-:Y:S02]  /*47f0*/  MOV R2, 0x4810 ;  /* 0x0000481000027802 */ /* 0x000fe40000000f00 */
[----:B-1--45:R-:W-:Y:S05]  /*4800*/  CALL.REL.NOINC `($__internal_0_$__cuda_sm10x_tcgen05_guardrail_trap_col_being_dealloced_not_returned_by_alloc) ;  /* 0x00000068002c7944 */ /* 0x032fea0003c00000 */
[----:B------:R-:W-:Y:S05]  /*4810*/  BRA `(.L_x_81) ;  /* 0x0000000000087947 */ /* 0x000fea0003800000 */
.L_x_79:
[----:B------:R-:W-:Y:S02]  /*4820*/  MOV R2, 0x4840 ;  /* 0x0000484000027802 */ /* 0x000fe40000000f00 */
[----:B-1--45:R-:W-:Y:S05]  /*4830*/  CALL.REL.NOINC `($__internal_2_$__cuda_sm10x_tcgen05_guardrail_trap_unallocated_columns_being_dealloced) ;  /* 0x0000006800387944 */ /* 0x032fea0003c00000 */
.L_x_81:
[----:B------:R-:W-:Y:S01]  /*4840*/  NOP ;  /* 0x0000000000007918 */ /* 0x000fe20000000000 */
[----:B------:R-:W-:Y:S05]  /*4850*/  EXIT ;  /* 0x000000000000794d */ /* 0x000fea0003800000 */
.L_x_53:
[----:B------:R-:W-:-:S09]  /*4860*/  UISETP.NE.OR UP0, UPT, UR18, 0x3, !UP3 ;  /* 0x000000031200788c */ /* 0x000fd2000df05670 */
[----:B------:R-:W-:Y:S05]  /*4870*/  BRA.U UP0, `(.L_x_82) ;  /* 0x0000001100e47547 */ /* 0x000fea000b800000 */
[----:B------:R-:W2:Y:S01]  /*4880*/  LDCU.64 UR4, c[0x0][0x988] ;  /* 0x00013100ff0477ac */ /* 0x000ea20008000a00 */
[----:B------:R-:W3:Y:S01]  /*4890*/  S2UR UR10, SR_CgaCtaId ;  /* 0x00000000000a79c3 */ /* 0x000ee20000008800 */
[----:B------:R-:W-:Y:S01]  /*48a0*/  HFMA2 R10, -RZ, RZ, 0, 5.9604644775390625e-08 ;  /* 0x00000001ff0a7431 */ /* 0x000fe200000001ff */
[----:B------:R-:W-:Y:S01]  /*48b0*/  MOV R9, RZ ;  /* 0x000000ff00097202 */ /* 0x000fe20000000f00 */
[----:B------:R-:W4:Y:S01]  /*48c0*/  LDCU UR44, c[0x0][0x370] ;  /* 0x00006e00ff2c77ac */ /* 0x000f220008000800 */
[----:B------:R-:W-:Y:S01]  /*48d0*/  HFMA2 R3, -RZ, RZ, 0, 0.0078125 ;  /* 0x00002000ff037431 */ /* 0x000fe200000001ff */
[----:B------:R-:W4:Y:S03]  /*48e0*/  LDCU.128 UR28, c[0x0][0xc10] ;  /* 0x00018200ff1c77ac */ /* 0x000f260008000c00 */
[----:B------:R-:W1:Y:S01]  /*48f0*/  LDC.64 R12, c[0x0][0x348] ;  /* 0x0000d200ff0c7b82 */ /* 0x000e620000000a00 */
[----:B------:R-:W3:Y:S01]  /*4900*/  LDCU UR38, c[0x0][0x374] ;  /* 0x00006e80ff2677ac */ /* 0x000ee20008000800 */
[----:B------:R-:W3:Y:S01]  /*4910*/  LDCU.64 UR26, c[0x0][0x990] ;  /* 0x00013200ff1a77ac */ /* 0x000ee20008000a00 */
[----:B------:R-:W3:Y:S01]  /*4920*/  LDCU UR17, c[0x0][0xc0c] ;  /* 0x00018180ff1177ac */ /* 0x000ee20008000800 */
[----:B--2---:R-:W-:Y:S01]  /*4930*/  UISETP.NE.U32.AND UP0, UPT, UR4, URZ, UPT ;  /* 0x000000ff0400728c */ /* 0x004fe2000bf05070 */
[----:B------:R-:W2:Y:S01]  /*4940*/  LDCU.128 UR32, c[0x0][0xa80] ;  /* 0x00015000ff2077ac */ /* 0x000ea20008000c00 */
[----:B------:R-:W2:Y:S01]  /*4950*/  LDCU UR54, c[0x0][0xc20] ;  /* 0x00018400ff3677ac */ /* 0x000ea20008000800 */
[----:B------:R-:W1:Y:S01]  /*4960*/  LDCU UR4, c[0x0][0xc30] ;  /* 0x00018600ff0477ac */ /* 0x000e620008000800 */
[----:B------:R-:W1:Y:S01]  /*4970*/  LDCU.128 UR40, c[0x0][0xa90] ;  /* 0x00015200ff2877ac */ /* 0x000e620008000c00 */
[----:B------:R-:W-:Y:S01]  /*4980*/  UMOV UR20, 0x400 ;  /* 0x0000040000147882 */ /* 0x000fe20000000000 */
[----:B----4-:R-:W-:-:S02]  /*4990*/  UIMAD.WIDE.U32 UR6, UR44, UR28, URZ ;  /* 0x0000001c2c0672a5 */ /* 0x010fc4000f8e00ff */
[----:B---3--:R-:W-:Y:S02]  /*49a0*/  UIMAD.WIDE.U32 UR8, UR38, UR31, URZ ;  /* 0x0000001f260872a5 */ /* 0x008fe4000f8e00ff */
[----:B------:R-:W-:Y:S02]  /*49b0*/  ULEA UR20, UR10, UR20, 0x18 ;  /* 0x000000140a147291 */ /* 0x000fe4000f8ec0ff */
[----:B------:R-:W-:Y:S02]  /*49c0*/  UISETP.NE.AND.EX UP5, UPT, UR5, URZ, UPT, UP0 ;  /* 0x000000ff0500728c */ /* 0x000fe4000bfa5300 */
[----:B------:R-:W-:Y:S02]  /*49d0*/  UISETP.NE.U32.AND UP6, UPT, UR26, URZ, UPT ;  /* 0x000000ff1a00728c */ /* 0x000fe4000bfc5070 */
[----:B------:R-:W-:Y:S02]  /*49e0*/  UIADD3 UR46, UPT, UPT, UR20, 0x98, URZ ;  /* 0x00000098142e7890 */ /* 0x000fe4000fffe0ff */
[----:B------:R-:W-:-:S02]  /*49f0*/  UIADD3 UR45, UPT, UPT, UR20, 0xd8, URZ ;  /* 0x000000d8142d7890 */ /* 0x000fc4000fffe0ff */
[----:B------:R-:W-:Y:S02]  /*4a00*/  UIADD3 UR37, UPT, UPT, UR20, 0x80, URZ ;  /* 0x0000008014257890 */ /* 0x000fe4000fffe0ff */
[----:B------:R-:W-:Y:S02]  /*4a10*/  UIADD3 UR36, UPT, UPT, UR20, 0x88, URZ ;  /* 0x0000008814247890 */ /* 0x000fe4000fffe0ff */
[----:B------:R-:W-:Y:S02]  /*4a20*/  UIADD3 UR25, UPT, UPT, UR20, 0x90, URZ ;  /* 0x0000009014197890 */ /* 0x000fe4000fffe0ff */
[----:B------:R-:W-:Y:S02]  /*4a30*/  UISETP.NE.AND UP0, UPT, UR39, 0x1, UPT ;  /* 0x000000012700788c */ /* 0x000fe4000bf05270 */
[----:B------:R-:W-:Y:S02]  /*4a40*/  UISETP.GE.AND UP2, UPT, UR39, 0x1, UPT ;  /* 0x000000012700788c */ /* 0x000fe4000bf46270 */
[----:B------:R-:W-:Y:S01]  /*4a50*/  UISETP.NE.AND UP0, UPT, UR17, 0x1, UPT ;  /* 0x000000011100788c */ /* 0x000fe2000bf05270 */
[----:B------:R-:W-:Y:S01]  /*4a60*/  UMOV UR51, UR7 ;  /* 0x0000000700337c82 */ /* 0x000fe20008000000 */
[----:B------:R-:W-:Y:S01]  /*4a70*/  UMOV UR50, UR9 ;  /* 0x0000000900327c82 */ /* 0x000fe20008000000 */
[----:B------:R-:W-:-:S02]  /*4a80*/  UISETP.NE.AND UP2, UPT, UR30, 0x1, UPT ;  /* 0x000000011e00788c */ /* 0x000fc4000bf45270 */
[----:B--2---:R-:W-:Y:S01]  /*4a90*/  UISETP.NE.AND UP0, UPT, UR32, 0x1, UPT ;  /* 0x000000012000788c */ /* 0x004fe2000bf05270 */
[----:B------:R-:W2:Y:S01]  /*4aa0*/  LDCU UR55, c[0x0][0xaa0] ;  /* 0x00015400ff3777ac */ /* 0x000ea20008000800 */
[----:B------:R-:W-:Y:S01]  /*4ab0*/  UPLOP3.LUT UP4, UPT, UPT, UPT, UPT, 0x40, 0x4 ;  /* 0x000000000004789c */ /* 0x000fe20003f8e870 */
[----:B------:R-:W3:Y:S01]  /*4ac0*/  LDCU.64 UR18, c[0x0][0xc28] ;  /* 0x00018500ff1277ac */ /* 0x000ee20008000a00 */
[----:B------:R-:W-:Y:S02]  /*4ad0*/  UISETP.NE.AND.EX UP6, UPT, UR27, URZ, UPT, UP6 ;  /* 0x000000ff1b00728c */ /* 0x000fe4000bfc5360 */
[----:B------:R-:W-:Y:S02]  /*4ae0*/  UPRMT UR46, UR10, 0x654, UR46 ;  /* 0x000006540a2e7896 */ /* 0x000fe4000800002e */
[----:B------:R-:W-:Y:S02]  /*4af0*/  UPRMT UR45, URZ, 0x654, UR45 ;  /* 0x00000654ff2d7896 */ /* 0x000fe4000800002d */
[----:B------:R-:W-:-:S02]  /*4b00*/  UPRMT UR49, UR10, 0x654, UR37 ;  /* 0x000006540a317896 */ /* 0x000fc40008000025 */
[----:B------:R-:W-:Y:S02]  /*4b10*/  UPRMT UR48, UR10, 0x654, UR36 ;  /* 0x000006540a307896 */ /* 0x000fe40008000024 */
[----:B------:R-:W-:Y:S02]  /*4b20*/  UPRMT UR47, UR10, 0x654, UR25 ;  /* 0x000006540a2f7896 */ /* 0x000fe40008000019 */
[----:B------:R-:W-:Y:S02]  /*4b30*/  USHF.R.U32.HI UR51, URZ, UR29, UR51 ;  /* 0x0000001dff337299 */ /* 0x000fe40008011633 */
[----:B------:R-:W-:Y:S02]  /*4b40*/  USHF.R.U32.HI UR50, URZ, UR54, UR50 ;  /* 0x00000036ff327299 */ /* 0x000fe40008011632 */
[----:B-1----:R-:W-:Y:S02]  /*4b50*/  UISETP.NE.AND UP3, UPT, UR4, 0x1, UPT ;  /* 0x000000010400788c */ /* 0x002fe4000bf65270 */
[----:B------:R-:W-:-:S02]  /*4b60*/  UISETP.NE.AND UP2, UPT, UR35, 0x1, UPT ;  /* 0x000000012300788c */ /* 0x000fc4000bf45270 */
[----:B--23--:R-:W-:-:S11]  /*4b70*/  UISETP.NE.AND UP0, UPT, UR42, 0x1, UPT ;  /* 0x000000012a00788c */ /* 0x00cfd6000bf05270 */
.L_x_93:
[----:B------:R-:W-:Y:S04]  /*4b80*/  SHF.L.U32 R2, R9, 0x1f, RZ ;  /* 0x0000001f09027819 */ /* 0x000fe800000006ff */
[----:B-1----:R-:W1:Y:S02]  /*4b90*/  SYNCS.PHASECHK.TRANS64.TRYWAIT P0, [UR20+0xd0], R2 ;  /* 0x0000d002ff0075a7 */ /* 0x002e640008001114 */
[----:B-1----:R-:W-:Y:S05]  /*4ba0*/  @!P0 BRA `(.L_x_83) ;  /* 0x0000005c00ec8947 */ /* 0x002fea0003800000 */
.L_x_180:
[----:B------:R-:W2:Y:S01]  /*4bb0*/  LDS.128 R4, [UR20+0x110] ;  /* 0x00011014ff047984 */ /* 0x000ea20008000c00 */
[----:B------:R-:W-:Y:S01]  /*4bc0*/  UISETP.GE.AND UP0, UPT, UR39, 0x1, UPT ;  /* 0x000000012700788c */ /* 0x000fe2000bf06270 */
[----:B------:R-:W-:Y:S01]  /*4bd0*/  @!PT LDS RZ, [RZ] ;  /* 0x00000000fffff984 */ /* 0x000fe20000000800 */
[----:B------:R-:W-:Y:S01]  /*4be0*/  @!PT LDS RZ, [RZ] ;  /* 0x00000000fffff984 */ /* 0x000fe20000000800 */
[----:B------:R-:W-:Y:S01]  /*4bf0*/  @!PT LDS RZ, [RZ] ;  /* 0x00000000fffff984 */ /* 0x000fe20000000800 */
[----:B------:R-:W-:Y:S01]  /*4c00*/  @!PT LDS RZ, [RZ] ;  /* 0x00000000fffff984 */ /* 0x000fe20000000800 */
[----:B------:R3:W-:Y:S06]  /*4c10*/  MEMBAR.ALL.CTA ;  /* 0x0000000000007992 */ /* 0x0007ec0000008000 */
[----:B---3--:R-:W3:Y:S02]  /*4c20*/  FENCE.VIEW.ASYNC.S ;  /* 0x00000000000073c6 */ /* 0x008ee40000000000 */
[----:B---3--:R-:W-:Y:S01]  /*4c30*/  SYNCS.ARRIVE.TRANS64.RED.A1T0 RZ, [UR45], RZ ;  /* 0x000000ffffff79a7 */ /* 0x008fe2000810042d */
[----:B--2---:R-:W-:Y:S11]  /*4c40*/  LOP3.LUT P0, RZ, R6, 0x1, RZ, 0xc0, !PT ;  /* 0x0000000106ff7812 */ /* 0x004ff6000780c0ff */
[----:B------:R-:W-:Y:S02]  /*4c50*/  @!UPT UIADD3 URZ, UPT, UPT, URZ, URZ, URZ ;  /* 0x000000fffffff290 */ /* 0x000fe4000fffe0ff */
[----:B------:R-:W-:Y:S01]  /*4c60*/  VOTEU.ANY UP2, P0 ;  /* 0x0000000000ff7886 */ /* 0x000fe20000040100 */
[----:B------:R-:W-:Y:S11]  /*4c70*/  PLOP3.LUT P0, PT, PT, PT, UP2, 0x80, 0x8 ;  /* 0x000000000008781c */ /* 0x000ff60003f0f028 */
[----:B------:R-:W-:Y:S02]  /*4c80*/  @!UPT UIADD3 URZ, UPT, UPT, URZ, URZ, URZ ;  /* 0x000000fffffff290 */ /* 0x000fe4000fffe0ff */
[----:B-1----:R-:W-:Y:S02]  /*4c90*/  @P0 MOV R2, R4 ;  /* 0x0000000400020202 */ /* 0x002fe40000000f00 */
[----:B------:R-:W-:Y:S02]  /*4ca0*/  @P0 LOP3.LUT R0, R5, 0xffff, RZ, 0xc0, !PT ;  /* 0x0000ffff05000812 */ /* 0x000fe400078ec0ff */
[----:B------:R-:W-:Y:S02]  /*4cb0*/  @P0 R2UR UR5, R2 ;  /* 0x00000000020502ca */ /* 0x000fe400000e0000 */
[----:B------:R-:W-:Y:S11]  /*4cc0*/  @P0 R2UR UR4, R0 ;  /* 0x00000000000402ca */ /* 0x000ff600000e0000 */
[----:B------:R-:W-:Y:S02]  /*4cd0*/  @UP2 UMOV UR16, UR5 ;  /* 0x0000000500102c82 */ /* 0x000fe40008000000 */
[----:B------:R-:W-:Y:S01]  /*4ce0*/  @UP2 UMOV UR15, UR4 ;  /* 0x00000004000f2c82 */ /* 0x000fe20008000000 */
[----:B------:R-:W-:Y:S05]  /*4cf0*/  BRA.U !UP0, `(.L_x_84) ;  /* 0x0000000108c07547 */ /* 0x000fea000b800000 */
[----:B------:R-:W-:Y:S02]  /*4d00*/  UIMAD.WIDE.U32 UR8, UR15, UR31, URZ ;  /* 0x0000001f0f0872a5 */ /* 0x000fe4000f8e00ff */
[----:B------:R-:W-:Y:S02]  /*4d10*/  UP2UR UR14, UPR, URZ, 0x4 ;  /* 0x00000004ff0e7883 */ /* 0x000fe40008000000 */
[----:B------:R-:W-:Y:S02]  /*4d20*/  UISETP.NE.AND UP2, UPT, UR30, 0x1, UPT ;  /* 0x000000011e00788c */ /* 0x000fe4000bf45270 */
[----:B------:R-:W-:Y:S02]  /*4d30*/  UIMAD.WIDE.U32 UR10, UR16, UR28, URZ ;  /* 0x0000001c100a72a5 */ /* 0x000fe4000f8e00ff */
[----:B------:R-:W-:Y:S02]  /*4d40*/  USEL UR4, UR38, UR50, !UP2 ;  /* 0x0000003226047287 */ /* 0x000fe4000d000000 */
[----:B------:R-:W-:Y:S02]  /*4d50*/  UISETP.NE.AND UP0, UPT, UR17, 0x1, UPT ;  /* 0x000000011100788c */ /* 0x000fe4000bf05270 */
[----:B------:R-:W-:Y:S02]  /*4d60*/  UP2UR UR21, UPR, URZ, 0x2 ;  /* 0x00000002ff157883 */ /* 0x000fe40008000000 */
[----:B------:R-:W-:Y:S02]  /*4d70*/  UISETP.NE.AND UP1, UPT, UR39, 0x1, UPT ;  /* 0x000000012700788c */ /* 0x000fe4000bf25270 */
[----:B------:R-:W-:Y:S02]  /*4d80*/  UIMAD.WIDE.U32 UR12, UR4, UR18, URZ ;  /* 0x00000012040c72a5 */ /* 0x000fe4000f8e00ff */
[----:B------:R-:W-:Y:S01]  /*4d90*/  USEL UR7, UR44, UR51, !UP0 ;  /* 0x000000332c077287 */ /* 0x000fe2000c000000 */
[----:B------:R-:W-:Y:S02]  /*4da0*/  UMOV UR5, UR9 ;  /* 0x0000000900057c82 */ /* 0x000fe40008000000 */
[----:B------:R-:W-:Y:S02]  /*4db0*/  USHF.R.U32.HI UR6, URZ, UR54, UR5 ;  /* 0x00000036ff067299 */ /* 0x000fe40008011605 */
[----:B------:R-:W-:Y:S02]  /*4dc0*/  UIMAD.WIDE.U32 UR22, UR7, UR18, URZ ;  /* 0x00000012071672a5 */ /* 0x000fe4000f8e00ff */
[----:B------:R-:W-:Y:S02]  /*4dd0*/  USEL UR6, UR15, UR6, !UP2 ;  /* 0x000000060f067287 */ /* 0x000fe4000d000000 */
[----:B------:R-:W-:Y:S01]  /*4de0*/  UISETP.NE.AND UP2, UPT, UR14, URZ, UPT ;  /* 0x000000ff0e00728c */ /* 0x000fe2000bf45270 */
[----:B------:R-:W-:Y:S01]  /*4df0*/  UMOV UR5, UR11 ;  /* 0x0000000b00057c82 */ /* 0x000fe20008000000 */
[----:B------:R-:W-:Y:S02]  /*4e00*/  UIMAD.WIDE.U32 UR10, UR6, UR18, URZ ;  /* 0x00000012060a72a5 */ /* 0x000fe4000f8e00ff */
[----:B------:R-:W-:Y:S03]  /*4e10*/  USHF.R.U32.HI UR8, URZ, UR29, UR5 ;  /* 0x0000001dff087299 */ /* 0x000fe60008011605 */
[----:B------:R-:W-:Y:S02]  /*4e20*/  UMOV UR5, UR13 ;  /* 0x0000000d00057c82 */ /* 0x000fe40008000000 */
[----:B------:R-:W-:Y:S03]  /*4e30*/  @UP1 USHF.R.U32.HI UR4, URZ, UR19, UR5 ;  /* 0x00000013ff041299 */ /* 0x000fe60008011605 */
[----:B------:R-:W-:Y:S01]  /*4e40*/  UMOV UR5, UR23 ;  /* 0x0000001700057c82 */ /* 0x000fe20008000000 */
[----:B------:R-:W-:Y:S02]  /*4e50*/  UIMAD UR4, UR39, UR4, URZ ;  /* 0x00000004270472a4 */ /* 0x000fe4000f8e02ff */
[----:B------:R-:W-:Y:S02]  /*4e60*/  @UP1 USHF.R.U32.HI UR7, URZ, UR19, UR5 ;  /* 0x00000013ff071299 */ /* 0x000fe40008011605 */
[----:B------:R-:W-:Y:S02]  /*4e70*/  USEL UR5, UR16, UR8, !UP0 ;  /* 0x0000000810057287 */ /* 0x000fe4000c000000 */
[----:B------:R-:W-:Y:S02]  /*4e80*/  UIMAD UR8, UR39, UR7, URZ ;  /* 0x00000007270872a4 */ /* 0x000fe4000f8e02ff */
[----:B------:R-:W-:Y:S03]  /*4e90*/  UISETP.GE.AND UP0, UPT, UR6, UR4, UPT ;  /* 0x000000040600728c */ /* 0x000fe6000bf06270 */
[----:B------:R-:W-:Y:S01]  /*4ea0*/  UMOV UR4, UR11 ;  /* 0x0000000b00047c82 */ /* 0x000fe20008000000 */
[----:B------:R-:W-:Y:S02]  /*4eb0*/  UISETP.GE.OR UP0, UPT, UR5, UR8, UP0 ;  /* 0x000000080500728c */ /* 0x000fe40008706670 */
[----:B------:R-:W-:Y:S02]  /*4ec0*/  USHF.R.U32.HI UR4, URZ, UR19, UR4 ;  /* 0x00000013ff047299 */ /* 0x000fe40008011604 */
[----:B------:R-:W-:Y:S02]  /*4ed0*/  UIMAD.WIDE.U32 UR8, UR5, UR18, URZ ;  /* 0x00000012050872a5 */ /* 0x000fe4000f8e00ff */
[----:B------:R-:W-:Y:S04]  /*4ee0*/  USEL UR10, UR6, UR4, !UP1 ;  /* 0x00000004060a7287 */ /* 0x000fe8000c800000 */
[----:B------:R-:W-:Y:S01]  /*4ef0*/  UIADD3 UR11, UPT, UPT, -UR10, URZ, URZ ;  /* 0x000000ff0a0b7290 */ /* 0x000fe2000fffe1ff */
[----:B------:R-:W-:Y:S02]  /*4f00*/  @!UP0 UMOV UR4, UR9 ;  /* 0x0000000900048c82 */ /* 0x000fe40008000000 */
[----:B------:R-:W-:Y:S02]  /*4f10*/  @!UP0 USHF.R.U32.HI UR4, URZ, UR19, UR4 ;  /* 0x00000013ff048299 */ /* 0x000fe40008011604 */
[----:B------:R-:W-:Y:S02]  /*4f20*/  UIMAD UR8, UR39, UR11, UR6 ;  /* 0x0000000b270872a4 */ /* 0x000fe4000f8e0206 */
[----:B------:R-:W-:Y:S02]  /*4f30*/  @!UP0 USEL UR4, UR5, UR4, !UP1 ;  /* 0x0000000405048287 */ /* 0x000fe4000c800000 */
[----:B------:R-:W-:Y:S02]  /*4f40*/  UISETP.NE.AND UP1, UPT, UR21, URZ, UPT ;  /* 0x000000ff1500728c */ /* 0x000fe4000bf25270 */
[----:B------:R-:W-:Y:S02]  /*4f50*/  @!UP0 UIMAD UR8, UR7, UR8, UR4 ;  /* 0x00000008070882a4 */ /* 0x000fe4000f8e0204 */
[----:B------:R-:W-:Y:S02]  /*4f60*/  @!UP0 UIADD3 UR9, UPT, UPT, UR10, -UR4, URZ ;  /* 0x800000040a098290 */ /* 0x000fe4000fffe0ff */
[----:B------:R-:W-:Y:S02]  /*4f70*/  UIADD3 UR4, UPT, UPT, -UR5, URZ, URZ ;  /* 0x000000ff05047290 */ /* 0x000fe4000fffe1ff */
[----:B------:R-:W-:Y:S02]  /*4f80*/  UIADD3 UR7, UPT, UPT, -UR6, URZ, URZ ;  /* 0x000000ff06077290 */ /* 0x000fe4000fffe1ff */
[----:B------:R-:W-:Y:S02]  /*4f90*/  @!UP0 UIMAD UR6, UR9, UR39, UR5 ;  /* 0x00000027090682a4 */ /* 0x000fe4000f8e0205 */
[----:B------:R-:W-:Y:S02]  /*4fa0*/  UIMAD UR16, UR17, UR4, UR16 ;  /* 0x00000004111072a4 */ /* 0x000fe4000f8e0210 */
[----:B------:R-:W-:Y:S01]  /*4fb0*/  UIMAD UR15, UR30, UR7, UR15 ;  /* 0x000000071e0f72a4 */ /* 0x000fe2000f8e020f */
[----:B------:R-:W-:Y:S02]  /*4fc0*/  @!UP0 UMOV UR5, UR8 ;  /* 0x0000000800058c82 */ /* 0x000fe40008000000 */
[----:B------:R-:W-:Y:S02]  /*4fd0*/  UIMAD UR16, UR5, UR17, UR16 ;  /* 0x00000011051072a4 */ /* 0x000fe4000f8e0210 */
[----:B------:R-:W-:Y:S11]  /*4fe0*/  UIMAD UR15, UR6, UR30, UR15 ;  /* 0x0000001e060f72a4 */ /* 0x000ff6000f8e020f */
[----:B------:R-:W-:Y:S01]  /*4ff0*/  @!UPT UIADD3 URZ, UPT, UPT, URZ, URZ, URZ ;  /* 0x000000fffffff290 */ /* 0x000fe2000fffe0ff */
.L_x_84:
[----:B------:R-:W1:Y:S01]  /*5000*/  @!UP3 LDCU.128 UR8, c[0x0][0xc10] ;  /* 0x00018200ff08b7ac */ /* 0x000e620008000c00 */
[----:B------:R-:W-:Y:S02]  /*5010*/  ISETP.NE.U32.AND P1, PT, RZ, UR26, PT ;  /* 0x0000001aff007c0c */ /* 0x000fe4000bf25070 */
[----:B------:R-:W-:Y:S02]  /*5020*/  SHF.L.U32 R8, R10, 0x1f, RZ ;  /* 0x0000001f0a087819 */ /* 0x000fe400000006ff */
[----:B------:R-:W-:Y:S01]  /*5030*/  ISETP.NE.AND.EX P1, PT, RZ, UR27, PT, P1 ;  /* 0x0000001bff007c0c */ /* 0x000fe2000bf25310 */
[----:B------:R-:W2:Y:S01]  /*5040*/  @!UP3 LDCU UR5, c[0x0][0xc0c] ;  /* 0x00018180ff05b7ac */ /* 0x000ea20008000800 */
[----:B-1----:R-:W-:Y:S07]  /*5050*/  UIMAD.WIDE.U32 UR6, UR16, UR8, URZ ;  /* 0x00000008100672a5 */ /* 0x002fee000f8e00ff */
[----:B------:R-:W-:Y:S01]  /*5060*/  @!UP3 UMOV UR4, UR7 ;  /* 0x000000070004bc82 */ /* 0x000fe20008000000 */
[----:B--2---:R-:W-:Y:S02]  /*5070*/  @!UP3 UISETP.NE.AND UP0, UPT, UR5, 0x1, UPT ;  /* 0x000000010500b88c */ /* 0x004fe4000bf05270 */
[----:B------:R-:W-:Y:S02]  /*5080*/  @!UP3 USHF.R.U32.HI UR4, URZ, UR9, UR4 ;  /* 0x00000009ff04b299 */ /* 0x000fe40008011604 */
[----:B------:R-:W-:Y:S02]  /*5090*/  UIMAD.WIDE.U32 UR6, UR15, UR11, URZ ;  /* 0x0000000b0f0672a5 */ /* 0x000fe4000f8e00ff */
[----:B------:R-:W-:Y:S02]  /*50a0*/  @!UP3 USEL UR8, UR16, UR4, !UP0 ;  /* 0x000000041008b287 */ /* 0x000fe4000c000000 */
[----:B------:R-:W-:Y:S03]  /*50b0*/  @!UP3 UISETP.NE.AND UP0, UPT, UR10, 0x1, UPT ;  /* 0x000000010a00b88c */ /* 0x000fe6000bf05270 */
[----:B------:R-:W-:Y:S01]  /*50c0*/  @!UP3 UMOV UR6, UR7 ;  /* 0x000000070006bc82 */ /* 0x000fe20008000000 */
[----:B------:R-:W-:Y:S01]  /*50d0*/  USHF.L.U32 UR7, UR24, 0x7, URZ ;  /* 0x0000000718077899 */ /* 0x000fe200080006ff */
[----:B------:R-:W1:Y:S02]  /*50e0*/  @!UP3 LDCU UR4, c[0x0][0xc20] ;  /* 0x00018400ff04b7ac */ /* 0x000e640008000800 */
[----:B-1----:R-:W-:Y:S04]  /*50f0*/  @!UP3 USHF.R.U32.HI UR6, URZ, UR4, UR6 ;  /* 0x00000004ff06b299 */ /* 0x002fe80008011606 */
[----:B------:R-:W-:Y:S04]  /*5100*/  @!UP3 USEL UR6, UR15, UR6, !UP0 ;  /* 0x000000060f06b287 */ /* 0x000fe8000c000000 */
[----:B------:R-:W-:Y:S02]  /*5110*/  @!UP3 UIADD3 UR4, UPT, UPT, -UR8, UR6, URZ ;  /* 0x000000060804b290 */ /* 0x000fe4000fffe1ff */
[----:B------:R-:W-:Y:S02]  /*5120*/  @!UP3 UIADD3 UR6, UPT, UPT, UR8, -UR6, URZ ;  /* 0x800000060806b290 */ /* 0x000fe4000fffe0ff */
[----:B------:R-:W-:Y:S02]  /*5130*/  @!UP3 UIMAD UR16, UR4, UR5, UR16 ;  /* 0x000000050410b2a4 */ /* 0x000fe4000f8e0210 */
[----:B------:R-:W-:Y:S01]  /*5140*/  @!UP3 UIMAD UR15, UR6, UR10, UR15 ;  /* 0x0000000a060fb2a4 */ /* 0x000fe2000f8e020f */
[----:B------:R-:W-:Y:S11]  /*5150*/  BRA.U UP4, `(.L_x_85) ;  /* 0x0000000104107547 */ /* 0x000ff6000b800000 */
[----:B------:R-:W-:Y:S04]  /*5160*/  MOV R2, UR56 ;  /* 0x0000003800027c02 */ /* 0x000fe80008000f00 */
[----:B------:R-:W-:Y:S04]  /*5170*/  SHF.L.U32 R2, R2, 0x1f, RZ ;  /* 0x0000001f02027819 */ /* 0x000fe800000006ff */
[----:B------:R-:W1:Y:S02]  /*5180*/  SYNCS.PHASECHK.TRANS64.TRYWAIT P2, [UR20+0xc8], R2 ;  /* 0x0000c802ff0075a7 */ /* 0x000e640008041114 */
[----:B-1----:R-:W-:Y:S05]  /*5190*/  @!P2 BRA `(.L_x_86) ;  /* 0x000000580088a947 */ /* 0x002fea0003800000 */
.L_x_85:
[----:B------:R-:W-:Y:S05]  /*51a0*/  BRA.U !UP6, `(.L_x_87) ;  /* 0x000000010e387547 */ /* 0x000fea000b800000 */
[----:B------:R-:W-:Y:S01]  /*51b0*/  UPLOP3.LUT UP1, UPT, UPT, UPT, UP5, 0x80, 0x8 ;  /* 0x000000000008789c */ /* 0x000fe20003f2f050 */
[----:B-1----:R-:W-:Y:S01]  /*51c0*/  HFMA2 R0, -RZ, RZ, 0, 5.9604644775390625e-08 ;  /* 0x00000001ff007431 */ /* 0x002fe200000001ff */
[----:B------:R-:W1:Y:S01]  /*51d0*/  LDCU.64 UR8, c[0x0][0x358] ;  /* 0x00006b00ff0877ac */ /* 0x000e620008000a00 */
[----:B------:R-:W-:Y:S03]  /*51e0*/  IMAD.MOV.U32 R83, RZ, RZ, 0x1 ;  /* 0x00000001ff537424 */ /* 0x000fe600078e00ff */
[----:B------:R-:W-:Y:S05]  /*51f0*/  PLOP3.LUT P2, PT, PT, PT, UP1, 0x80, 0x8 ;  /* 0x000000000008781c */ /* 0x000fea0003f4f018 */
[----:B------:R-:W2:Y:S01]  /*5200*/  @UP1 LDCU.64 UR4, c[0x0][0x988] ;  /* 0x00013100ff0417ac */ /* 0x000ea20008000a00 */
[----:B------:R-:W-:Y:S07]  /*5210*/  @UP1 UIMAD UR6, UR53, UR26, URZ ;  /* 0x0000001a350612a4 */ /* 0x000fee000f8e02ff */
[----:B------:R-:W-:Y:S01]  /*5220*/  @!P2 PRMT R83, R0, 0x7610, R83 ;  /* 0x000076100053a816 */ /* 0x000fe20000000053 */
[----:B--2---:R-:W-:Y:S06]  /*5230*/  @UP1 UIMAD.WIDE UR4, UR6, 0x4, UR4 ;  /* 0x00000004060418a5 */ /* 0x004fec000f8e0204 */
[----:B------:R-:W-:Y:S01]  /*5240*/  IMAD.U32 R14, RZ, RZ, UR4 ;  /* 0x00000004ff0e7e24 */ /* 0x000fe2000f8e00ff */
[----:B------:R-:W-:Y:S04]  /*5250*/  MOV R15, UR5 ;  /* 0x00000005000f7c02 */ /* 0x000fe80008000f00 */
[----:B------:R-:W2:Y:S01]  /*5260*/  @!UP1 LDCU UR4, c[0x0][0x980] ;  /* 0x00013000ff0497ac */ /* 0x000ea20008000800 */
[----:B-1---5:R3:W5:Y:S02]  /*5270*/  @P2 LDG.E R41, desc[UR8][R14.64] ;  /* 0x000000080e292981 */ /* 0x022764000c1e1900 */
[----:B--23--:R-:W-:Y:S07]  /*5280*/  @!P2 IMAD.U32 R41, RZ, RZ, UR4 ;  /* 0x00000004ff29ae24 */ /* 0x00cfee000f8e00ff */
.L_x_87:
[----:B-----5:R-:W-:Y:S01]  /*5290*/  @!P1 FSETP.EQ.AND P3, PT, R41, RZ, PT ;  /* 0x000000ff2900920b */ /* 0x020fe20003f62000 */
[----:B------:R-:W-:Y:S01]  /*52a0*/  @!UPT UIADD3 URZ, UPT, UPT, URZ, URZ, URZ ;  /* 0x000000fffffff290 */ /* 0x000fe2000fffe0ff */
[----:B------:R-:W-:Y:S11]  /*52b0*/  @!P1 BRA `(.L_x_88) ;  /* 0x0000000000149947 */ /* 0x000ff60003800000 */
[----:B------:R-:W-:Y:S02]  /*52c0*/  LOP3.LUT P1, RZ, R83, 0xff, RZ, 0xc0, !PT ;  /* 0x000000ff53ff7812 */ /* 0x000fe4000782c0ff */
[----:B------:R-:W-:Y:S04]  /*52d0*/  PLOP3.LUT P3, PT, PT, PT, UP1, 0x80, 0x8 ;  /* 0x000000000008781c */ /* 0x000fe80003f6f018 */
[----:B------:R-:W-:Y:S07]  /*52e0*/  PLOP3.LUT P3, PT, P3, PT, PT, 0x8, 0x80 ;  /* 0x000000000080781c */ /* 0x000fee0001f6e170 */
[----:B------:R-:W-:Y:S11]  /*52f0*/  @P1 FSETP.EQ.AND P3, PT, R41, RZ, PT ;  /* 0x000000ff2900120b */ /* 0x000ff60003f62000 */
[----:B------:R-:W-:Y:S02]  /*5300*/  @!UPT UIADD3 URZ, UPT, UPT, URZ, URZ, URZ ;  /* 0x000000fffffff290 */ /* 0x000fe4000fffe0ff */
.L_x_88:
[----:B------:R-:W-:Y:S01]  /*5310*/  USHF.L.U32 UR11, UR52, 0x7, URZ ;  /* 0x00000007340b7899 */ /* 0x000fe200080006ff */
[----:B------:R-:W2:Y:S01]  /*5320*/  SYNCS.PHASECHK.TRANS64.TRYWAIT P1, [UR20+0xa0], R8 ;  /* 0x0000a008ff0075a7 */ /* 0x000ea20008021114 */
[----:B------:R-:W-:Y:S02]  /*5330*/  UISETP.NE.AND UP0, UPT, UR32, 0x1, UPT ;  /* 0x000000012000788c */ /* 0x000fe4000bf05270 */
[----:B------:R-:W-:Y:S01]  /*5340*/  UIMAD.WIDE.U32 UR4, UR11, UR33, URZ ;  /* 0x000000210b0472a5 */ /* 0x000fe2000f8e00ff */
[----:B------:R-:W-:Y:S04]  /*5350*/  ELECT P2, URZ, PT ;  /* 0x0000000000ff782f */ /* 0x000fe80003840000 */
[----:B------:R-:W-:Y:S02]  /*5360*/  PLOP3.LUT P2, PT, P3, P2, PT, 0xf2, 0x2f ;  /* 0x00000000002f781c */ /* 0x000fe40001f45e72 */
[----:B------:R-:W-:Y:S02]  /*5370*/  UMOV UR4, UR5 ;  /* 0x0000000500047c82 */ /* 0x000fe40008000000 */
[----:B------:R-:W-:Y:S04]  /*5380*/  USHF.R.U32.HI UR4, URZ, UR34, UR4 ;  /* 0x00000022ff047299 */ /* 0x000fe80008011604 */
[----:B------:R-:W-:Y:S02]  /*5390*/  USEL UR12, UR11, UR4, !UP0 ;  /* 0x000000040b0c7287 */ /* 0x000fe4000c000000 */
[----:B------:R-:W-:Y:S02]  /*53a0*/  UISETP.NE.AND UP0, UPT, UR35, 0x1, UPT ;  /* 0x000000012300788c */ /* 0x000fe4000bf05270 */
[----:B------:R-:W-:Y:S02]  /*53b0*/  UIMAD.WIDE.U32 UR4, UR12, UR40, URZ ;  /* 0x000000280c0472a5 */ /* 0x000fe4000f8e00ff */
[----:B------:R-:W-:Y:S01]  /*53c0*/  UIADD3 UR6, UPT, UPT, -UR12, URZ, URZ ;  /* 0x000000ff0c067290 */ /* 0x000fe2000fffe1ff */
[----:B-1----:R-:W-:Y:S03]  /*53d0*/  @!P2 IMAD.MOV.U32 R0, RZ, 0x20, RZ ;  /* 0x00000020ff00a824 */ /* 0x002fe600078e00ff */
[----:B------:R-:W-:Y:S01]  /*53e0*/  UIMAD UR11, UR32, UR6, UR11 ;  /* 0x00000006200b72a4 */ /* 0x000fe2000f8e020b */
[----:B------:R-:W-:Y:S01]  /*53f0*/  @!P2 IMAD.MOV.U32 R0, RZ, 0x400, R0 ;  /* 0x00000400ff00a824 */ /* 0x000fe200078e0000 */
[----:B------:R-:W-:Y:S02]  /*5400*/  UMOV UR4, UR5 ;  /* 0x0000000500047c82 */ /* 0x000fe40008000000 */
[----:B------:R-:W-:Y:S04]  /*5410*/  USHF.R.U32.HI UR4, URZ, UR41, UR4 ;  /* 0x00000029ff047299 */ /* 0x000fe80008011604 */
[----:B------:R-:W-:Y:S02]  /*5420*/  USEL UR13, UR12, UR4, !UP0 ;  /* 0x000000040c0d7287 */ /* 0x000fe4000c000000 */
[----:B------:R-:W-:Y:S02]  /*5430*/  UISETP.NE.AND UP0, UPT, UR42, 0x1, UPT ;  /* 0x000000012a00788c */ /* 0x000fe4000bf05270 */
[----:B------:R-:W-:Y:S07]  /*5440*/  UIMAD.WIDE.U32 UR4, UR13, UR43, URZ ;  /* 0x0000002b0d0472a5 */ /* 0x000fee000f8e00ff */
[----:B------:R-:W-:Y:S02]  /*5450*/  UMOV UR4, UR5 ;  /* 0x0000000500047c82 */ /* 0x000fe40008000000 */
[----:B------:R-:W-:Y:S04]  /*5460*/  USHF.R.U32.HI UR4, URZ, UR55, UR4 ;  /* 0x00000037ff047299 */ /* 0x000fe80008011604 */
[----:B------:R-:W-:Y:S02]  /*5470*/  USEL UR14, UR13, UR4, !UP0 ;  /* 0x000000040d0e7287 */ /* 0x000fe4000c000000 */
[----:B------:R-:W-:Y:S02]  /*5480*/  UIADD3 UR4, UPT, UPT, -UR13, URZ, URZ ;  /* 0x000000ff0d047290 */ /* 0x000fe4000fffe1ff */
[----:B------:R-:W-:Y:S02]  /*5490*/  UIADD3 UR5, UPT, UPT, -UR14, URZ, URZ ;  /* 0x000000ff0e057290 */ /* 0x000fe4000fffe1ff */
[----:B------:R-:W-:Y:S02]  /*54a0*/  UIMAD UR12, UR35, UR4, UR12 ;  /* 0x00000004230c72a4 */ /* 0x000fe4000f8e020c */
[----:B------:R-:W-:Y:S01]  /*54b0*/  UIMAD UR13, UR42, UR5, UR13 ;  /* 0x000000052a0d72a4 */ /* 0x000fe2000f8e020d */
[----:B--2---:R-:W-:Y:S11]  /*54c0*/  @!P1 BRA `(.L_x_89) ;  /* 0x0000005400d49947 */ /* 0x004ff60003800000 */
.L_x_183:
[----:B------:R-:W-:Y:S01]  /*54d0*/  @!P2 R2UR UR4, R0 ;  /* 0x000000000004a2ca */ /* 0x000fe200000e0000 */
[----:B------:R-:W-:Y:S01]  /*54e0*/  VOTEU.ALL UP0, P2 ;  /* 0x0000000000ff7886 */ /* 0x000fe20001000000 */
[----:B-1----:R-:W-:Y:S04]  /*54f0*/  @!P2 IADD3 R2, P1, PT, R12, 0x680, RZ ;  /* 0x000006800c02a810 */ /* 0x002fe80007f3e0ff */
[----:B------:R-:W-:Y:S01]  /*5500*/  @!P2 R2UR UR5, R2 ;  /* 0x000000000205a2ca */ /* 0x000fe200000e0000 */
[----:B------:R-:W-:Y:S01]  /*5510*/  @!P2 IMAD.X R0, RZ, RZ, R13, P1 ;  /* 0x000000ffff00a224 */ /* 0x000fe200008e060d */
[----:B------:R-:W-:Y:S05]  /*5520*/  @!UP0 UIADD3 UR8, UPT, UPT, UR20, 0x200, URZ ;  /* 0x0000020014088890 */ /* 0x000fea000fffe0ff */
[----:B------:R-:W-:Y:S01]  /*5530*/  @!UP0 UPRMT UR6, UR4, 0x5410, URZ ;  /* 0x0000541004068896 */ /* 0x000fe200080000ff */
[----:B------:R-:W-:Y:S01]  /*5540*/  @!P2 R2UR UR4, R0 ;  /* 0x000000000004a2ca */ /* 0x000fe200000e0000 */
[----:B------:R-:W-:Y:S01]  /*5550*/  VOTEU.ALL UP0, P2 ;  /* 0x0000000000ff7886 */ /* 0x000fe20001000000 */
[----:B------:R-:W-:Y:S03]  /*5560*/  @!P2 IMAD.MOV.U32 R0, RZ, RZ, 0x2000 ;  /* 0x00002000ff00a424 */ /* 0x000fe600078e00ff */
[----:B------:R-:W-:Y:S01]  /*5570*/  IMAD.U32 R14, RZ, RZ, UR5 ;  /* 0x00000005ff0e7e24 */ /* 0x000fe2000f8e00ff */
[----:B------:R-:W-:Y:S01]  /*5580*/  @!UP0 UMOV UR9, UR37 ;  /* 0x0000002500098c82 */ /* 0x000fe20008000000 */
[----:B------:R-:W-:Y:S06]  /*5590*/  @!UP0 UMOV UR10, UR7 ;  /* 0x00000007000a8c82 */ /* 0x000fec0008000000 */
[----:B------:R-:W-:Y:S01]  /*55a0*/  IMAD.U32 R15, RZ, RZ, UR4 ;  /* 0x00000004ff0f7e24 */ /* 0x000fe2000f8e00ff */
[----:B------:R-:W-:Y:S04]  /*55b0*/  @!P2 R2UR UR4, R14 ;  /* 0x000000000e04a2ca */ /* 0x000fe800000e0000 */
[----:B------:R-:W-:Y:S11]  /*55c0*/  @!P2 R2UR UR5, R15 ;  /* 0x000000000f05a2ca */ /* 0x000ff600000e0000 */
[----:B------:R-:W-:Y:S02]  /*55d0*/  @!UPT UIADD3 URZ, UPT, UPT, URZ, URZ, URZ ;  /* 0x000000fffffff290 */ /* 0x000fe4000fffe0ff */
[----:B------:R1:W-:Y:S01]  /*55e0*/  @!UP0 UTMALDG.5D.IM2COL [UR8], [UR4], UR6 ;  /* 0x00000008040083b4 */ /* 0x0003e20008060006 */
[----:B------:R2:W-:Y:S01]  /*55f0*/  @!P2 SYNCS.ARRIVE.TRANS64.RED.A0TR RZ, [UR20+0x80], R0 ;  /* 0x00008000ffffa9a7 */ /* 0x0005e20008300414 */
[----:B------:R-:W-:Y:S01]  /*5600*/  SYNCS.ARRIVE.TRANS64.RED.A1T0 RZ, [UR49], RZ ;  /* 0x000000ffffff79a7 */ /* 0x000fe20008100431 */
[----:B--2---:R-:W-:Y:S01]  /*5610*/  @!P2 IMAD.MOV.U32 R0, RZ, 0x20, RZ ;  /* 0x00000020ff00a824 */ /* 0x004fe200078e00ff */
[----:B------:R-:W2:Y:S03]  /*5620*/  SYNCS.PHASECHK.TRANS64.TRYWAIT P1, [UR20+0xa8], R8 ;  /* 0x0000a808ff0075a7 */ /* 0x000ea60008021114 */
[----:B------:R-:W-:Y:S01]  /*5630*/  @!P2 IMAD.MOV.U32 R0, RZ, 0x400, R0 ;  /* 0x00000400ff00a824 */ /* 0x000fe200078e0000 */
[----:B-12---:R-:W-:Y:S06]  /*5640*/  @!P1 BRA `(.L_x_90) ;  /* 0x00000054008c9947 */ /* 0x006fec0003800000 */
.L_x_185:
[----:B------:R-:W-:Y:S01]  /*5650*/  @!P2 R2UR UR4, R0 ;  /* 0x000000000004a2ca */ /* 0x000fe200000e0000 */
[----:B------:R-:W-:Y:S01]  /*5660*/  VOTEU.ALL UP0, P2 ;  /* 0x0000000000ff7886 */ /* 0x000fe20001000000 */
[----:B-1----:R-:W-:Y:S04]  /*5670*/  @!P2 IADD3 R2, P1, PT, R12, 0x680, RZ ;  /* 0x000006800c02a810 */ /* 0x002fe80007f3e0ff */
[----:B------:R-:W-:Y:S01]  /*5680*/  @!P2 R2UR UR5, R2 ;  /* 0x000000000205a2ca */ /* 0x000fe200000e0000 */
[----:B------:R-:W-:Y:S01]  /*5690*/  @!P2 IMAD.X R0, RZ, RZ, R13, P1 ;  /* 0x000000ffff00a224 */ /* 0x000fe200008e060d */
[----:B------:R-:W-:Y:S02]  /*56a0*/  @!UP0 UIADD3 UR10, UPT, UPT, UR7, 0x20, URZ ;  /* 0x00000020070a8890 */ /* 0x000fe4000fffe0ff */
[----:B------:R-:W-:Y:S03]  /*56b0*/  @!UP0 UIADD3 UR8, UPT, UPT, UR20, 0x2200, URZ ;  /* 0x0000220014088890 */ /* 0x000fe6000fffe0ff */
[----:B------:R-:W-:Y:S01]  /*56c0*/  @!UP0 UPRMT UR6, UR4, 0x5410, URZ ;  /* 0x0000541004068896 */ /* 0x000fe200080000ff */
[----:B------:R-:W-:Y:S01]  /*56d0*/  @!P2 R2UR UR4, R0 ;  /* 0x000000000004a2ca */ /* 0x000fe200000e0000 */
[----:B------:R-:W-:Y:S01]  /*56e0*/  VOTEU.ALL UP0, P2 ;  /* 0x0000000000ff7886 */ /* 0x000fe20001000000 */
[----:B------:R-:W-:Y:S03]  /*56f0*/  @!P2 IMAD.MOV.U32 R0, RZ, RZ, 0x2000 ;  /* 0x00002000ff00a424 */ /* 0x000fe600078e00ff */
[----:B------:R-:W-:Y:S01]  /*5700*/  IMAD.U32 R14, RZ, RZ, UR5 ;  /* 0x00000005ff0e7e24 */ /* 0x000fe2000f8e00ff */
[----:B------:R-:W-:Y:S07]  /*5710*/  @!UP0 UMOV UR9, UR36 ;  /* 0x0000002400098c82 */ /* 0x000fee0008000000 */
        /* <DEDUP_REMOVED lines=11> */
.L_x_187:
[----:B------:R-:W-:Y:S01]  /*57d0*/  @!P2 R2UR UR4, R0 ;  /* 0x000000000004a2ca */ /* 0x000fe200000e0000 */
[----:B------:R-:W-:Y:S01]  /*57e0*/  VOTEU.ALL UP0, P2 ;  /* 0x0000000000ff7886 */ /* 0x000fe20001000000 */
[----:B-1----:R-:W-:Y:S02]  /*57f0*/  @!P2 IADD3 R2, P1, PT, R12, 0x680, RZ ;  /* 0x000006800c02a810 */ /* 0x002fe40007f3e0ff */
[----:B------:R-:W-:Y:S02]  /*5800*/  @P0 SHF.R.U32.HI R4, RZ, 0x10, R5 ;  /* 0x00000010ff040819 */ /* 0x000fe40000011605 */
[----:B------:R-:W-:Y:S01]  /*5810*/  @!P2 R2UR UR5, R2 ;  /* 0x000000000205a2ca */ /* 0x000fe200000e0000 */
[----:B------:R-:W-:Y:S01]  /*5820*/  @!P2 IMAD.X R0, RZ, RZ, R13, P1 ;  /* 0x000000ffff00a224 */ /* 0x000fe200008e060d */
[----:B------:R-:W-:Y:S01]  /*5830*/  @!UP0 UIADD3 UR10, UPT, UPT, UR7, 0x40, URZ ;  /* 0x00000040070a8890 */ /* 0x000fe2000fffe0ff */
[----:B------:R-:W-:Y:S01]  /*5840*/  @P0 R2UR UR53, R4 ;  /* 0x00000000043502ca */ /* 0x000fe200000e0000 */
        /* <DEDUP_REMOVED lines=14> */
[----:B------:R-:W2:Y:S02]  /*5930*/  SYNCS.PHASECHK.TRANS64.TRYWAIT P1, [UR20+0xb8], R8 ;  /* 0x0000b808ff0075a7 */ /* 0x000ea40008021114 */
[----:B-12---:R-:W-:Y:S05]  /*5940*/  @!P1 BRA `(.L_x_92) ;  /* 0x0000005000fc9947 */ /* 0x006fea0003800000 */
.L_x_189:
[----:B-1----:R-:W-:Y:S01]  /*5950*/  @!P2 IMAD.MOV.U32 R0, RZ, 0x20, RZ ;  /* 0x00000020ff00a824 */ /* 0x002fe200078e00ff */
[----:B------:R-:W-:Y:S01]  /*5960*/  @!P2 IADD3 R2, P0, PT, R12, 0x680, RZ ;  /* 0x000006800c02a810 */ /* 0x000fe20007f1e0ff */
[----:B------:R-:W-:Y:S01]  /*5970*/  VOTEU.ALL UP0, P2 ;  /* 0x0000000000ff7886 */ /* 0x000fe20001000000 */
[----:B------:R-:W-:Y:S01]  /*5980*/  R2UR UR22, R91 ;  /* 0x000000005b1672ca */ /* 0x000fe200000e0000 */
[----:B------:R-:W-:Y:S01]  /*5990*/  @!P2 IMAD.MOV.U32 R0, RZ, 0x400, R0 ;  /* 0x00000400ff00a824 */ /* 0x000fe200078e0000 */
[----:B------:R-:W-:Y:S01]  /*59a0*/  @!P2 R2UR UR5, R2 ;  /* 0x000000000205a2ca */ /* 0x000fe200000e0000 */
[----:B------:R-:W-:Y:S01]  /*59b0*/  UPLOP3.LUT UP4, UPT, UPT, UPT, UPT, 0x80, 0x8 ;  /* 0x000000000008789c */ /* 0x000fe20003f8f070 */
[----:B------:R-:W-:Y:S01]  /*59c0*/  R2UR UR21, R92 ;  /* 0x000000005c1572ca */ /* 0x000fe200000e0000 */
[----:B------:R-:W-:Y:S01]  /*59d0*/  @!UP0 UIADD3 UR8, UPT, UPT, UR20, 0x6200, URZ ;  /* 0x0000620014088890 */ /* 0x000fe2000fffe0ff */
[----:B------:R-:W-:Y:S01]  /*59e0*/  @!P2 R2UR UR4, R0 ;  /* 0x000000000004a2ca */ /* 0x000fe200000e0000 */
[----:B------:R-:W-:Y:S01]  /*59f0*/  @!P2 IMAD.X R0, RZ, RZ, R13, P0 ;  /* 0x000000ffff00a224 */ /* 0x000fe200000e060d */
[----:B------:R-:W-:Y:S01]  /*5a00*/  @!UP0 UIADD3 UR10, UPT, UPT, UR7, 0x60, URZ ;  /* 0x00000060070a8890 */ /* 0x000fe2000fffe0ff */
[----:B------:R-:W-:Y:S01]  /*5a10*/  LOP3.LUT R10, R10, 0x1, RZ, 0x3c, !PT ;  /* 0x000000010a0a7812 */ /* 0x000fe200078e3cff */
[----:B------:R-:W-:Y:S01]  /*5a20*/  @!UP0 UIADD3 UR9, UPT, UPT, UR20, 0x98, URZ ;  /* 0x0000009814098890 */ /* 0x000fe2000fffe0ff */
[----:B------:R-:W-:Y:S02]  /*5a30*/  LOP3.LUT R9, R9, 0x1, RZ, 0x3c, !PT ;  /* 0x0000000109097812 */ /* 0x000fe400078e3cff */
[----:B------:R-:W-:Y:S02]  /*5a40*/  UIADD3 UR24, UPT, UPT, UR15, UR22, URZ ;  /* 0x000000160f187290 */ /* 0x000fe4000fffe0ff */
[----:B------:R-:W-:Y:S02]  /*5a50*/  IMAD.U32 R4, RZ, RZ, UR5 ;  /* 0x00000005ff047e24 */ /* 0x000fe4000f8e00ff */
[----:B------:R-:W-:Y:S02]  /*5a60*/  UIADD3 UR52, UPT, UPT, UR16, UR21, URZ ;  /* 0x0000001510347290 */ /* 0x000fe4000fffe0ff */
[----:B------:R-:W-:Y:S01]  /*5a70*/  @!UP0 UPRMT UR6, UR4, 0x5410, URZ ;  /* 0x0000541004068896 */ /* 0x000fe200080000ff */
[----:B------:R-:W-:Y:S01]  /*5a80*/  @!P2 R2UR UR4, R0 ;  /* 0x000000000004a2ca */ /* 0x000fe200000e0000 */
[----:B------:R-:W-:Y:S11]  /*5a90*/  VOTEU.ALL UP0, P2 ;  /* 0x0000000000ff7886 */ /* 0x000ff60001000000 */
[----:B------:R-:W-:Y:S01]  /*5aa0*/  @!UPT UIADD3 URZ, UPT, UPT, URZ, URZ, URZ ;  /* 0x000000fffffff290 */ /* 0x000fe2000fffe0ff */
[----:B------:R-:W-:Y:S01]  /*5ab0*/  IMAD.U32 R5, RZ, RZ, UR4 ;  /* 0x00000004ff057e24 */ /* 0x000fe2000f8e00ff */
[----:B------:R-:W-:Y:S04]  /*5ac0*/  @!P2 R2UR UR4, R4 ;  /* 0x000000000404a2ca */ /* 0x000fe800000e0000 */
[----:B------:R-:W-:Y:S11]  /*5ad0*/  @!P2 R2UR UR5, R5 ;  /* 0x000000000505a2ca */ /* 0x000ff600000e0000 */
[----:B------:R-:W-:Y:S02]  /*5ae0*/  @!UPT UIADD3 URZ, UPT, UPT, URZ, URZ, URZ ;  /* 0x000000fffffff290 */ /* 0x000fe4000fffe0ff */
[----:B------:R1:W-:Y:S01]  /*5af0*/  @!UP0 UTMALDG.5D.IM2COL [UR8], [UR4], UR6 ;  /* 0x00000008040083b4 */ /* 0x0003e20008060006 */
[----:B------:R1:W-:Y:S01]  /*5b00*/  @!P2 SYNCS.ARRIVE.TRANS64.RED.A0TR RZ, [UR20+0x98], R3 ;  /* 0x00009803ffffa9a7 */ /* 0x0003e20008300414 */
[----:B------:R-:W-:Y:S01]  /*5b10*/  SYNCS.ARRIVE.TRANS64.RED.A1T0 RZ, [UR46], RZ ;  /* 0x000000ffffff79a7 */ /* 0x000fe2000810042e */
[----:B------:R-:W-:Y:S05]  /*5b20*/  BRA.U UP2, `(.L_x_93) ;  /* 0xfffffff102147547 */ /* 0x000fea000b83ffff */
[----:B------:R-:W-:-:S04]  /*5b30*/  SHF.L.U32 R2, R10, 0x1f, RZ ;  /* 0x0000001f0a027819 */ /* 0x000fc800000006ff */
[----:B------:R-:W2:Y:S02]  /*5b40*/  SYNCS.PHASECHK.TRANS64.TRYWAIT P0, [UR20+0xa0], R2 ;  /* 0x0000a002ff0075a7 */ /* 0x000ea40008001114 */
[----:B--2---:R-:W-:Y:S05]  /*5b50*/  @!P0 BRA `(.L_x_94) ;  /* 0x0000005000908947 */ /* 0x004fea0003800000 */
.L_x_191:
[----:B------:R-:W3:Y:S02]  /*5b60*/  SYNCS.PHASECHK.TRANS64.TRYWAIT P0, [UR20+0xa8], R2 ;  /* 0x0000a802ff0075a7 */ /* 0x000ee40008001114 */
[----:B---3--:R-:W-:Y:S05]  /*5b70*/  @!P0 BRA `(.L_x_95) ;  /* 0x0000005000a08947 */ /* 0x008fea0003800000 */
.L_x_193:
[----:B------:R-:W3:Y:S02]  /*5b80*/  SYNCS.PHASECHK.TRANS64.TRYWAIT P0, [UR20+0xb0], R2 ;  /* 0x0000b002ff0075a7 */ /* 0x000ee40008001114 */
[----:B---3--:R-:W-:Y:S05]  /*5b90*/  @!P0 BRA `(.L_x_96) ;  /* 0x0000005000b08947 */ /* 0x008fea0003800000 */
.L_x_195:
[----:B--2---:R-:W-:-:S07]  /*5ba0*/  MOV R0, UR20 ;  /* 0x0000001400007c02 */ /* 0x004fce0008000f00 */
.L_x_97:
[----:B--2---:R-:W-:-:S04]  /*5bb0*/  SHF.L.U32 R2, R10, 0x1f, RZ ;  /* 0x0000001f0a027819 */ /* 0x004fc800000006ff */
[----:B------:R2:W3:Y:S03]  /*5bc0*/  SYNCS.PHASECHK.TRANS64.TRYWAIT P0, [R0+URZ+0xb8], R2 ;  /* 0x0000b802000075a7 */ /* 0x0004e600080011ff */
[----:B---3--:R-:W-:Y:S05]  /*5bd0*/  @!P0 NANOSLEEP.SYNCS 0x989680 ;  /* 0x009896800000895d */ /* 0x008fea0003900000 */
[----:B------:R-:W3:Y:S02]  /*5be0*/  @!P0 SYNCS.PHASECHK.TRANS64 P0, [R0+URZ+0xb8], R2 ;  /* 0x0000b802000085a7 */ /* 0x000ee400080010ff */
[----:B-1-3--:R-:W-:Y:S05]  /*5bf0*/  @P0 EXIT ;  /* 0x000000000000094d */ /* 0x00afea0003800000 */
[----:B------:R-:W-:Y:S05]  /*5c00*/  BRA `(.L_x_97) ;  /* 0xfffffffc00e87947 */ /* 0x000fea000383ffff */
.L_x_82:
[----:B------:R-:W-:-:S06]  /*5c10*/  UISETP.GE.AND UP0, UPT, UR18, 0x4, UPT ;  /* 0x000000041200788c */ /* 0x000fcc000bf06270 */
[----:B------:R-:W-:-:S13]  /*5c20*/  PLOP3.LUT P0, PT, PT, PT, UP0, 0x80, 0x8 ;  /* 0x000000000008781c */ /* 0x000fda0003f0f008 */
[----:B-1----:R-:W-:Y:S05]  /*5c30*/  @!P0 EXIT ;  /* 0x000000000000894d */ /* 0x002fea0003800000 */
[----:B------:R-:W1:Y:S08]  /*5c40*/  S2UR UR4, SR_CgaCtaId ;  /* 0x00000000000479c3 */ /* 0x000e700000008800 */
[----:B------:R-:W-:Y:S01]  /*5c50*/  BAR.SYNC.DEFER_BLOCKING 0x6, 0xa0 ;  /* 0x0182800000007b1d */ /* 0x000fe20000010000 */
[C---:B------:R-:W-:Y:S01]  /*5c60*/  IMAD.SHL.U32 R0, R81.reuse, 0x20, RZ ;  /* 0x0000002051007824 */ /* 0x040fe200078e00ff */
[C---:B------:R-:W-:Y:S01]  /*5c70*/  SHF.L.U32 R37, R81.reuse, 0x10, RZ ;  /* 0x0000001051257819 */ /* 0x040fe200000006ff */
[C---:B------:R-:W-:Y:S01]  /*5c80*/  IMAD.SHL.U32 R80, R81.reuse, 0x4, RZ ;  /* 0x0000000451507824 */ /* 0x040fe200078e00ff */
[----:B------:R-:W-:Y:S01]  /*5c90*/  LOP3.LUT R82, R81, 0x60, RZ, 0xc0, !PT ;  /* 0x0000006051527812 */ /* 0x000fe200078ec0ff */
[----:B------:R-:W-:Y:S01]  /*5ca0*/  HFMA2 R79, -RZ, RZ, 0, 5.9604644775390625e-08 ;  /* 0x00000001ff4f7431 */ /* 0x000fe200000001ff */
[----:B------:R-:W-:-:S02]  /*5cb0*/  UMOV UR50, 0x400 ;  /* 0x0000040000327882 */ /* 0x000fc40000000000 */
[----:B------:R-:W2:Y:S01]  /*5cc0*/  LDC.64 R74, c[0x0][0x9b0] ;  /* 0x00026c00ff4a7b82 */ /* 0x000ea20000000a00 */
[----:B------:R-:W3:Y:S01]  /*5cd0*/  LDCU.128 UR8, c[0x0][0xb80] ;  /* 0x00017000ff0877ac */ /* 0x000ee20008000c00 */
[----:B------:R-:W-:Y:S01]  /*5ce0*/  LOP3.LUT R4, R0, 0xc0, RZ, 0xc0, !PT ;  /* 0x000000c000047812 */ /* 0x000fe200078ec0ff */
[----:B------:R-:W-:Y:S01]  /*5cf0*/  HFMA2 R77, -RZ, RZ, 0, 0 ;  /* 0x00000000ff4d7431 */ /* 0x000fe200000001ff */
[C---:B------:R-:W-:Y:S01]  /*5d00*/  LOP3.LUT R95, R81.reuse, 0x2, RZ, 0xc0, !PT ;  /* 0x00000002515f7812 */ /* 0x040fe200078ec0ff */
[----:B------:R-:W-:Y:S01]  /*5d10*/  IMAD.MOV.U32 R78, RZ, RZ, RZ ;  /* 0x000000ffff4e7224 */ /* 0x000fe200078e00ff */
[----:B------:R-:W-:Y:S01]  /*5d20*/  LOP3.LUT R80, R4, 0x18, R80, 0xf8, !PT ;  /* 0x0000001804507812 */ /* 0x000fe200078ef850 */
[----:B------:R-:W4:Y:S01]  /*5d30*/  LDCU UR62, c[0x0][0x370] ;  /* 0x00006e00ff3e77ac */ /* 0x000f220008000800 */
[----:B------:R-:W2:Y:S01]  /*5d40*/  LDC.64 R72, c[0x0][0x9a8] ;  /* 0x00026a00ff487b82 */ /* 0x000ea20000000a00 */
[----:B------:R-:W-:Y:S02]  /*5d50*/  LOP3.LUT R81, R81, 0x4, RZ, 0xc0, !PT ;  /* 0x0000000451517812 */ /* 0x000fe400078ec0ff */
[----:B------:R-:W-:Y:S01]  /*5d60*/  LOP3.LUT R80, R80, 0xf20, R0, 0xf8, !PT ;  /* 0x00000f2050507812 */ /* 0x000fe200078ef800 */
[----:B------:R-:W2:Y:S01]  /*5d70*/  LDCU UR48, c[0x0][0xc0c] ;  /* 0x00018180ff3077ac */ /* 0x000ea20008000800 */
[----:B------:R-:W-:-:S02]  /*5d80*/  MOV R36, RZ ;  /* 0x000000ff00247202 */ /* 0x000fc40000000f00 */
[----:B------:R-:W-:Y:S01]  /*5d90*/  LOP3.LUT R37, R37, 0x600000, RZ, 0xc0, !PT ;  /* 0x0060000025257812 */ /* 0x000fe200078ec0ff */
[----:B-1----:R-:W-:Y:S01]  /*5da0*/  ULEA UR50, UR4, UR50, 0x18 ;  /* 0x0000003204327291 */ /* 0x002fe2000f8ec0ff */
[----:B------:R-:W1:Y:S01]  /*5db0*/  LDCU.64 UR4, c[0x0][0x990] ;  /* 0x00013200ff0477ac */ /* 0x000e620008000a00 */
[----:B---3--:R-:W-:Y:S01]  /*5dc0*/  IMAD.U32 R90, RZ, RZ, UR8 ;  /* 0x00000008ff5a7e24 */ /* 0x008fe2000f8e00ff */
[----:B------:R-:W-:Y:S01]  /*5dd0*/  MOV R88, UR10 ;  /* 0x0000000a00587c02 */ /* 0x000fe20008000f00 */
[----:B------:R-:W-:Y:S01]  /*5de0*/  IMAD.U32 R89, RZ, RZ, UR9 ;  /* 0x00000009ff597e24 */ /* 0x000fe2000f8e00ff */
[----:B------:R-:W3:Y:S01]  /*5df0*/  LDCU UR38, c[0x0][0xc30] ;  /* 0x00018600ff2677ac */ /* 0x000ee20008000800 */
[----:B------:R-:W-:-:S03]  /*5e00*/  IMAD.U32 R87, RZ, RZ, UR11 ;  /* 0x0000000bff577e24 */ /* 0x000fc6000f8e00ff */
[----:B------:R-:W4:Y:S01]  /*5e10*/  LDS R2, [UR50+0x120] ;  /* 0x00012032ff027984 */ /* 0x000f220008000800 */
[----:B------:R-:W2:Y:S01]  /*5e20*/  LDCU.64 UR60, c[0x0][0x988] ;  /* 0x00013100ff3c77ac */ /* 0x000ea20008000a00 */
[----:B------:R-:W2:Y:S01]  /*5e30*/  LDCU.64 UR46, c[0x0][0xc28] ;  /* 0x00018500ff2e77ac */ /* 0x000ea20008000a00 */
[----:B------:R-:W2:Y:S01]  /*5e40*/  LDCU.128 UR56, c[0x0][0xc10] ;  /* 0x00018200ff3877ac */ /* 0x000ea20008000c00 */
[----:B-1----:R-:W-:Y:S01]  /*5e50*/  IMAD.U32 R86, RZ, RZ, UR4 ;  /* 0x00000004ff567e24 */ /* 0x002fe2000f8e00ff */
[----:B------:R-:W-:Y:S01]  /*5e60*/  UIADD3 UR4, UPT, UPT, UR50, 0x200, URZ ;  /* 0x0000020032047890 */ /* 0x000fe2000fffe0ff */
[----:B------:R-:W-:Y:S01]  /*5e70*/  IMAD.U32 R85, RZ, RZ, UR5 ;  /* 0x00000005ff557e24 */ /* 0x000fe2000f8e00ff */
[----:B------:R-:W1:Y:S04]  /*5e80*/  LDCU UR55, c[0x0][0x374] ;  /* 0x00006e80ff3777ac */ /* 0x000e680008000800 */
[----:B------:R-:W-:Y:S01]  /*5e90*/  IMAD.U32 R76, RZ, RZ, UR4 ;  /* 0x00000004ff4c7e24 */ /* 0x000fe2000f8e00ff */
[----:B------:R-:W-:Y:S01]  /*5ea0*/  UMOV UR54, URZ ;  /* 0x000000ff00367c82 */ /* 0x000fe20008000000 */
[----:B------:R-:W-:-:S02]  /*5eb0*/  UMOV UR51, URZ ;  /* 0x000000ff00337c82 */ /* 0x000fc40008000000 */
[----:B------:R-:W-:-:S04]  /*5ec0*/  IMAD R80, R80, 0x2, R76 ;  /* 0x0000000250507824 */ /* 0x000fc800078e024c */
[--C-:B------:R-:W-:Y:S02]  /*5ed0*/  IMAD R95, R95, -0x10, R80.reuse ;  /* 0xfffffff05f5f7824 */ /* 0x100fe400078e0250 */
[----:B------:R-:W-:Y:S01]  /*5ee0*/  IMAD R94, R81, -0x10, R80 ;  /* 0xfffffff0515e7824 */ /* 0x000fe200078e0250 */
[C---:B----4-:R-:W-:Y:S02]  /*5ef0*/  IADD3 R3, PT, PT, R2.reuse, 0x80, RZ ;  /* 0x0000008002037810 */ /* 0x050fe40007ffe0ff */
[----:B------:R-:W-:Y:S02]  /*5f00*/  LOP3.LUT R2, R2, 0xffff, RZ, 0xc0, !PT ;  /* 0x0000ffff02027812 */ /* 0x000fe400078ec0ff */
[----:B------:R-:W-:-:S05]  /*5f10*/  LOP3.LUT R3, R3, 0xffff, RZ, 0xc0, !PT ;  /* 0x0000ffff03037812 */ /* 0x000fca00078ec0ff */
[----:B-123--:R4:W-:Y:S02]  /*5f20*/  STL.64 [R1], R2 ;  /* 0x0000000201007387 */ /* 0x00e9e40000100a00 */
.L_x_141:
[----:B----4-:R-:W-:Y:S04]  /*5f30*/  SHF.L.U32 R2, R77, 0x1f, RZ ;  /* 0x0000001f4d027819 */ /* 0x010fe800000006ff */
[----:B-1----:R-:W1:Y:S02]  /*5f40*/  SYNCS.PHASECHK.TRANS64.TRYWAIT P0, [UR50+0xd0], R2 ;  /* 0x0000d002ff0075a7 */ /* 0x002e640008001132 */
[----:B-12---:R-:W-:Y:S05]  /*5f50*/  @!P0 BRA `(.L_x_98) ;  /* 0x0000004c00d88947 */ /* 0x006fea0003800000 */
.L_x_197:
[----:B-1----:R-:W-:Y:S01]  /*5f60*/  LEA R2, R36, UR49, 0x2 ;  /* 0x0000003124027c11 */ /* 0x002fe2000f8e10ff */
[----:B------:R-:W1:Y:S01]  /*5f70*/  LDS.128 R4, [UR50+0x110] ;  /* 0x00011032ff047984 */ /* 0x000e620008000c00 */
[----:B------:R-:W-:Y:S02]  /*5f80*/  UIADD3 UR4, UPT, UPT, UR50, 0xd8, URZ ;  /* 0x000000d832047890 */ /* 0x000fe4000fffe0ff */
[----:B------:R-:W-:Y:S01]  /*5f90*/  UISETP.GE.AND UP0, UPT, UR39, 0x1, UPT ;  /* 0x000000012700788c */ /* 0x000fe2000bf06270 */
[----:B------:R-:W-:Y:S01]  /*5fa0*/  @!PT LDS RZ, [RZ] ;  /* 0x00000000fffff984 */ /* 0x000fe20000000800 */
[----:B------:R-:W-:Y:S01]  /*5fb0*/  @!PT LDS RZ, [RZ] ;  /* 0x00000000fffff984 */ /* 0x000fe20000000800 */
[----:B------:R-:W-:Y:S01]  /*5fc0*/  @!PT LDS RZ, [RZ] ;  /* 0x00000000fffff984 */ /* 0x000fe20000000800 */
[----:B------:R-:W-:Y:S01]  /*5fd0*/  @!PT LDS RZ, [RZ] ;  /* 0x00000000fffff984 */ /* 0x000fe20000000800 */
[----:B------:R2:W-:Y:S06]  /*5fe0*/  MEMBAR.ALL.CTA ;  /* 0x0000000000007992 */ /* 0x0005ec0000008000 */
[----:B--2---:R-:W2:Y:S01]  /*5ff0*/  FENCE.VIEW.ASYNC.S ;  /* 0x00000000000073c6 */ /* 0x004ea20000000000 */
[----:B------:R-:W-:Y:S09]  /*6000*/  UPRMT UR4, URZ, 0x654, UR4 ;  /* 0x00000654ff047896 */ /* 0x000ff20008000004 */
[----:B--2---:R-:W-:Y:S01]  /*6010*/  SYNCS.ARRIVE.TRANS64.RED.A1T0 RZ, [UR4], RZ ;  /* 0x000000ffffff79a7 */ /* 0x004fe20008100404 */
[----:B------:R-:W5:Y:S01]  /*6020*/  LDL R2, [R2] ;  /* 0x0000000002027983 */ /* 0x000f620000100800 */
[----:B-1----:R-:W-:Y:S11]  /*6030*/  LOP3.LUT P0, RZ, R6, 0x1, RZ, 0xc0, !PT ;  /* 0x0000000106ff7812 */ /* 0x002ff6000780c0ff */
[----:B------:R-:W-:Y:S02]  /*6040*/  @!UPT UIADD3 URZ, UPT, UPT, URZ, URZ, URZ ;  /* 0x000000fffffff290 */ /* 0x000fe4000fffe0ff */
[----:B------:R-:W-:Y:S01]  /*6050*/  VOTEU.ANY UP1, P0 ;  /* 0x0000000000ff7886 */ /* 0x000fe20000020100 */
[----:B------:R-:W-:Y:S01]  /*6060*/  PLOP3.LUT P0, PT, PT, PT, UP1, 0x80, 0x8 ;  /* 0x000000000008781c */ /* 0x000fe20003f0f018 */
[----:B------:R-:W-:Y:S11]  /*6070*/  UP2UR UR63, UPR, URZ, 0x2 ;  /* 0x00000002ff3f7883 */ /* 0x000ff60008000000 */
[----:B------:R-:W-:Y:S01]  /*6080*/  @!UPT UIADD3 URZ, UPT, UPT, URZ, URZ, URZ ;  /* 0x000000fffffff290 */ /* 0x000fe2000fffe0ff */
[----:B------:R-:W-:Y:S02]  /*6090*/  @P0 MOV R3, R4 ;  /* 0x0000000400030202 */ /* 0x000fe40000000f00 */
[----:B------:R-:W-:Y:S02]  /*60a0*/  @P0 LOP3.LUT R0, R5, 0xffff, RZ, 0xc0, !PT ;  /* 0x0000ffff05000812 */ /* 0x000fe400078ec0ff */
[----:B------:R-:W-:Y:S02]  /*60b0*/  @P0 R2UR UR5, R3 ;  /* 0x00000000030502ca */ /* 0x000fe400000e0000 */
[----:B------:R-:W-:Y:S11]  /*60c0*/  @P0 R2UR UR4, R0 ;  /* 0x00000000000402ca */ /* 0x000ff600000e0000 */
[----:B------:R-:W-:Y:S02]  /*60d0*/  @UP1 UMOV UR37, UR5 ;  /* 0x0000000500251c82 */ /* 0x000fe40008000000 */
[----:B------:R-:W-:Y:S01]  /*60e0*/  @UP1 UMOV UR36, UR4 ;  /* 0x0000000400241c82 */ /* 0x000fe20008000000 */
[----:B------:R-:W-:Y:S05]  /*60f0*/  BRA.U !UP0, `(.L_x_99) ;  /* 0x0000000108cc7547 */ /* 0x000fea000b800000 */
[----:B------:R-:W1:Y:S01]  /*6100*/  LDCU UR9, c[0x0][0xc20] ;  /* 0x00018400ff0977ac */ /* 0x000e620008000800 */
[----:B------:R-:W-:Y:S02]  /*6110*/  UIMAD.WIDE.U32 UR4, UR55, UR59, URZ ;  /* 0x0000003b370472a5 */ /* 0x000fe4000f8e00ff */
[----:B------:R-:W-:Y:S02]  /*6120*/  UIMAD.WIDE.U32 UR6, UR62, UR56, URZ ;  /* 0x000000383e0672a5 */ /* 0x000fe4000f8e00ff */
[----:B------:R-:W-:Y:S02]  /*6130*/  UIMAD.WIDE.U32 UR10, UR36, UR59, URZ ;  /* 0x0000003b240a72a5 */ /* 0x000fe4000f8e00ff */
[----:B------:R-:W-:Y:S02]  /*6140*/  UISETP.NE.AND UP0, UPT, UR58, 0x1, UPT ;  /* 0x000000013a00788c */ /* 0x000fe4000bf05270 */
[----:B------:R-:W-:Y:S02]  /*6150*/  UISETP.NE.AND UP1, UPT, UR48, 0x1, UPT ;  /* 0x000000013000788c */ /* 0x000fe4000bf25270 */
[----:B------:R-:W-:Y:S02]  /*6160*/  UISETP.NE.AND UP2, UPT, UR39, 0x1, UPT ;  /* 0x000000012700788c */ /* 0x000fe4000bf45270 */
[----:B------:R-:W-:Y:S01]  /*6170*/  UIMAD.WIDE.U32 UR12, UR37, UR56, URZ ;  /* 0x00000038250c72a5 */ /* 0x000fe2000f8e00ff */
[----:B------:R-:W-:Y:S01]  /*6180*/  UMOV UR4, UR5 ;  /* 0x0000000500047c82 */ /* 0x000fe20008000000 */
[----:B------:R-:W-:Y:S01]  /*6190*/  UMOV UR6, UR11 ;  /* 0x0000000b00067c82 */ /* 0x000fe20008000000 */
[----:B-1----:R-:W-:Y:S03]  /*61a0*/  USHF.R.U32.HI UR8, URZ, UR9, UR4 ;  /* 0x00000009ff087299 */ /* 0x002fe60008011604 */
[----:B------:R-:W-:Y:S02]  /*61b0*/  UMOV UR4, UR7 ;  /* 0x0000000700047c82 */ /* 0x000fe40008000000 */
[----:B------:R-:W-:Y:S02]  /*61c0*/  USHF.R.U32.HI UR5, URZ, UR57, UR4 ;  /* 0x00000039ff057299 */ /* 0x000fe40008011604 */
[----:B------:R-:W-:Y:S02]  /*61d0*/  USEL UR4, UR55, UR8, !UP0 ;  /* 0x0000000837047287 */ /* 0x000fe4000c000000 */
[----:B------:R-:W-:Y:S02]  /*61e0*/  USHF.R.U32.HI UR8, URZ, UR9, UR6 ;  /* 0x00000009ff087299 */ /* 0x000fe40008011606 */
[----:B------:R-:W-:Y:S02]  /*61f0*/  UIMAD.WIDE.U32 UR6, UR4, UR46, URZ ;  /* 0x0000002e040672a5 */ /* 0x000fe4000f8e00ff */
[----:B------:R-:W-:Y:S02]  /*6200*/  USEL UR9, UR62, UR5, !UP1 ;  /* 0x000000053e097287 */ /* 0x000fe4000c800000 */
[----:B------:R-:W-:Y:S02]  /*6210*/  USEL UR8, UR36, UR8, !UP0 ;  /* 0x0000000824087287 */ /* 0x000fe4000c000000 */
[----:B------:R-:W-:Y:S01]  /*6220*/  UIMAD.WIDE.U32 UR10, UR9, UR46, URZ ;  /* 0x0000002e090a72a5 */ /* 0x000fe2000f8e00ff */
[----:B------:R-:W-:Y:S01]  /*6230*/  UMOV UR6, UR7 ;  /* 0x0000000700067c82 */ /* 0x000fe20008000000 */
[----:B------:R-:W-:Y:S01]  /*6240*/  UMOV UR5, UR13 ;  /* 0x0000000d00057c82 */ /* 0x000fe20008000000 */
[----:B------:R-:W-:Y:S02]  /*6250*/  @UP2 USHF.R.U32.HI UR4, URZ, UR47, UR6 ;  /* 0x0000002fff042299 */ /* 0x000fe40008011606 */
[----:B------:R-:W-:Y:S02]  /*6260*/  USHF.R.U32.HI UR5, URZ, UR57, UR5 ;  /* 0x00000039ff057299 */ /* 0x000fe40008011605 */
[----:B------:R-:W-:Y:S02]  /*6270*/  UIMAD UR4, UR39, UR4, URZ ;  /* 0x00000004270472a4 */ /* 0x000fe4000f8e02ff */
[----:B------:R-:W-:Y:S02]  /*6280*/  USEL UR5, UR37, UR5, !UP1 ;  /* 0x0000000525057287 */ /* 0x000fe4000c800000 */
[----:B------:R-:W-:Y:S01]  /*6290*/  UISETP.GE.AND UP0, UPT, UR8, UR4, UPT ;  /* 0x000000040800728c */ /* 0x000fe2000bf06270 */
[----:B------:R-:W-:Y:S01]  /*62a0*/  UMOV UR6, UR11 ;  /* 0x0000000b00067c82 */ /* 0x000fe20008000000 */
[----:B------:R-:W-:Y:S02]  /*62b0*/  UIMAD.WIDE.U32 UR10, UR8, UR46, URZ ;  /* 0x0000002e080a72a5 */ /* 0x000fe4000f8e00ff */
[----:B------:R-:W-:Y:S04]  /*62c0*/  @UP2 USHF.R.U32.HI UR9, URZ, UR47, UR6 ;  /* 0x0000002fff092299 */ /* 0x000fe80008011606 */
[----:B------:R-:W-:Y:S01]  /*62d0*/  UIMAD UR6, UR39, UR9, URZ ;  /* 0x00000009270672a4 */ /* 0x000fe2000f8e02ff */
[----:B------:R-:W-:Y:S03]  /*62e0*/  UMOV UR4, UR11 ;  /* 0x0000000b00047c82 */ /* 0x000fe60008000000 */
[----:B------:R-:W-:Y:S02]  /*62f0*/  UISETP.GE.OR UP0, UPT, UR5, UR6, UP0 ;  /* 0x000000060500728c */ /* 0x000fe40008706670 */
[----:B------:R-:W-:Y:S02]  /*6300*/  USHF.R.U32.HI UR4, URZ, UR47, UR4 ;  /* 0x0000002fff047299 */ /* 0x000fe40008011604 */
[----:B------:R-:W-:Y:S02]  /*6310*/  UIMAD.WIDE.U32 UR6, UR5, UR46, URZ ;  /* 0x0000002e050672a5 */ /* 0x000fe4000f8e00ff */
[----:B------:R-:W-:Y:S02]  /*6320*/  USEL UR11, UR8, UR4, !UP2 ;  /* 0x00000004080b7287 */ /* 0x000fe4000d000000 */
[----:B------:R-:W-:Y:S02]  /*6330*/  UIADD3 UR6, UPT, UPT, -UR5, URZ, URZ ;  /* 0x000000ff05067290 */ /* 0x000fe4000fffe1ff */
[----:B------:R-:W-:Y:S02]  /*6340*/  UIADD3 UR10, UPT, UPT, -UR11, URZ, URZ ;  /* 0x000000ff0b0a7290 */ /* 0x000fe4000fffe1ff */
[----:B------:R-:W-:Y:S02]  /*6350*/  UIMAD UR6, UR48, UR6, UR37 ;  /* 0x00000006300672a4 */ /* 0x000fe4000f8e0225 */
[----:B------:R-:W-:Y:S01]  /*6360*/  UIMAD UR10, UR39, UR10, UR8 ;  /* 0x0000000a270a72a4 */ /* 0x000fe2000f8e0208 */
[----:B------:R-:W-:Y:S01]  /*6370*/  @!UP0 UMOV UR4, UR7 ;  /* 0x0000000700048c82 */ /* 0x000fe20008000000 */
[----:B------:R-:W-:Y:S02]  /*6380*/  UIADD3 UR7, UPT, UPT, -UR8, URZ, URZ ;  /* 0x000000ff08077290 */ /* 0x000fe4000fffe1ff */
[----:B------:R-:W-:Y:S04]  /*6390*/  @!UP0 USHF.R.U32.HI UR4, URZ, UR47, UR4 ;  /* 0x0000002fff048299 */ /* 0x000fe80008011604 */
[----:B------:R-:W-:Y:S04]  /*63a0*/  @!UP0 USEL UR4, UR5, UR4, !UP2 ;  /* 0x0000000405048287 */ /* 0x000fe8000d000000 */
[----:B------:R-:W-:Y:S02]  /*63b0*/  @!UP0 UIMAD UR9, UR9, UR10, UR4 ;  /* 0x0000000a090982a4 */ /* 0x000fe4000f8e0204 */
[----:B------:R-:W-:Y:S02]  /*63c0*/  @!UP0 UIADD3 UR10, UPT, UPT, UR11, -UR4, URZ ;  /* 0x800000040b0a8290 */ /* 0x000fe4000fffe0ff */
[----:B------:R-:W-:Y:S02]  /*63d0*/  UIMAD UR4, UR58, UR7, UR36 ;  /* 0x000000073a0472a4 */ /* 0x000fe4000f8e0224 */
[----:B------:R-:W-:Y:S03]  /*63e0*/  @!UP0 UIMAD UR8, UR10, UR39, UR5 ;  /* 0x000000270a0882a4 */ /* 0x000fe6000f8e0205 */
[----:B------:R-:W-:Y:S02]  /*63f0*/  @!UP0 UMOV UR5, UR9 ;  /* 0x0000000900058c82 */ /* 0x000fe40008000000 */
[----:B------:R-:W-:Y:S02]  /*6400*/  UIMAD UR37, UR5, UR48, UR6 ;  /* 0x00000030052572a4 */ /* 0x000fe4000f8e0206 */
[----:B------:R-:W-:Y:S11]  /*6410*/  UIMAD UR36, UR8, UR58, UR4 ;  /* 0x0000003a082472a4 */ /* 0x000ff6000f8e0204 */
[----:B------:R-:W-:Y:S01]  /*6420*/  @!UPT UIADD3 URZ, UPT, UPT, URZ, URZ, URZ ;  /* 0x000000fffffff290 */ /* 0x000fe2000fffe0ff */
.L_x_99:
[----:B------:R-:W-:Y:S01]  /*6430*/  UISETP.NE.AND UP0, UPT, UR38, 0x1, UPT ;  /* 0x000000012600788c */ /* 0x000fe2000bf05270 */
[----:B------:R-:W-:Y:S01]  /*6440*/  @P0 SHF.R.U32.HI R4, RZ, 0x10, R5 ;  /* 0x00000010ff040819 */ /* 0x000fe20000011605 */
[----:B------:R-:W-:Y:S01]  /*6450*/  USHF.L.U32 UR41, UR24, 0x7, URZ ;  /* 0x0000000718297899 */ /* 0x000fe200080006ff */
[----:B------:R-:W-:Y:S01]  /*6460*/  R2UR UR11, R96 ;  /* 0x00000000600b72ca */ /* 0x000fe200000e0000 */
[----:B------:R-:W-:Y:S01]  /*6470*/  BSSY.RECONVERGENT B6, `(.L_x_100) ;  /* 0x0000035000067945 */ /* 0x000fe20003800200 */
[----:B------:R-:W-:Y:S02]  /*6480*/  @P0 R2UR UR11, R4 ;  /* 0x00000000040b02ca */ /* 0x000fe400000e0000 */
[----:B------:R-:W-:Y:S04]  /*6490*/  LOP3.LUT P0, RZ, R76, 0x1b0, RZ, 0xc0, !PT ;  /* 0x000001b04cff7812 */ /* 0x000fe8000780c0ff */
[----:B------:R-:W1:Y:S07]  /*64a0*/  @!UP0 LDCU.128 UR12, c[0x0][0xc10] ;  /* 0x00018200ff0c87ac */ /* 0x000e6e0008000c00 */
[----:B------:R-:W-:Y:S01]  /*64b0*/  IMAD.U32 R96, RZ, RZ, UR11 ;  /* 0x0000000bff607e24 */ /* 0x000fe2000f8e00ff */
[----:B------:R-:W2:Y:S01]  /*64c0*/  @!UP0 LDCU UR5, c[0x0][0xc0c] ;  /* 0x00018180ff0587ac */ /* 0x000ea20008000800 */
[----:B------:R-:W3:Y:S01]  /*64d0*/  @!UP0 LDCU UR10, c[0x0][0xc20] ;  /* 0x00018400ff0a87ac */ /* 0x000ee20008000800 */
[----:B-1----:R-:W-:Y:S02]  /*64e0*/  UIMAD.WIDE.U32 UR8, UR37, UR12, URZ ;  /* 0x0000000c250872a5 */ /* 0x002fe4000f8e00ff */
[----:B------:R-:W-:Y:S02]  /*64f0*/  UIMAD.WIDE.U32 UR6, UR36, UR15, URZ ;  /* 0x0000000f240672a5 */ /* 0x000fe4000f8e00ff */
[----:B------:R-:W-:Y:S03]  /*6500*/  @!UP0 UISETP.NE.AND UP1, UPT, UR14, 0x1, UPT ;  /* 0x000000010e00888c */ /* 0x000fe6000bf25270 */
[----:B------:R-:W-:Y:S01]  /*6510*/  @!UP0 UMOV UR4, UR9 ;  /* 0x0000000900048c82 */ /* 0x000fe20008000000 */
[----:B--2---:R-:W-:Y:S02]  /*6520*/  @!UP0 UISETP.NE.AND UP2, UPT, UR5, 0x1, UPT ;  /* 0x000000010500888c */ /* 0x004fe4000bf45270 */
[----:B------:R-:W-:Y:S01]  /*6530*/  @!UP0 USHF.R.U32.HI UR4, URZ, UR13, UR4 ;  /* 0x0000000dff048299 */ /* 0x000fe20008011604 */
[----:B------:R-:W-:Y:S02]  /*6540*/  @!UP0 UMOV UR6, UR7 ;  /* 0x0000000700068c82 */ /* 0x000fe40008000000 */
[----:B---3--:R-:W-:Y:S02]  /*6550*/  @!UP0 USHF.R.U32.HI UR6, URZ, UR10, UR6 ;  /* 0x0000000aff068299 */ /* 0x008fe40008011606 */
[----:B------:R-:W-:Y:S02]  /*6560*/  @!UP0 USEL UR7, UR37, UR4, !UP2 ;  /* 0x0000000425078287 */ /* 0x000fe4000d000000 */
[----:B------:R-:W-:Y:S04]  /*6570*/  @!UP0 USEL UR6, UR36, UR6, !UP1 ;  /* 0x0000000624068287 */ /* 0x000fe8000c800000 */
[----:B------:R-:W-:Y:S02]  /*6580*/  @!UP0 UIADD3 UR4, UPT, UPT, -UR7, UR6, URZ ;  /* 0x0000000607048290 */ /* 0x000fe4000fffe1ff */
[----:B------:R-:W-:Y:S02]  /*6590*/  @!UP0 UIADD3 UR6, UPT, UPT, UR7, -UR6, URZ ;  /* 0x8000000607068290 */ /* 0x000fe4000fffe0ff */
[----:B------:R-:W-:Y:S02]  /*65a0*/  @!UP0 UIMAD UR37, UR4, UR5, UR37 ;  /* 0x00000005042582a4 */ /* 0x000fe4000f8e0225 */
[----:B------:R-:W-:Y:S01]  /*65b0*/  @!UP0 UIMAD UR36, UR6, UR14, UR36 ;  /* 0x0000000e062482a4 */ /* 0x000fe2000f8e0224 */
[----:B------:R-:W-:Y:S11]  /*65c0*/  @!P0 BRA `(.L_x_101) ;  /* 0x00000000007c8947 */ /* 0x000ff60003800000 */
[----:B------:R-:W1:Y:S01]  /*65d0*/  LDCU.64 UR8, c[0x4][0x80] ;  /* 0x01001000ff0877ac */ /* 0x000e620008000a00 */
[----:B------:R-:W-:Y:S01]  /*65e0*/  MOV R16, 0x0 ;  /* 0x0000000000107802 */ /* 0x000fe20000000f00 */
[----:B------:R-:W-:Y:S02]  /*65f0*/  HFMA2 R12, -RZ, RZ, 0, 5.9604644775390625e-08 ;  /* 0x00000001ff0c7431 */ /* 0x000fe400000001ff */
[----:B------:R-:W-:Y:S01]  /*6600*/  IMAD.MOV.U32 R8, RZ, RZ, 0x70 ;  /* 0x00000070ff087424 */ /* 0x000fe200078e00ff */
[----:B------:R2:W3:Y:S01]  /*6610*/  LDC.64 R14, c[0x4][R16] ;  /* 0x01000000100e7b82 */ /* 0x0004e20000000a00 */
[----:B------:R-:W4:Y:S01]  /*6620*/  LDCU.64 UR6, c[0x4][0x88] ;  /* 0x01001100ff0677ac */ /* 0x000f220008000a00 */
[----:B------:R-:W-:Y:S01]  /*6630*/  IMAD.MOV.U32 R13, RZ, RZ, RZ ;  /* 0x000000ffff0d7224 */ /* 0x000fe200078e00ff */
[----:B------:R-:W2:Y:S01]  /*6640*/  LDCU.64 UR4, c[0x4][0x8] ;  /* 0x01000100ff0477ac */ /* 0x000ea20008000a00 */
[----:B-1----:R-:W-:Y:S01]  /*6650*/  MOV R5, UR9 ;  /* 0x0000000900057c02 */ /* 0x002fe20008000f00 */
[----:B------:R-:W-:Y:S01]  /*6660*/  IMAD.U32 R4, RZ, RZ, UR8 ;  /* 0x00000008ff047e24 */ /* 0x000fe2000f8e00ff */
[----:B----4-:R-:W-:Y:S01]  /*6670*/  MOV R7, UR7 ;  /* 0x0000000700077c02 */ /* 0x010fe20008000f00 */
[----:B------:R-:W-:Y:S01]  /*6680*/  IMAD.U32 R6, RZ, RZ, UR6 ;  /* 0x00000006ff067e24 */ /* 0x000fe2000f8e00ff */
[----:B--2---:R-:W-:Y:S01]  /*6690*/  MOV R11, UR5 ;  /* 0x00000005000b7c02 */ /* 0x004fe20008000f00 */
[----:B------:R-:W-:Y:S02]  /*66a0*/  IMAD.U32 R10, RZ, RZ, UR4 ;  /* 0x00000004ff0a7e24 */ /* 0x000fe4000f8e00ff */
[----:B------:R-:W-:Y:S07]  /*66b0*/  LEPC R20, `(.L_x_102) ;  /* 0x000000001014794e */ /* 0x000fee0000000000 */
[----:B---3-5:R-:W-:Y:S05]  /*66c0*/  CALL.ABS.NOINC R14 ;  /* 0x000000000e007343 */ /* 0x028fea0003c00000 */
.L_x_102:
[----:B------:R-:W1:Y:S01]  /*66d0*/  LDCU.64 UR8, c[0x4][0x80] ;  /* 0x01001000ff0877ac */ /* 0x000e620008000a00 */
[----:B------:R-:W2:Y:S01]  /*66e0*/  LDC.64 R16, c[0x4][R16] ;  /* 0x0100000010107b82 */ /* 0x000ea20000000a00 */
[----:B------:R-:W-:Y:S02]  /*66f0*/  HFMA2 R12, -RZ, RZ, 0, 5.9604644775390625e-08 ;  /* 0x00000001ff0c7431 */ /* 0x000fe400000001ff */
[----:B------:R-:W-:Y:S02]  /*6700*/  IMAD.MOV.U32 R8, RZ, RZ, 0x70 ;  /* 0x00000070ff087424 */ /* 0x000fe400078e00ff */
[----:B------:R-:W-:Y:S01]  /*6710*/  IMAD.MOV.U32 R13, RZ, RZ, RZ ;  /* 0x000000ffff0d7224 */ /* 0x000fe200078e00ff */
[----:B------:R-:W3:Y:S01]  /*6720*/  LDCU.64 UR6, c[0x4][0x88] ;  /* 0x01001100ff0677ac */ /* 0x000ee20008000a00 */
[----:B------:R-:W4:Y:S01]  /*6730*/  LDCU.64 UR4, c[0x4][0x8] ;  /* 0x01000100ff0477ac */ /* 0x000f220008000a00 */
[----:B-1----:R-:W-:Y:S02]  /*6740*/  MOV R4, UR8 ;  /* 0x0000000800047c02 */ /* 0x002fe40008000f00 */
[----:B------:R-:W-:Y:S02]  /*6750*/  MOV R5, UR9 ;  /* 0x0000000900057c02 */ /* 0x000fe40008000f00 */
[----:B---3--:R-:W-:Y:S01]  /*6760*/  MOV R7, UR7 ;  /* 0x0000000700077c02 */ /* 0x008fe20008000f00 */
[----:B------:R-:W-:Y:S01]  /*6770*/  IMAD.U32 R6, RZ, RZ, UR6 ;  /* 0x00000006ff067e24 */ /* 0x000fe2000f8e00ff */
[----:B----4-:R-:W-:Y:S01]  /*6780*/  MOV R11, UR5 ;  /* 0x00000005000b7c02 */ /* 0x010fe20008000f00 */
[----:B------:R-:W-:Y:S02]  /*6790*/  IMAD.U32 R10, RZ, RZ, UR4 ;  /* 0x00000004ff0a7e24 */ /* 0x000fe4000f8e00ff */
[----:B------:R-:W-:Y:S07]  /*67a0*/  LEPC R20, `(.L_x_101) ;  /* 0x000000001014794e */ /* 0x000fee0000000000 */
[----:B--2---:R-:W-:Y:S05]  /*67b0*/  CALL.ABS.NOINC R16 ;  /* 0x0000000010007343 */ /* 0x004fea0003c00000 */
.L_x_101:
[----:B------:R-:W-:Y:S05]  /*67c0*/  BSYNC.RECONVERGENT B6 ;  /* 0x0000000000067941 */ /* 0x000fea0003800200 */
.L_x_100:
[----:B------:R-:W-:Y:S02]  /*67d0*/  R2UR UR6, R93 ;  /* 0x000000005d0672ca */ /* 0x000fe400000e0000 */
[----:B------:R-:W-:Y:S02]  /*67e0*/  R2UR UR5, R86 ;  /* 0x00000000560572ca */ /* 0x000fe400000e0000 */
[----:B------:R-:W-:Y:S02]  /*67f0*/  R2UR UR4, R85 ;  /* 0x00000000550472ca */ /* 0x000fe400000e0000 */
[----:B------:R-:W-:Y:S02]  /*6800*/  ISETP.NE.U32.AND P4, PT, R74, RZ, PT ;  /* 0x000000ff4a00720c */ /* 0x000fe40003f85070 */
[----:B------:R-:W-:Y:S02]  /*6810*/  ISETP.NE.U32.AND P2, PT, RZ, UR60, PT ;  /* 0x0000003cff007c0c */ /* 0x000fe4000bf45070 */
[----:B------:R-:W-:Y:S02]  /*6820*/  ISETP.NE.AND.EX P4, PT, R75, RZ, PT, P4 ;  /* 0x000000ff4b00720c */ /* 0x000fe40003f85340 */
[----:B------:R-:W-:Y:S01]  /*6830*/  ISETP.NE.AND.EX P2, PT, RZ, UR61, PT, P2 ;  /* 0x0000003dff007c0c */ /* 0x000fe2000bf45320 */
[----:B------:R-:W-:Y:S02]  /*6840*/  UISETP.NE.AND UP2, UPT, UR6, URZ, UPT ;  /* 0x000000ff0600728c */ /* 0x000fe4000bf45270 */
[----:B------:R-:W-:Y:S04]  /*6850*/  UISETP.NE.U32.AND UP0, UPT, UR5, URZ, UPT ;  /* 0x000000ff0500728c */ /* 0x000fe8000bf05070 */
[----:B------:R-:W-:Y:S01]  /*6860*/  UISETP.NE.AND.EX UP1, UPT, UR4, URZ, UPT, UP0 ;  /* 0x000000ff0400728c */ /* 0x000fe2000bf25300 */
[----:B------:R-:W-:Y:S01]  /*6870*/  PLOP3.LUT P1, PT, PT, PT, UP2, 0x80, 0x8 ;  /* 0x000000000008781c */ /* 0x000fe20003f2f028 */
[----:B------:R-:W-:Y:S03]  /*6880*/  UPLOP3.LUT UP0, UPT, UPT, UPT, UPT, 0x40, 0x4 ;  /* 0x000000000004789c */ /* 0x000fe60003f0e870 */
[----:B------:R-:W-:Y:S06]  /*6890*/  @UP2 UPLOP3.LUT UP0, UPT, UPT, UPT, UP1, 0x80, 0x8 ;  /* 0x000000000008289c */ /* 0x000fec0003f0f010 */
[----:B------:R-:W-:Y:S01]  /*68a0*/  PLOP3.LUT P0, PT, PT, PT, UP0, 0x80, 0x8 ;  /* 0x000000000008781c */ /* 0x000fe20003f0f008 */
[----:B------:R-:W-:Y:S01]  /*68b0*/  @!UPT UIADD3 URZ, UPT, UPT, URZ, URZ, URZ ;  /* 0x000000fffffff290 */ /* 0x000fe2000fffe0ff */
[----:B------:R-:W-:Y:S11]  /*68c0*/  BRA.U !UP1, `(.L_x_103) ;  /* 0x0000000109407547 */ /* 0x000ff6000b800000 */
[----:B------:R-:W-:Y:S01]  /*68d0*/  UISETP.NE.U32.AND UP0, UPT, UR60, URZ, UPT ;  /* 0x000000ff3c00728c */ /* 0x000fe2000bf05070 */
[----:B------:R-:W-:Y:S01]  /*68e0*/  R2UR UR6, R86 ;  /* 0x00000000560672ca */ /* 0x000fe200000e0000 */
[----:B------:R-:W1:Y:S01]  /*68f0*/  LDCU.64 UR8, c[0x0][0x358] ;  /* 0x00006b00ff0877ac */ /* 0x000e620008000a00 */
[----:B------:R-:W-:Y:S02]  /*6900*/  HFMA2 R83, -RZ, RZ, 0, 5.9604644775390625e-08 ;  /* 0x00000001ff537431 */ /* 0x000fe400000001ff */
[----:B------:R-:W-:Y:S01]  /*6910*/  IMAD.MOV.U32 R0, RZ, RZ, 0x1 ;  /* 0x00000001ff007424 */ /* 0x000fe200078e00ff */
[----:B------:R-:W-:Y:S06]  /*6920*/  UISETP.NE.AND.EX UP0, UPT, UR61, URZ, UPT, UP0 ;  /* 0x000000ff3d00728c */ /* 0x000fec000bf05300 */
[----:B------:R-:W-:Y:S05]  /*6930*/  PLOP3.LUT P3, PT, PT, PT, UP0, 0x80, 0x8 ;  /* 0x000000000008781c */ /* 0x000fea0003f6f008 */
[----:B------:R-:W2:Y:S01]  /*6940*/  @UP0 LDCU.64 UR4, c[0x0][0x988] ;  /* 0x00013100ff0407ac */ /* 0x000ea20008000a00 */
[----:B------:R-:W-:Y:S07]  /*6950*/  @UP0 UIMAD UR6, UR53, UR6, URZ ;  /* 0x00000006350602a4 */ /* 0x000fee000f8e02ff */
[----:B------:R-:W-:Y:S01]  /*6960*/  @!P3 PRMT R83, R0, 0x7610, R83 ;  /* 0x000076100053b816 */ /* 0x000fe20000000053 */
[----:B--2---:R-:W-:Y:S06]  /*6970*/  @UP0 UIMAD.WIDE UR4, UR6, 0x4, UR4 ;  /* 0x00000004060408a5 */ /* 0x004fec000f8e0204 */
[----:B------:R-:W-:Y:S02]  /*6980*/  IMAD.U32 R4, RZ, RZ, UR4 ;  /* 0x00000004ff047e24 */ /* 0x000fe4000f8e00ff */
[----:B------:R-:W-:Y:S03]  /*6990*/  IMAD.U32 R5, RZ, RZ, UR5 ;  /* 0x00000005ff057e24 */ /* 0x000fe6000f8e00ff */
[----:B------:R-:W2:Y:S02]  /*69a0*/  @!UP0 LDCU UR4, c[0x0][0x980] ;  /* 0x00013000ff0487ac */ /* 0x000ea40008000800 */
[----:B-1---5:R1:W5:Y:S02]  /*69b0*/  @P3 LDG.E R41, desc[UR8][R4.64] ;  /* 0x0000000804293981 */ /* 0x022364000c1e1900 */
[----:B-12---:R-:W-:Y:S02]  /*69c0*/  @!P3 MOV R41, UR4 ;  /* 0x000000040029bc02 */ /* 0x006fe40008000f00 */
.L_x_103:
[----:B------:R-:W-:Y:S05]  /*69d0*/  @!P4 BRA `(.L_x_104) ;  /* 0x000000000024c947 */ /* 0x000fea0003800000 */
[----:B------:R-:W-:Y:S01]  /*69e0*/  ISETP.NE.U32.AND P3, PT, R72, RZ, PT ;  /* 0x000000ff4800720c */ /* 0x000fe20003f65070 */
[----:B------:R-:W1:Y:S03]  /*69f0*/  LDCU.64 UR4, c[0x0][0x358] ;  /* 0x00006b00ff0477ac */ /* 0x000e660008000a00 */
[----:B------:R-:W-:Y:S11]  /*6a00*/  ISETP.NE.AND.EX P3, PT, R73, RZ, PT, P3 ;  /* 0x000000ff4900720c */ /* 0x000ff60003f65330 */
[----:B------:R-:W-:Y:S02]  /*6a10*/  @!UPT UIADD3 URZ, UPT, UPT, URZ, URZ, URZ ;  /* 0x000000fffffff290 */ /* 0x000fe4000fffe0ff */
[----:B------:R-:W2:Y:S01]  /*6a20*/  @P3 LDC.64 R4, c[0x0][0x9a8] ;  /* 0x00026a00ff043b82 */ /* 0x000ea20000000a00 */
[----:B------:R-:W-:Y:S04]  /*6a30*/  @P3 IMAD R0, R74, UR53, RZ ;  /* 0x000000354a003c24 */ /* 0x000fe8000f8e02ff */
[----:B--2---:R-:W-:Y:S05]  /*6a40*/  @P3 IMAD.WIDE R4, R0, 0x4, R4 ;  /* 0x0000000400043825 */ /* 0x004fea00078e0204 */
[----:B-1---5:R1:W5:Y:S02]  /*6a50*/  @P3 LDG.E R38, desc[UR4][R4.64] ;  /* 0x0000000404263981 */ /* 0x022364000c1e1900 */
[----:B-1----:R-:W2:Y:S02]  /*6a60*/  @!P3 LDC R38, c[0x0][0x9a0] ;  /* 0x00026800ff26bb82 */ /* 0x002ea40000000800 */
.L_x_104:
[----:B-----5:R-:W-:Y:S01]  /*6a70*/  FSETP.NEU.AND P3, PT, R41, RZ, PT ;  /* 0x000000ff2900720b */ /* 0x020fe20003f6d000 */
[----:B------:R-:W1:Y:S01]  /*6a80*/  LDCU.128 UR12, c[0x0][0xb90] ;  /* 0x00017200ff0c77ac */ /* 0x000e620008000c00 */
[----:B------:R-:W-:Y:S01]  /*6a90*/  SEL R3, RZ, 0xffffffff, P2 ;  /* 0xffffffffff037807 */ /* 0x000fe20001000000 */
[----:B------:R-:W-:Y:S01]  /*6aa0*/  BSSY B1, `(.L_x_105) ;  /* 0x0000057000017945 */ /* 0x000fe20003800000 */
[----:B------:R-:W-:Y:S01]  /*6ab0*/  @P1 LOP3.LUT P2, RZ, R83, 0xff, RZ, 0xc0, !PT ;  /* 0x000000ff53ff1812 */ /* 0x000fe2000784c0ff */
[----:B------:R-:W-:Y:S01]  /*6ac0*/  IMAD.MOV.U32 R57, RZ, RZ, 0x1 ;  /* 0x00000001ff397424 */ /* 0x000fe200078e00ff */
[----:B------:R-:W-:Y:S01]  /*6ad0*/  @P1 SEL R0, RZ, 0xffffffff, P3 ;  /* 0xffffffffff001807 */ /* 0x000fe20001800000 */
[----:B------:R-:W-:Y:S01]  /*6ae0*/  IMAD.IADD R39, R37, 0x1, R2 ;  /* 0x0000000125277824 */ /* 0x000fe200078e0202 */
[----:B------:R-:W-:Y:S01]  /*6af0*/  LOP3.LUT R79, R79, 0x1, RZ, 0x3c, !PT ;  /* 0x000000014f4f7812 */ /* 0x000fe200078e3cff */
[----:B------:R-:W3:Y:S01]  /*6b00*/  LDCU UR11, c[0x0][0xba0] ;  /* 0x00017400ff0b77ac */ /* 0x000ee20008000800 */
[----:B------:R-:W-:Y:S01]  /*6b10*/  @P0 SEL R0, R3, R0, !P2 ;  /* 0x0000000003000207 */ /* 0x000fe20005000000 */
[----:B------:R-:W-:Y:S01]  /*6b20*/  IMAD R104, R81, -0x10, R95 ;  /* 0xfffffff051687824 */ /* 0x000fe200078e025f */
[----:B------:R-:W-:Y:S01]  /*6b30*/  LEA R103, R36, UR50, 0x3 ;  /* 0x0000003224677c11 */ /* 0x000fe2000f8e18ff */
[----:B------:R-:W-:Y:S01]  /*6b40*/  USHF.L.U32 UR8, UR52, 0x7, URZ ;  /* 0x0000000734087899 */ /* 0x000fe200080006ff */
[----:B------:R-:W-:Y:S01]  /*6b50*/  @P1 LOP3.LUT R0, R0, 0x1, RZ, 0xc0, !PT ;  /* 0x0000000100001812 */ /* 0x000fe200078ec0ff */
[----:B------:R-:W-:Y:S01]  /*6b60*/  IMAD.MOV.U32 R56, RZ, RZ, RZ ;  /* 0x000000ffff387224 */ /* 0x000fe200078e00ff */
[----:B------:R-:W-:Y:S02]  /*6b70*/  R2UR UR4, R89 ;  /* 0x00000000590472ca */ /* 0x000fe400000e0000 */
[----:B------:R-:W-:Y:S02]  /*6b80*/  CS2R R70, SRZ ;  /* 0x0000000000467805 */ /* 0x000fe4000001ff00 */
[----:B------:R-:W-:Y:S01]  /*6b90*/  ISETP.NE.U32.OR P5, PT, R0, 0x1, !P1 ;  /* 0x000000010000780c */ /* 0x000fe20004fa5470 */
[----:B------:R-:W-:Y:S01]  /*6ba0*/  IMAD.U32 R100, RZ, RZ, UR8 ;  /* 0x00000008ff647e24 */ /* 0x000fe2000f8e00ff */
[----:B------:R-:W-:Y:S02]  /*6bb0*/  R2UR UR6, R88 ;  /* 0x00000000580672ca */ /* 0x000fe400000e0000 */
[----:B------:R-:W-:Y:S02]  /*6bc0*/  CS2R R68, SRZ ;  /* 0x0000000000447805 */ /* 0x000fe4000001ff00 */
[----:B------:R-:W-:Y:S02]  /*6bd0*/  R2UR UR10, R90 ;  /* 0x000000005a0a72ca */ /* 0x000fe400000e0000 */
[----:B------:R-:W-:Y:S02]  /*6be0*/  CS2R R62, SRZ ;  /* 0x00000000003e7805 */ /* 0x000fe4000001ff00 */
[----:B------:R-:W-:Y:S02]  /*6bf0*/  R2UR UR9, R87 ;  /* 0x00000000570972ca */ /* 0x000fe400000e0000 */
[----:B------:R-:W-:Y:S02]  /*6c00*/  CS2R R60, SRZ ;  /* 0x00000000003c7805 */ /* 0x000fe4000001ff00 */
[----:B------:R-:W-:Y:S02]  /*6c10*/  PLOP3.LUT P2, PT, PT, PT, UP1, 0x80, 0x8 ;  /* 0x000000000008781c */ /* 0x000fe40003f4f018 */
[----:B------:R-:W-:Y:S02]  /*6c20*/  CS2R R54, SRZ ;  /* 0x0000000000367805 */ /* 0x000fe4000001ff00 */
[----:B------:R-:W-:Y:S01]  /*6c30*/  LOP3.LUT P4, R101, R83, 0xff, RZ, 0xc0, !PT ;  /* 0x000000ff53657812 */ /* 0x000fe2000788c0ff */
[----:B------:R-:W-:Y:S01]  /*6c40*/  UIMAD.WIDE.U32 UR4, UR8, UR4, URZ ;  /* 0x00000004080472a5 */ /* 0x000fe2000f8e00ff */
[----:B------:R-:W-:Y:S02]  /*6c50*/  SEL R4, RZ, 0xffffffff, P3 ;  /* 0xffffffffff047807 */ /* 0x000fe40001800000 */
[----:B------:R-:W-:Y:S02]  /*6c60*/  CS2R R52, SRZ ;  /* 0x0000000000347805 */ /* 0x000fe4000001ff00 */
[----:B------:R-:W-:Y:S01]  /*6c70*/  @P5 SHF.L.U32 R0, R79, 0x1f, RZ ;  /* 0x0000001f4f005819 */ /* 0x000fe200000006ff */
[----:B------:R-:W-:Y:S01]  /*6c80*/  USHF.R.U32.HI UR5, URZ, UR6, UR5 ;  /* 0x00000006ff057299 */ /* 0x000fe20008011605 */
[----:B------:R-:W-:Y:S01]  /*6c90*/  P2R R102, PR, RZ, 0x20 ;  /* 0x00000020ff667803 */ /* 0x000fe20000000000 */
[----:B------:R-:W-:Y:S01]  /*6ca0*/  UISETP.NE.AND UP0, UPT, UR10, 0x1, UPT ;  /* 0x000000010a00788c */ /* 0x000fe2000bf05270 */
[----:B------:R4:W2:Y:S01]  /*6cb0*/  @P5 SYNCS.PHASECHK.TRANS64.TRYWAIT P1, [UR50+0x80], R0 ;  /* 0x00008000ff0055a7 */ /* 0x0008a20008021132 */
[----:B------:R-:W-:Y:S02]  /*6cc0*/  CS2R R50, SRZ ;  /* 0x0000000000327805 */ /* 0x000fe4000001ff00 */
[----:B------:R-:W-:Y:S01]  /*6cd0*/  CS2R R48, SRZ ;  /* 0x0000000000307805 */ /* 0x000fe2000001ff00 */
[----:B------:R-:W-:Y:S01]  /*6ce0*/  USEL UR5, UR8, UR5, !UP0 ;  /* 0x0000000508057287 */ /* 0x000fe2000c000000 */
[----:B------:R-:W-:Y:S01]  /*6cf0*/  @P2 SEL R4, R3, R4, !P4 ;  /* 0x0000000403042207 */ /* 0x000fe20006000000 */
[----:B------:R-:W-:Y:S03]  /*6d00*/  UISETP.NE.AND UP0, UPT, UR9, 0x1, UPT ;  /* 0x000000010900788c */ /* 0x000fe6000bf05270 */
[----:B------:R-:W-:Y:S01]  /*6d10*/  LOP3.LUT R4, R4, 0x1, RZ, 0xc0, !PT ;  /* 0x0000000104047812 */ /* 0x000fe200078ec0ff */
[----:B------:R-:W-:Y:S02]  /*6d20*/  IMAD R6, RZ, RZ, -UR5 ;  /* 0x80000005ff067e24 */ /* 0x000fe4000f8e02ff */
[----:B------:R-:W-:Y:S02]  /*6d30*/  IMAD.U32 R99, RZ, RZ, UR5 ;  /* 0x00000005ff637e24 */ /* 0x000fe4000f8e00ff */
[----:B------:R-:W-:Y:S01]  /*6d40*/  IMAD R100, R6, UR10, R100 ;  /* 0x0000000a06647c24 */ /* 0x000fe2000f8e0264 */
[----:B----4-:R-:W-:Y:S04]  /*6d50*/  SHF.L.U32 R0, R78, 0x1f, RZ ;  /* 0x0000001f4e007819 */ /* 0x010fe800000006ff */
[----:B------:R4:W4:Y:S01]  /*6d60*/  SYNCS.PHASECHK.TRANS64.TRYWAIT P0, [R103+URZ+0xe0], R0 ;  /* 0x0000e000670075a7 */ /* 0x00092200080011ff */
[----:B-1----:R-:W-:Y:S07]  /*6d70*/  UIMAD.WIDE.U32 UR6, UR5, UR12, URZ ;  /* 0x0000000c050672a5 */ /* 0x002fee000f8e00ff */
[----:B------:R-:W-:Y:S02]  /*6d80*/  UMOV UR4, UR7 ;  /* 0x0000000700047c82 */ /* 0x000fe40008000000 */
[----:B------:R-:W-:Y:S04]  /*6d90*/  USHF.R.U32.HI UR4, URZ, UR13, UR4 ;  /* 0x0000000dff047299 */ /* 0x000fe80008011604 */
[----:B------:R-:W-:Y:S02]  /*6da0*/  USEL UR4, UR5, UR4, !UP0 ;  /* 0x0000000405047287 */ /* 0x000fe4000c000000 */
[----:B------:R-:W-:Y:S02]  /*6db0*/  UISETP.NE.AND UP0, UPT, UR14, 0x1, UPT ;  /* 0x000000010e00788c */ /* 0x000fe4000bf05270 */
[----:B------:R-:W-:Y:S02]  /*6dc0*/  UIMAD.WIDE.U32 UR6, UR4, UR15, URZ ;  /* 0x0000000f040672a5 */ /* 0x000fe4000f8e00ff */
[----:B------:R-:W-:Y:S02]  /*6dd0*/  IMAD.U32 R98, RZ, RZ, UR4 ;  /* 0x00000004ff627e24 */ /* 0x000fe4000f8e00ff */
[----:B------:R-:W-:Y:S01]  /*6de0*/  PLOP3.LUT P2, PT, PT, PT, UP0, 0x80, 0x8 ;  /* 0x000000000008781c */ /* 0x000fe20003f4f008 */
[----:B------:R-:W-:Y:S02]  /*6df0*/  IMAD R5, RZ, RZ, -UR4 ;  /* 0x80000004ff057e24 */ /* 0x000fe4000f8e02ff */
[----:B------:R-:W-:Y:S01]  /*6e00*/  UMOV UR6, UR7 ;  /* 0x0000000700067c82 */ /* 0x000fe20008000000 */
[----:B------:R-:W-:Y:S01]  /*6e10*/  IMAD.U32 R97, RZ, RZ, UR4 ;  /* 0x00000004ff617e24 */ /* 0x000fe2000f8e00ff */
[----:B---3--:R-:W-:Y:S01]  /*6e20*/  USHF.R.U32.HI UR6, URZ, UR11, UR6 ;  /* 0x0000000bff067299 */ /* 0x008fe20008011606 */
[----:B------:R-:W-:Y:S05]  /*6e30*/  IMAD R99, R5, UR9, R99 ;  /* 0x0000000905637c24 */ /* 0x000fea000f8e0263 */
[----:B------:R-:W-:Y:S02]  /*6e40*/  SEL R98, R98, UR6, !P2 ;  /* 0x0000000662627c07 */ /* 0x000fe4000d000000 */
[----:B------:R-:W-:Y:S03]  /*6e50*/  ISETP.NE.U32.AND P2, PT, R4, 0x1, PT ;  /* 0x000000010400780c */ /* 0x000fe60003f45070 */
[----:B------:R-:W-:Y:S01]  /*6e60*/  IMAD.MOV R3, RZ, RZ, -R98 ;  /* 0x000000ffff037224 */ /* 0x000fe200078e0a62 */
[----:B------:R-:W-:Y:S03]  /*6e70*/  P2R R58, PR, RZ, 0x4 ;  /* 0x00000004ff3a7803 */ /* 0x000fe60000000000 */
[----:B------:R-:W-:Y:S01]  /*6e80*/  IMAD R97, R3, UR14, R97 ;  /* 0x0000000e03617c24 */ /* 0x000fe2000f8e0261 */
[----:B--2---:R-:W-:Y:S01]  /*6e90*/  @P5 SEL R57, RZ, 0x1, !P1 ;  /* 0x00000001ff395807 */ /* 0x004fe20004800000 */
[----:B------:R-:W-:Y:S06]  /*6ea0*/  @!P5 BRA `(.L_x_106) ;  /* 0x000000000058d947 */ /* 0x000fec0003800000 */
[----:B------:R-:W-:Y:S01]  /*6eb0*/  IMAD.MOV.U32 R71, RZ, RZ, RZ ;  /* 0x000000ffff477224 */ /* 0x000fe200078e00ff */
[----:B------:R-:W-:Y:S01]  /*6ec0*/  ISETP.NE.AND P1, PT, R57, RZ, PT ;  /* 0x000000ff3900720c */ /* 0x000fe20003f25270 */
[----:B------:R-:W-:Y:S01]  /*6ed0*/  BSSY B0, `(.L_x_107) ;  /* 0x000000c000007945 */ /* 0x000fe20003800000 */
[----:B------:R-:W-:Y:S02]  /*6ee0*/  CS2R R50, SRZ ;  /* 0x0000000000327805 */ /* 0x000fe4000001ff00 */
[----:B------:R-:W-:Y:S02]  /*6ef0*/  CS2R R48, SRZ ;  /* 0x0000000000307805 */ /* 0x000fe4000001ff00 */
[----:B------:R-:W-:Y:S02]  /*6f00*/  CS2R R54, SRZ ;  /* 0x0000000000367805 */ /* 0x000fe4000001ff00 */
[----:B------:R-:W-:Y:S02]  /*6f10*/  CS2R R52, SRZ ;  /* 0x0000000000347805 */ /* 0x000fe4000001ff00 */
[----:B------:R-:W-:Y:S02]  /*6f20*/  CS2R R62, SRZ ;  /* 0x00000000003e7805 */ /* 0x000fe4000001ff00 */
[----:B------:R-:W-:Y:S02]  /*6f30*/  CS2R R60, SRZ ;  /* 0x00000000003c7805 */ /* 0x000fe4000001ff00 */
[----:B------:R-:W-:Y:S01]  /*6f40*/  CS2R R68, SRZ ;  /* 0x0000000000447805 */ /* 0x000fe2000001ff00 */
[----:B------:R-:W-:Y:S06]  /*6f50*/  @P1 BRA `(.L_x_108) ;  /* 0x00000000000c1947 */ /* 0x000fec0003800000 */
[----:B------:R-:W-:Y:S04]  /*6f60*/  SHF.L.U32 R3, R79, 0x1f, RZ ;  /* 0x0000001f4f037819 */ /* 0x000fe800000006ff */
[----:B------:R-:W1:Y:S02]  /*6f70*/  SYNCS.PHASECHK.TRANS64.TRYWAIT P1, [UR50+0x80], R3 ;  /* 0x00008003ff0075a7 */ /* 0x000e640008021132 */
[----:B-1----:R-:W-:Y:S05]  /*6f80*/  @!P1 BRA `(.L_x_109) ;  /* 0x0000003c00e49947 */ /* 0x002fea0003800000 */
.L_x_108:
[----:B------:R-:W-:Y:S05]  /*6f90*/  BSYNC B0 ;  /* 0x0000000000007941 */ /* 0x000fea0003800000 */
.L_x_107:
[----:B------:R-:W-:Y:S01]  /*6fa0*/  ISETP.NE.AND P1, PT, R58, RZ, PT ;  /* 0x000000ff3a00720c */ /* 0x000fe20003f25270 */
[----:B------:R-:W-:Y:S11]  /*6fb0*/  HFMA2 R56, -RZ, RZ, 0, 5.9604644775390625e-08 ;  /* 0x00000001ff387431 */ /* 0x000ff600000001ff */
[----:B------:R-:W-:Y:S01]  /*6fc0*/  @!UPT UIADD3 URZ, UPT, UPT, URZ, URZ, URZ ;  /* 0x000000fffffff290 */ /* 0x000fe2000fffe0ff */
[----:B------:R2:W3:Y:S04]  /*6fd0*/  @P1 LDS.128 R48, [R80] ;  /* 0x0000000050301984 */ /* 0x0004e80000000c00 */
[----:B------:R2:W1:Y:S04]  /*6fe0*/  @P1 LDS.128 R52, [R95+0x10] ;  /* 0x000010005f341984 */ /* 0x0004680000000c00 */
[----:B------:R2:W1:Y:S04]  /*6ff0*/  @P1 LDS.128 R60, [R94+0x20] ;  /* 0x000020005e3c1984 */ /* 0x0004680000000c00 */
[----:B------:R2:W1:Y:S02]  /*7000*/  @P1 LDS.128 R68, [R104+0x30] ;  /* 0x0000300068441984 */ /* 0x0004640000000c00 */
.L_x_106:
[----:B------:R-:W-:Y:S05]  /*7010*/  BSYNC B1 ;  /* 0x0000000000017941 */ /* 0x000fea0003800000 */
.L_x_105:
[----:B-1----:R-:W-:Y:S04]  /*7020*/  SHF.R.U32.HI R2, RZ, 0x15, R39 ;  /* 0x00000015ff027819 */ /* 0x002fe80000011627 */
[----:B------:R-:W-:Y:S01]  /*7030*/  LOP3.LUT P1, RZ, R2, 0x3, R84, 0x48, !PT ;  /* 0x0000000302ff7812 */ /* 0x000fe20007824854 */
[----:B------:R-:W-:Y:S01]  /*7040*/  @!UPT UIADD3 URZ, UPT, UPT, URZ, URZ, URZ ;  /* 0x000000fffffff290 */ /* 0x000fe2000fffe0ff */
[----:B----4-:R-:W-:Y:S11]  /*7050*/  @P0 BRA `(.L_x_110) ;  /* 0x0000000000080947 */ /* 0x010ff60003800000 */
[----:B------:R-:W1:Y:S02]  /*7060*/  SYNCS.PHASECHK.TRANS64.TRYWAIT P0, [R103+URZ+0xe0], R0 ;  /* 0x0000e000670075a7 */ /* 0x000e6400080011ff */
[----:B-1----:R-:W-:Y:S05]  /*7070*/  @!P0 BRA `(.L_x_111) ;  /* 0x0000003c00c08947 */ /* 0x002fea0003800000 */
.L_x_110:
[----:B------:R-:W-:Y:S05]  /*7080*/  @!P1 BRA `(.L_x_112) ;  /* 0x0000000000409947 */ /* 0x000fea0003800000 */
[----:B------:R-:W4:Y:S01]  /*7090*/  LDCU.64 UR8, c[0x4][0x70] ;  /* 0x01000e00ff0877ac */ /* 0x000f220008000a00 */
[----:B------:R-:W-:Y:S01]  /*70a0*/  MOV R3, 0x0 ;  /* 0x0000000000037802 */ /* 0x000fe20000000f00 */
[----:B------:R-:W-:Y:S02]  /*70b0*/  HFMA2 R12, -RZ, RZ, 0, 5.9604644775390625e-08 ;  /* 0x00000001ff0c7431 */ /* 0x000fe400000001ff */
[----:B------:R-:W-:Y:S02]  /*70c0*/  IMAD.MOV.U32 R8, RZ, RZ, 0x192 ;  /* 0x00000192ff087424 */ /* 0x000fe400078e00ff */
[----:B------:R-:W-:Y:S01]  /*70d0*/  IMAD.MOV.U32 R13, RZ, RZ, RZ ;  /* 0x000000ffff0d7224 */ /* 0x000fe200078e00ff */
[----:B------:R-:W5:Y:S01]  /*70e0*/  LDCU.64 UR6, c[0x4][0x78] ;  /* 0x01000f00ff0677ac */ /* 0x000f620008000a00 */
[----:B------:R-:W1:Y:S01]  /*70f0*/  LDC.64 R2, c[0x4][R3] ;  /* 0x0100000003027b82 */ /* 0x000e620000000a00 */
[----:B------:R-:W2:Y:S01]  /*7100*/  LDCU.64 UR4, c[0x4][0x10] ;  /* 0x01000200ff0477ac */ /* 0x000ea20008000a00 */
[----:B----4-:R-:W-:Y:S01]  /*7110*/  MOV R5, UR9 ;  /* 0x0000000900057c02 */ /* 0x010fe20008000f00 */
[----:B------:R-:W-:Y:S01]  /*7120*/  IMAD.U32 R4, RZ, RZ, UR8 ;  /* 0x00000008ff047e24 */ /* 0x000fe2000f8e00ff */
[----:B-----5:R-:W-:Y:S01]  /*7130*/  MOV R7, UR7 ;  /* 0x0000000700077c02 */ /* 0x020fe20008000f00 */
[----:B------:R-:W-:Y:S01]  /*7140*/  IMAD.U32 R6, RZ, RZ, UR6 ;  /* 0x00000006ff067e24 */ /* 0x000fe2000f8e00ff */
[----:B--2---:R-:W-:Y:S01]  /*7150*/  MOV R11, UR5 ;  /* 0x00000005000b7c02 */ /* 0x004fe20008000f00 */
[----:B------:R-:W-:Y:S02]  /*7160*/  IMAD.U32 R10, RZ, RZ, UR4 ;  /* 0x00000004ff0a7e24 */ /* 0x000fe4000f8e00ff */
[----:B------:R-:W-:Y:S07]  /*7170*/  LEPC R20, `(.L_x_112) ;  /* 0x000000001014794e */ /* 0x000fee0000000000 */
[----:B-1-3--:R-:W-:Y:S05]  /*7180*/  CALL.ABS.NOINC R2 ;  /* 0x0000000002007343 */ /* 0x00afea0003c00000 */
.L_x_112:
[----:B------:R-:W-:Y:S05]  /*7190*/  WARPSYNC.ALL ;  /* 0x0000000000007948 */ /* 0x000fea0003800000 */
[----:B------:R-:W-:Y:S01]  /*71a0*/  R2UR UR4, R39 ;  /* 0x00000000270472ca */ /* 0x000fe200000e0000 */
[--C-:B---3--:R-:W-:Y:S01]  /*71b0*/  HADD2.F32 R3, -RZ, R48.reuse.H0_H0 ;  /* 0x20000030ff037230 */ /* 0x108fe20000004100 */
[----:B------:R-:W-:Y:S01]  /*71c0*/  ISETP.NE.AND P0, PT, R82, RZ, PT ;  /* 0x000000ff5200720c */ /* 0x000fe20003f05270 */
[--C-:B------:R-:W-:Y:S01]  /*71d0*/  HADD2.F32 R40, -RZ, R49.reuse.H0_H0 ;  /* 0x20000031ff287230 */ /* 0x100fe20000004100 */
[----:B------:R-:W-:Y:S01]  /*71e0*/  BSSY.RECONVERGENT B0, `(.L_x_113) ;  /* 0x0000089000007945 */ /* 0x000fe20003800200 */
[----:B------:R-:W-:Y:S08]  /*71f0*/  HADD2.F32 R42, -RZ, R49.H1_H1 ;  /* 0x30000031ff2a7230 */ /* 0x000ff00000004100 */
[----:B------:R-:W1:Y:S02]  /*7200*/  LDTM.x32 R4, tmem[UR4] ;  /* 0x00000004000479ee */ /* 0x000e6400082c0000 */
[C---:B-1----:R-:W-:Y:S01]  /*7210*/  FMUL R0, R38.reuse, R4 ;  /* 0x0000000426007220 */ /* 0x042fe20000400000 */
[----:B------:R-:W-:Y:S02]  /*7220*/  HADD2.F32 R4, -RZ, R48.H1_H1 ;  /* 0x30000030ff047230 */ /* 0x000fe40000004100 */
[C---:B------:R-:W-:Y:S01]  /*7230*/  FMUL R2, R38.reuse, R5 ;  /* 0x0000000526027220 */ /* 0x040fe20000400000 */
[C---:B------:R-:W-:Y:S01]  /*7240*/  FMUL R7, R38.reuse, R7 ;  /* 0x0000000726077220 */ /* 0x040fe20000400000 */
[C---:B------:R-:W-:Y:S01]  /*7250*/  FFMA R0, R41.reuse, R3, R0 ;  /* 0x0000000329007223 */ /* 0x040fe20000000000 */
[C---:B------:R-:W-:Y:S01]  /*7260*/  FMUL R3, R38.reuse, R6 ;  /* 0x0000000626037220 */ /* 0x040fe20000400000 */
[C---:B------:R-:W-:Y:S01]  /*7270*/  FFMA R2, R41.reuse, R4, R2 ;  /* 0x0000000429027223 */ /* 0x040fe20000000002 */
[C---:B------:R-:W-:Y:S01]  /*7280*/  FMUL R4, R38.reuse, R8 ;  /* 0x0000000826047220 */ /* 0x040fe20000400000 */
[C---:B------:R-:W-:Y:S01]  /*7290*/  FMUL R8, R38.reuse, R12 ;  /* 0x0000000c26087220 */ /* 0x040fe20000400000 */
[C---:B------:R-:W-:Y:S01]  /*72a0*/  FFMA R3, R41.reuse, R40, R3 ;  /* 0x0000002829037223 */ /* 0x040fe20000000003 */
[C---:B------:R-:W-:Y:S01]  /*72b0*/  FMUL R12, R38.reuse, R16 ;  /* 0x00000010260c7220 */ /* 0x040fe20000400000 */
[C---:B------:R-:W-:Y:S01]  /*72c0*/  FMUL R16, R38.reuse, R20 ;  /* 0x0000001426107220 */ /* 0x040fe20000400000 */
[C---:B------:R-:W-:Y:S01]  /*72d0*/  FMUL R20, R38.reuse, R24 ;  /* 0x0000001826147220 */ /* 0x040fe20000400000 */
[C---:B------:R-:W-:Y:S01]  /*72e0*/  FMUL R24, R38.reuse, R28 ;  /* 0x0000001c26187220 */ /* 0x040fe20000400000 */
[----:B------:R-:W-:Y:S01]  /*72f0*/  FMUL R28, R38, R32 ;  /* 0x00000020261c7220 */ /* 0x000fe20000400000 */
[--C-:B------:R-:W-:Y:S01]  /*7300*/  HADD2.F32 R32, -RZ, R50.reuse.H0_H0 ;  /* 0x20000032ff207230 */ /* 0x100fe20000004100 */
[----:B------:R-:W-:Y:S01]  /*7310*/  F2FP.F16.F32.PACK_AB R44, R2, R0 ;  /* 0x00000000022c723e */ /* 0x000fe200000000ff */
[----:B------:R-:W-:Y:S02]  /*7320*/  HADD2.F32 R0, -RZ, R50.H1_H1 ;  /* 0x30000032ff007230 */ /* 0x000fe40000004100 */
[C---:B------:R-:W-:Y:S01]  /*7330*/  FMUL R5, R38.reuse, R9 ;  /* 0x0000000926057220 */ /* 0x040fe20000400000 */
[--C-:B------:R-:W-:Y:S02]  /*7340*/  HADD2.F32 R2, -RZ, R51.reuse.H0_H0 ;  /* 0x20000033ff027230 */ /* 0x100fe40000004100 */
[C---:B------:R-:W-:Y:S01]  /*7350*/  FFMA R7, R41.reuse, R42, R7 ;  /* 0x0000002a29077223 */ /* 0x040fe20000000007 */
[C---:B------:R-:W-:Y:S01]  /*7360*/  FFMA R4, R41.reuse, R32, R4 ;  /* 0x0000002029047223 */ /* 0x040fe20000000004 */
[----:B------:R-:W-:Y:S02]  /*7370*/  HADD2.F32 R32, -RZ, R51.H1_H1 ;  /* 0x30000033ff207230 */ /* 0x000fe40000004100 */
[----:B------:R-:W-:Y:S01]  /*7380*/  FFMA R5, R41, R0, R5 ;  /* 0x0000000029057223 */ /* 0x000fe20000000005 */
[--C-:B------:R-:W-:Y:S01]  /*7390*/  HADD2.F32 R0, -RZ, R52.reuse.H0_H0 ;  /* 0x20000034ff007230 */ /* 0x100fe20000004100 */
[----:B------:R-:W-:Y:S01]  /*73a0*/  F2FP.F16.F32.PACK_AB R45, R7, R3 ;  /* 0x00000003072d723e */ /* 0x000fe200000000ff */
[C---:B------:R-:W-:Y:S01]  /*73b0*/  FMUL R6, R38.reuse, R10 ;  /* 0x0000000a26067220 */ /* 0x040fe20000400000 */
[--C-:B------:R-:W-:Y:S01]  /*73c0*/  HADD2.F32 R3, -RZ, R53.reuse.H0_H0 ;  /* 0x20000035ff037230 */ /* 0x100fe20000004100 */
[----:B------:R-:W-:Y:S01]  /*73d0*/  F2FP.F16.F32.PACK_AB R46, R5, R4 ;  /* 0x00000004052e723e */ /* 0x000fe200000000ff */
[C---:B------:R-:W-:Y:S01]  /*73e0*/  FMUL R11, R38.reuse, R11 ;  /* 0x0000000b260b7220 */ /* 0x040fe20000400000 */
[C---:B------:R-:W-:Y:S01]  /*73f0*/  FFMA R6, R41.reuse, R2, R6 ;  /* 0x0000000229067223 */ /* 0x040fe20000000006 */
[----:B------:R-:W-:Y:S02]  /*7400*/  HADD2.F32 R2, -RZ, R52.H1_H1 ;  /* 0x30000034ff027230 */ /* 0x000fe40000004100 */
[C---:B------:R-:W-:Y:S01]  /*7410*/  FMUL R9, R38.reuse, R13 ;  /* 0x0000000d26097220 */ /* 0x040fe20000400000 */
[C---:B------:R-:W-:Y:S01]  /*7420*/  FFMA R11, R41.reuse, R32, R11 ;  /* 0x00000020290b7223 */ /* 0x040fe2000000000b */
[C---:B------:R-:W-:Y:S01]  /*7430*/  FFMA R8, R41.reuse, R0, R8 ;  /* 0x0000000029087223 */ /* 0x040fe20000000008 */
[C---:B------:R-:W-:Y:S01]  /*7440*/  FMUL R10, R38.reuse, R14 ;  /* 0x0000000e260a7220 */ /* 0x040fe20000400000 */
[----:B------:R-:W-:Y:S02]  /*7450*/  HADD2.F32 R0, -RZ, R53.H1_H1 ;  /* 0x30000035ff007230 */ /* 0x000fe40000004100 */
[C---:B------:R-:W-:Y:S01]  /*7460*/  FMUL R15, R38.reuse, R15 ;  /* 0x0000000f260f7220 */ /* 0x040fe20000400000 */
[C---:B------:R-:W-:Y:S01]  /*7470*/  FFMA R9, R41.reuse, R2, R9 ;  /* 0x0000000229097223 */ /* 0x040fe20000000009 */
[C---:B------:R-:W-:Y:S01]  /*7480*/  FFMA R10, R41.reuse, R3, R10 ;  /* 0x00000003290a7223 */ /* 0x040fe2000000000a */
[--C-:B------:R-:W-:Y:S02]  /*7490*/  HADD2.F32 R2, -RZ, R54.reuse.H0_H0 ;  /* 0x20000036ff027230 */ /* 0x100fe40000004100 */
[C---:B------:R-:W-:Y:S01]  /*74a0*/  FFMA R15, R41.reuse, R0, R15 ;  /* 0x00000000290f7223 */ /* 0x040fe2000000000f */
[----:B------:R-:W-:Y:S02]  /*74b0*/  HADD2.F32 R3, -RZ, R54.H1_H1 ;  /* 0x30000036ff037230 */ /* 0x000fe40000004100 */
[C---:B------:R-:W-:Y:S01]  /*74c0*/  FMUL R13, R38.reuse, R17 ;  /* 0x00000011260d7220 */ /* 0x040fe20000400000 */
[--C-:B------:R-:W-:Y:S02]  /*74d0*/  HADD2.F32 R0, -RZ, R55.reuse.H0_H0 ;  /* 0x20000037ff007230 */ /* 0x100fe40000004100 */
[C---:B------:R-:W-:Y:S01]  /*74e0*/  FMUL R14, R38.reuse, R18 ;  /* 0x00000012260e7220 */ /* 0x040fe20000400000 */
[C---:B------:R-:W-:Y:S01]  /*74f0*/  FFMA R12, R41.reuse, R2, R12 ;  /* 0x00000002290c7223 */ /* 0x040fe2000000000c */
[C---:B------:R-:W-:Y:S01]  /*7500*/  FFMA R13, R41.reuse, R3, R13 ;  /* 0x00000003290d7223 */ /* 0x040fe2000000000d */
[----:B------:R-:W-:Y:S02]  /*7510*/  HADD2.F32 R2, -RZ, R55.H1_H1 ;  /* 0x30000037ff027230 */ /* 0x000fe40000004100 */
[C---:B------:R-:W-:Y:S01]  /*7520*/  FFMA R14, R41.reuse, R0, R14 ;  /* 0x00000000290e7223 */ /* 0x040fe2000000000e */
[C---:B------:R-:W-:Y:S01]  /*7530*/  FMUL R19, R38.reuse, R19 ;  /* 0x0000001326137220 */ /* 0x040fe20000400000 */
[--C-:B------:R-:W-:Y:S02]  /*7540*/  HADD2.F32 R0, -RZ, R60.reuse.H0_H0 ;  /* 0x2000003cff007230 */ /* 0x100fe40000004100 */
[C---:B------:R-:W-:Y:S01]  /*7550*/  FMUL R17, R38.reuse, R21 ;  /* 0x0000001526117220 */ /* 0x040fe20000400000 */
[--C-:B------:R-:W-:Y:S02]  /*7560*/  HADD2.F32 R3, -RZ, R61.reuse.H0_H0 ;  /* 0x2000003dff037230 */ /* 0x100fe40000004100 */
[C---:B------:R-:W-:Y:S01]  /*7570*/  FFMA R19, R41.reuse, R2, R19 ;  /* 0x0000000229137223 */ /* 0x040fe20000000013 */
[----:B------:R-:W-:Y:S02]  /*7580*/  HADD2.F32 R2, -RZ, R60.H1_H1 ;  /* 0x3000003cff027230 */ /* 0x000fe40000004100 */
[C---:B------:R-:W-:Y:S01]  /*7590*/  FFMA R16, R41.reuse, R0, R16 ;  /* 0x0000000029107223 */ /* 0x040fe20000000010 */
[C---:B------:R-:W-:Y:S01]  /*75a0*/  FMUL R18, R38.reuse, R22 ;  /* 0x0000001626127220 */ /* 0x040fe20000400000 */
[----:B------:R-:W-:Y:S02]  /*75b0*/  HADD2.F32 R0, -RZ, R61.H1_H1 ;  /* 0x3000003dff007230 */ /* 0x000fe40000004100 */
[C---:B------:R-:W-:Y:S01]  /*75c0*/  FMUL R23, R38.reuse, R23 ;  /* 0x0000001726177220 */ /* 0x040fe20000400000 */
[C---:B------:R-:W-:Y:S01]  /*75d0*/  FFMA R17, R41.reuse, R2, R17 ;  /* 0x0000000229117223 */ /* 0x040fe20000000011 */
[C---:B------:R-:W-:Y:S01]  /*75e0*/  FFMA R18, R41.reuse, R3, R18 ;  /* 0x0000000329127223 */ /* 0x040fe20000000012 */
[--C-:B------:R-:W-:Y:S02]  /*75f0*/  HADD2.F32 R2, -RZ, R62.reuse.H0_H0 ;  /* 0x2000003eff027230 */ /* 0x100fe40000004100 */
[----:B------:R-:W-:Y:S01]  /*7600*/  FFMA R23, R41, R0, R23 ;  /* 0x0000000029177223 */ /* 0x000fe20000000017 */
[----:B------:R-:W-:Y:S02]  /*7610*/  HADD2.F32 R0, -RZ, R62.H1_H1 ;  /* 0x3000003eff007230 */ /* 0x000fe40000004100 */
[C---:B------:R-:W-:Y:S01]  /*7620*/  FMUL R21, R38.reuse, R25 ;  /* 0x0000001926157220 */ /* 0x040fe20000400000 */
[----:B------:R-:W-:Y:S01]  /*7630*/  F2FP.F16.F32.PACK_AB R47, R11, R6 ;  /* 0x000000060b2f723e */ /* 0x000fe200000000ff */
[--C-:B------:R-:W-:Y:S02]  /*7640*/  HADD2.F32 R3, -RZ, R63.reuse.H0_H0 ;  /* 0x2000003fff037230 */ /* 0x100fe40000004100 */
[C---:B------:R-:W-:Y:S01]  /*7650*/  FMUL R22, R38.reuse, R26 ;  /* 0x0000001a26167220 */ /* 0x040fe20000400000 */
[C---:B------:R-:W-:Y:S01]  /*7660*/  FFMA R20, R41.reuse, R2, R20 ;  /* 0x0000000229147223 */ /* 0x040fe20000000014 */
[C---:B------:R-:W-:Y:S01]  /*7670*/  FFMA R21, R41.reuse, R0, R21 ;  /* 0x0000000029157223 */ /* 0x040fe20000000015 */
[----:B------:R1:W-:Y:S01]  /*7680*/  STS.128 [R80], R44 ;  /* 0x0000002c50007388 */ /* 0x0003e20000000c00 */
[----:B------:R-:W-:Y:S02]  /*7690*/  HADD2.F32 R0, -RZ, R63.H1_H1 ;  /* 0x3000003fff007230 */ /* 0x000fe40000004100 */
[----:B------:R-:W-:Y:S01]  /*76a0*/  FFMA R22, R41, R3, R22 ;  /* 0x0000000329167223 */ /* 0x000fe20000000016 */
[C---:B------:R-:W-:Y:S01]  /*76b0*/  FMUL R27, R38.reuse, R27 ;  /* 0x0000001b261b7220 */ /* 0x040fe20000400000 */
[--C-:B------:R-:W-:Y:S01]  /*76c0*/  HADD2.F32 R2, -RZ, R68.reuse.H0_H0 ;  /* 0x20000044ff027230 */ /* 0x100fe20000004100 */
[----:B------:R-:W-:Y:S01]  /*76d0*/  F2FP.F16.F32.PACK_AB R8, R9, R8 ;  /* 0x000000080908723e */ /* 0x000fe200000000ff */
[----:B------:R-:W-:Y:S01]  /*76e0*/  HADD2.F32 R3, -RZ, R68.H1_H1 ;  /* 0x30000044ff037230 */ /* 0x000fe20000004100 */
[----:B------:R-:W-:Y:S01]  /*76f0*/  F2FP.F16.F32.PACK_AB R9, R15, R10 ;  /* 0x0000000a0f09723e */ /* 0x000fe200000000ff */
[C---:B------:R-:W-:Y:S01]  /*7700*/  FMUL R25, R38.reuse, R29 ;  /* 0x0000001d26197220 */ /* 0x040fe20000400000 */
[--C-:B------:R-:W-:Y:S01]  /*7710*/  HADD2.F32 R4, -RZ, R69.reuse.H0_H0 ;  /* 0x20000045ff047230 */ /* 0x100fe20000004100 */
[----:B------:R-:W-:Y:S01]  /*7720*/  F2FP.F16.F32.PACK_AB R10, R13, R12 ;  /* 0x0000000c0d0a723e */ /* 0x000fe200000000ff */
[C---:B------:R-:W-:Y:S01]  /*7730*/  FMUL R26, R38.reuse, R30 ;  /* 0x0000001e261a7220 */ /* 0x040fe20000400000 */
[----:B------:R-:W-:Y:S01]  /*7740*/  F2FP.F16.F32.PACK_AB R11, R19, R14 ;  /* 0x0000000e130b723e */ /* 0x000fe200000000ff */
[C---:B------:R-:W-:Y:S01]  /*7750*/  FFMA R27, R41.reuse, R0, R27 ;  /* 0x00000000291b7223 */ /* 0x040fe2000000001b */
[C---:B------:R-:W-:Y:S01]  /*7760*/  FFMA R24, R41.reuse, R2, R24 ;  /* 0x0000000229187223 */ /* 0x040fe20000000018 */
[----:B------:R-:W-:Y:S02]  /*7770*/  HADD2.F32 R0, -RZ, R69.H1_H1 ;  /* 0x30000045ff007230 */ /* 0x000fe40000004100 */
[C---:B------:R-:W-:Y:S01]  /*7780*/  FFMA R25, R41.reuse, R3, R25 ;  /* 0x0000000329197223 */ /* 0x040fe20000000019 */
[----:B------:R1:W-:Y:S01]  /*7790*/  STS.128 [R95+0x10], R8 ;  /* 0x000010085f007388 */ /* 0x0003e20000000c00 */
[C---:B------:R-:W-:Y:S01]  /*77a0*/  FMUL R31, R38.reuse, R31 ;  /* 0x0000001f261f7220 */ /* 0x040fe20000400000 */
[--C-:B------:R-:W-:Y:S02]  /*77b0*/  HADD2.F32 R2, -RZ, R70.reuse.H0_H0 ;  /* 0x20000046ff027230 */ /* 0x100fe40000004100 */
[----:B------:R-:W-:Y:S01]  /*77c0*/  FFMA R26, R41, R4, R26 ;  /* 0x00000004291a7223 */ /* 0x000fe2000000001a */
[----:B------:R-:W-:Y:S02]  /*77d0*/  HADD2.F32 R3, -RZ, R70.H1_H1 ;  /* 0x30000046ff037230 */ /* 0x000fe40000004100 */
[C---:B------:R-:W-:Y:S01]  /*77e0*/  FMUL R29, R38.reuse, R33 ;  /* 0x00000021261d7220 */ /* 0x040fe20000400000 */
[--C-:B------:R-:W-:Y:S01]  /*77f0*/  HADD2.F32 R4, -RZ, R71.reuse.H0_H0 ;  /* 0x20000047ff047230 */ /* 0x100fe20000004100 */
[----:B------:R-:W-:Y:S01]  /*7800*/  F2FP.F16.F32.PACK_AB R16, R17, R16 ;  /* 0x000000101110723e */ /* 0x000fe200000000ff */
[C---:B------:R-:W-:Y:S01]  /*7810*/  FMUL R30, R38.reuse, R34 ;  /* 0x00000022261e7220 */ /* 0x040fe20000400000 */
[----:B------:R-:W-:Y:S01]  /*7820*/  HADD2.F32 R5, -RZ, R71.H1_H1 ;  /* 0x30000047ff057230 */ /* 0x000fe20000004100 */
[----:B------:R-:W-:Y:S01]  /*7830*/  F2FP.F16.F32.PACK_AB R17, R23, R18 ;  /* 0x000000121711723e */ /* 0x000fe200000000ff */
[----:B------:R-:W-:Y:S01]  /*7840*/  FFMA R31, R41, R0, R31 ;  /* 0x00000000291f7223 */ /* 0x000fe2000000001f */
[----:B------:R-:W-:Y:S01]  /*7850*/  FMUL R35, R38, R35 ;  /* 0x0000002326237220 */ /* 0x000fe20000400000 */
[----:B------:R-:W-:Y:S01]  /*7860*/  F2FP.F16.F32.PACK_AB R18, R21, R20 ;  /* 0x000000141512723e */ /* 0x000fe200000000ff */
[----:B------:R-:W-:Y:S01]  /*7870*/  FFMA R28, R41, R2, R28 ;  /* 0x00000002291c7223 */ /* 0x000fe2000000001c */
[----:B------:R-:W-:Y:S01]  /*7880*/  F2FP.F16.F32.PACK_AB R19, R27, R22 ;  /* 0x000000161b13723e */ /* 0x000fe200000000ff */
[C---:B------:R-:W-:Y:S01]  /*7890*/  FFMA R29, R41.reuse, R3, R29 ;  /* 0x00000003291d7223 */ /* 0x040fe2000000001d */
[C---:B------:R-:W-:Y:S01]  /*78a0*/  FFMA R30, R41.reuse, R4, R30 ;  /* 0x00000004291e7223 */ /* 0x040fe2000000001e */
[----:B------:R-:W-:Y:S01]  /*78b0*/  FFMA R35, R41, R5, R35 ;  /* 0x0000000529237223 */ /* 0x000fe20000000023 */
[----:B------:R-:W-:Y:S01]  /*78c0*/  F2FP.F16.F32.PACK_AB R24, R25, R24 ;  /* 0x000000181918723e */ /* 0x000fe200000000ff */
[----:B------:R1:W-:Y:S01]  /*78d0*/  STS.128 [R94+0x20], R16 ;  /* 0x000020105e007388 */ /* 0x0003e20000000c00 */
[----:B------:R-:W-:Y:S02]  /*78e0*/  F2FP.F16.F32.PACK_AB R25, R31, R26 ;  /* 0x0000001a1f19723e */ /* 0x000fe400000000ff */
[----:B------:R-:W-:Y:S02]  /*78f0*/  F2FP.F16.F32.PACK_AB R26, R29, R28 ;  /* 0x0000001c1d1a723e */ /* 0x000fe400000000ff */
[----:B------:R-:W-:Y:S05]  /*7900*/  F2FP.F16.F32.PACK_AB R27, R35, R30 ;  /* 0x0000001e231b723e */ /* 0x000fea00000000ff */
[----:B------:R1:W-:Y:S01]  /*7910*/  STS.128 [R104+0x30], R24 ;  /* 0x0000301868007388 */ /* 0x0003e20000000c00 */
[----:B------:R-:W-:Y:S01]  /*7920*/  @!PT LDS RZ, [RZ] ;  /* 0x00000000fffff984 */ /* 0x000fe20000000800 */
[----:B------:R-:W-:Y:S01]  /*7930*/  @!PT LDS RZ, [RZ] ;  /* 0x00000000fffff984 */ /* 0x000fe20000000800 */
[----:B------:R-:W-:Y:S01]  /*7940*/  @!PT LDS RZ, [RZ] ;  /* 0x00000000fffff984 */ /* 0x000fe20000000800 */
[----:B------:R-:W-:Y:S01]  /*7950*/  @!PT LDS RZ, [RZ] ;  /* 0x00000000fffff984 */ /* 0x000fe20000000800 */
[----:B------:R3:W-:Y:S07]  /*7960*/  MEMBAR.ALL.CTA ;  /* 0x0000000000007992 */ /* 0x0007ee0000008000 */
[----:B---3--:R-:W3:Y:S02]  /*7970*/  FENCE.VIEW.ASYNC.S ;  /* 0x00000000000073c6 */ /* 0x008ee40000000000 */
[----:B---3--:R-:W-:Y:S06]  /*7980*/  BAR.SYNC.DEFER_BLOCKING 0x1, 0x80 ;  /* 0x0042000000007b1d */ /* 0x008fec0000010000 */
[----:B------:R-:W-:Y:S05]  /*7990*/  @P0 BRA `(.L_x_114) ;  /* 0x0000000000340947 */ /* 0x000fea0003800000 */
[----:B------:R-:W3:Y:S01]  /*79a0*/  LDCU.64 UR6, c[0x0][0x348] ;  /* 0x00006900ff0677ac */ /* 0x000ee20008000a00 */
[----:B------:R-:W-:Y:S02]  /*79b0*/  R2UR UR42, R100 ;  /* 0x00000000642a72ca */ /* 0x000fe400000e0000 */
[----:B------:R-:W-:Y:S01]  /*79c0*/  R2UR UR43, R99 ;  /* 0x00000000632b72ca */ /* 0x000fe200000e0000 */
[----:B------:R-:W-:Y:S01]  /*79d0*/  UIADD3 UR4, UPT, UPT, UR50, 0x200, URZ ;  /* 0x0000020032047890 */ /* 0x000fe2000fffe0ff */
[----:B------:R-:W-:Y:S02]  /*79e0*/  R2UR UR44, R97 ;  /* 0x00000000612c72ca */ /* 0x000fe400000e0000 */
[----:B------:R-:W-:Y:S03]  /*79f0*/  R2UR UR45, R98 ;  /* 0x00000000622d72ca */ /* 0x000fe600000e0000 */
[----:B------:R-:W-:Y:S05]  /*7a00*/  IMAD.U32 R76, RZ, RZ, UR4 ;  /* 0x00000004ff4c7e24 */ /* 0x000fea000f8e00ff */
[----:B------:R-:W-:Y:S01]  /*7a10*/  R2UR UR40, R76 ;  /* 0x000000004c2872ca */ /* 0x000fe200000e0000 */
[----:B---3--:R-:W-:Y:S04]  /*7a20*/  UIADD3 UR4, UP0, UPT, UR6, 0x780, URZ ;  /* 0x0000078006047890 */ /* 0x008fe8000ff1e0ff */
[----:B------:R-:W-:Y:S09]  /*7a30*/  UIADD3.X UR5, UPT, UPT, URZ, UR7, URZ, UP0, !UPT ;  /* 0x00000007ff057290 */ /* 0x000ff200087fe4ff */
[----:B------:R3:W-:Y:S01]  /*7a40*/  UTMASTG.5D.IM2COL [UR40], [UR4] ;  /* 0x00000028040073b5 */ /* 0x0007e20008060000 */
[----:B------:R0:W-:Y:S01]  /*7a50*/  UTMACMDFLUSH ;  /* 0x00000000000079b7 */ /* 0x0001e20000000000 */
[----:B---3--:R-:W-:Y:S04]  /*7a60*/  DEPBAR.LE SB0, 0x1 ;  /* 0x000080400000791a */ /* 0x008fe80000000000 */
.L_x_114:
[----:B------:R-:W-:Y:S05]  /*7a70*/  BSYNC.RECONVERGENT B0 ;  /* 0x0000000000007941 */ /* 0x000fea0003800200 */
.L_x_113:
[----:B------:R-:W-:Y:S01]  /*7a80*/  BAR.SYNC.DEFER_BLOCKING 0x1, 0x80 ;  /* 0x0042000000007b1d */ /* 0x000fe20000010000 */
[----:B------:R-:W-:Y:S01]  /*7a90*/  ISETP.NE.AND P1, PT, R102, RZ, PT ;  /* 0x000000ff6600720c */ /* 0x000fe20003f25270 */
[----:B------:R-:W-:Y:S01]  /*7aa0*/  UISETP.NE.AND UP0, UPT, UR54, URZ, UPT ;  /* 0x000000ff3600728c */ /* 0x000fe2000bf05270 */
[----:B------:R-:W-:Y:S11]  /*7ab0*/  LEA R2, R56, UR50, 0x3 ;  /* 0x0000003238027c11 */ /* 0x000ff6000f8e18ff */
[----:B------:R-:W-:Y:S01]  /*7ac0*/  @P1 SHF.L.U32 R4, R79, 0x1f, RZ ;  /* 0x0000001f4f041819 */ /* 0x000fe200000006ff */
[----:B------:R-:W-:Y:S06]  /*7ad0*/  BRA.U !UP0, `(.L_x_115) ;  /* 0x0000000108247547 */ /* 0x000fec000b800000 */
[----:B------:R-:W3:Y:S01]  /*7ae0*/  S2R R0, SR_CgaCtaId ;  /* 0x0000000000007919 */ /* 0x000ee20000008800 */
[----:B------:R-:W-:Y:S01]  /*7af0*/  IMAD.U32 R3, RZ, RZ, UR51 ;  /* 0x00000033ff037e24 */ /* 0x000fe2000f8e00ff */
[----:B------:R-:W-:Y:S04]  /*7b00*/  UIADD3 UR4, UPT, UPT, UR51, 0x1, URZ ;  /* 0x0000000133047890 */ /* 0x000fe8000fffe0ff */
[----:B------:R-:W-:Y:S01]  /*7b10*/  @P1 LEA R3, R3, UR50, 0x3 ;  /* 0x0000003203031c11 */ /* 0x000fe2000f8e18ff */
[----:B------:R-:W-:Y:S04]  /*7b20*/  UISETP.NE.AND UP0, UPT, UR4, 0x4, UPT ;  /* 0x000000040400788c */ /* 0x000fe8000bf05270 */
[----:B------:R-:W-:Y:S01]  /*7b30*/  @P1 VIADD R3, R3, 0xa0 ;  /* 0x000000a003031836 */ /* 0x000fe20000000000 */
[----:B------:R-:W-:Y:S04]  /*7b40*/  USEL UR51, UR4, URZ, UP0 ;  /* 0x000000ff04337287 */ /* 0x000fe80008000000 */
[----:B---3--:R-:W-:Y:S04]  /*7b50*/  @P1 PRMT R0, R0, 0x654, R3 ;  /* 0x0000065400001816 */ /* 0x008fe80000000003 */
[----:B------:R3:W-:Y:S04]  /*7b60*/  @P1 SYNCS.ARRIVE.TRANS64.RED.A1T0 RZ, [R0+URZ], RZ ;  /* 0x000000ff00ff19a7 */ /* 0x0007e800081004ff */
.L_x_115:
[----:B------:R-:W4:Y:S01]  /*7b70*/  @P1 SYNCS.PHASECHK.TRANS64.TRYWAIT P0, [R2+URZ+0x80], R4 ;  /* 0x00008004020015a7 */ /* 0x000f2200080011ff */
[----:B------:R-:W-:Y:S01]  /*7b80*/  BSSY B1, `(.L_x_116) ;  /* 0x0000016000017945 */ /* 0x000fe20003800000 */
[----:B----4-:R-:W-:Y:S03]  /*7b90*/  @P1 SEL R57, RZ, 0x1, !P0 ;  /* 0x00000001ff391807 */ /* 0x010fe60004000000 */
[----:B------:R-:W-:Y:S05]  /*7ba0*/  @!P1 BRA `(.L_x_117) ;  /* 0x00000000004c9947 */ /* 0x000fea0003800000 */
[----:B------:R-:W-:Y:S01]  /*7bb0*/  ISETP.NE.AND P0, PT, R57, RZ, PT ;  /* 0x000000ff3900720c */ /* 0x000fe20003f05270 */
[----:B------:R-:W-:Y:S01]  /*7bc0*/  BSSY B0, `(.L_x_118) ;  /* 0x000000b000007945 */ /* 0x000fe20003800000 */
[----:B------:R-:W-:Y:S11]  /*7bd0*/  ISETP.NE.AND P1, PT, R58, RZ, PT ;  /* 0x000000ff3a00720c */ /* 0x000ff60003f25270 */
[----:B------:R-:W-:Y:S02]  /*7be0*/  @!UPT UIADD3 URZ, UPT, UPT, URZ, URZ, URZ ;  /* 0x000000fffffff290 */ /* 0x000fe4000fffe0ff */
[C---:B------:R-:W-:Y:S01]  /*7bf0*/  @P1 IMAD R6, R56.reuse, 0x2000, R80 ;  /* 0x0000200038061824 */ /* 0x040fe200078e0250 */
[C---:B------:R-:W-:Y:S01]  /*7c00*/  @P1 LEA R4, R56.reuse, R94, 0xd ;  /* 0x0000005e38041211 */ /* 0x040fe200078e68ff */
[C---:B------:R-:W-:Y:S02]  /*7c10*/  @P1 IMAD R5, R56.reuse, 0x2000, R95 ;  /* 0x0000200038051824 */ /* 0x040fe400078e025f */
[----:B------:R-:W-:Y:S01]  /*7c20*/  @P1 IMAD R3, R56, 0x2000, R104 ;  /* 0x0000200038031824 */ /* 0x000fe200078e0268 */
[----:B------:R-:W-:Y:S06]  /*7c30*/  @P0 BRA `(.L_x_119) ;  /* 0x00000000000c0947 */ /* 0x000fec0003800000 */
[----:B---3--:R-:W-:Y:S04]  /*7c40*/  SHF.L.U32 R0, R79, 0x1f, RZ ;  /* 0x0000001f4f007819 */ /* 0x008fe800000006ff */
[----:B------:R-:W3:Y:S02]  /*7c50*/  SYNCS.PHASECHK.TRANS64.TRYWAIT P0, [R2+URZ+0x80], R0 ;  /* 0x00008000020075a7 */ /* 0x000ee400080011ff */
[----:B---3--:R-:W-:Y:S05]  /*7c60*/  @!P0 BRA `(.L_x_120) ;  /* 0x0000003000d88947 */ /* 0x008fea0003800000 */
.L_x_119:
[----:B------:R-:W-:Y:S05]  /*7c70*/  BSYNC B0 ;  /* 0x0000000000007941 */ /* 0x000fea0003800000 */
.L_x_118:
[----:B------:R-:W-:Y:S02]  /*7c80*/  ISETP.NE.AND P0, PT, R58, RZ, PT ;  /* 0x000000ff3a00720c */ /* 0x000fe40003f05270 */
[----:B------:R-:W-:Y:S11]  /*7c90*/  IADD3 R56, PT, PT, R56, 0x1, RZ ;  /* 0x0000000138387810 */ /* 0x000ff60007ffe0ff */
[----:B------:R4:W1:Y:S04]  /*7ca0*/  @P0 LDS.128 R48, [R6] ;  /* 0x0000000006300984 */ /* 0x0008680000000c00 */
[----:B------:R4:W1:Y:S04]  /*7cb0*/  @P0 LDS.128 R52, [R5+0x10] ;  /* 0x0000100005340984 */ /* 0x0008680000000c00 */
[----:B------:R4:W1:Y:S04]  /*7cc0*/  @P0 LDS.128 R60, [R4+0x20] ;  /* 0x00002000043c0984 */ /* 0x0008680000000c00 */
[----:B------:R4:W1:Y:S02]  /*7cd0*/  @P0 LDS.128 R68, [R3+0x30] ;  /* 0x0000300003440984 */ /* 0x0008640000000c00 */
.L_x_117:
[----:B------:R-:W-:Y:S05]  /*7ce0*/  BSYNC B1 ;  /* 0x0000000000017941 */ /* 0x000fea0003800000 */
.L_x_116:
[----:B---3--:R-:W-:Y:S05]  /*7cf0*/  VIADD R0, R39, 0x20 ;  /* 0x0000002027007836 */ /* 0x008fea0000000000 */
[----:B------:R-:W-:Y:S04]  /*7d00*/  SHF.R.U32.HI R0, RZ, 0x15, R0 ;  /* 0x00000015ff007819 */ /* 0x000fe80000011600 */
[----:B------:R-:W-:Y:S11]  /*7d10*/  LOP3.LUT P0, RZ, R0, 0x3, R84, 0x48, !PT ;  /* 0x0000000300ff7812 */ /* 0x000ff60007804854 */
[----:B------:R-:W-:Y:S02]  /*7d20*/  @!UPT UIADD3 URZ, UPT, UPT, URZ, URZ, URZ ;  /* 0x000000fffffff290 */ /* 0x000fe4000fffe0ff */
[----:B------:R-:W-:Y:S05]  /*7d30*/  @!P0 BRA `(.L_x_121) ;  /* 0x0000000000408947 */ /* 0x000fea0003800000 */
[----:B------:R-:W3:Y:S01]  /*7d40*/  LDCU.64 UR8, c[0x4][0x70] ;  /* 0x01000e00ff0877ac */ /* 0x000ee20008000a00 */
[----:B----4-:R-:W-:Y:S01]  /*7d50*/  MOV R3, 0x0 ;  /* 0x0000000000037802 */ /* 0x010fe20000000f00 */
[----:B------:R-:W-:Y:S02]  /*7d60*/  HFMA2 R12, -RZ, RZ, 0, 5.9604644775390625e-08 ;  /* 0x00000001ff0c7431 */ /* 0x000fe400000001ff */
[----:B-1----:R-:W-:Y:S02]  /*7d70*/  IMAD.MOV.U32 R8, RZ, RZ, 0x192 ;  /* 0x00000192ff087424 */ /* 0x002fe400078e00ff */
[----:B------:R-:W-:Y:S01]  /*7d80*/  IMAD.MOV.U32 R13, RZ, RZ, RZ ;  /* 0x000000ffff0d7224 */ /* 0x000fe200078e00ff */
[----:B------:R-:W1:Y:S01]  /*7d90*/  LDCU.64 UR6, c[0x4][0x78] ;  /* 0x01000f00ff0677ac */ /* 0x000e620008000a00 */
[----:B------:R-:W4:Y:S01]  /*7da0*/  LDC.64 R2, c[0x4][R3] ;  /* 0x0100000003027b82 */ /* 0x000f220000000a00 */
[----:B------:R-:W5:Y:S01]  /*7db0*/  LDCU.64 UR4, c[0x4][0x10] ;  /* 0x01000200ff0477ac */ /* 0x000f620008000a00 */
[----:B---3--:R-:W-:Y:S01]  /*7dc0*/  MOV R5, UR9 ;  /* 0x0000000900057c02 */ /* 0x008fe20008000f00 */
[----:B------:R-:W-:Y:S01]  /*7dd0*/  IMAD.U32 R4, RZ, RZ, UR8 ;  /* 0x00000008ff047e24 */ /* 0x000fe2000f8e00ff */
[----:B-1----:R-:W-:Y:S01]  /*7de0*/  MOV R7, UR7 ;  /* 0x0000000700077c02 */ /* 0x002fe20008000f00 */
[----:B------:R-:W-:Y:S01]  /*7df0*/  IMAD.U32 R6, RZ, RZ, UR6 ;  /* 0x00000006ff067e24 */ /* 0x000fe2000f8e00ff */
[----:B-----5:R-:W-:Y:S01]  /*7e00*/  MOV R11, UR5 ;  /* 0x00000005000b7c02 */ /* 0x020fe20008000f00 */
[----:B------:R-:W-:Y:S02]  /*7e10*/  IMAD.U32 R10, RZ, RZ, UR4 ;  /* 0x00000004ff0a7e24 */ /* 0x000fe4000f8e00ff */
[----:B------:R-:W-:Y:S07]  /*7e20*/  LEPC R20, `(.L_x_121) ;  /* 0x000000001014794e */ /* 0x000fee0000000000 */
[----:B--2-4-:R-:W-:Y:S05]  /*7e30*/  CALL.ABS.NOINC R2 ;  /* 0x0000000002007343 */ /* 0x014fea0003c00000 */
.L_x_121:
[----:B------:R-:W-:Y:S05]  /*7e40*/  WARPSYNC.ALL ;  /* 0x0000000000007948 */ /* 0x000fea0003800000 */
[----:B------:R-:W-:Y:S01]  /*7e50*/  R2UR UR4, R39 ;  /* 0x00000000270472ca */ /* 0x000fe200000e0000 */
[----:B-1--4-:R-:W-:Y:S01]  /*7e60*/  HADD2.F32 R3, -RZ, R48.H0_H0 ;  /* 0x20000030ff037230 */ /* 0x012fe20000004100 */
[----:B------:R-:W1:Y:S01]  /*7e70*/  S2R R105, SR_CgaCtaId ;  /* 0x0000000000697919 */ /* 0x000e620000008800 */
[--C-:B------:R-:W-:Y:S01]  /*7e80*/  HADD2.F32 R40, -RZ, R50.reuse.H0_H0 ;  /* 0x20000032ff287230 */ /* 0x100fe20000004100 */
[----:B------:R-:W-:Y:S01]  /*7e90*/  ISETP.NE.AND P6, PT, R102, RZ, PT ;  /* 0x000000ff6600720c */ /* 0x000fe20003fc5270 */
[----:B------:R-:W-:Y:S01]  /*7ea0*/  HADD2.F32 R42, -RZ, R50.H1_H1 ;  /* 0x30000032ff2a7230 */ /* 0x000fe20000004100 */
[----:B------:R-:W-:Y:S01]  /*7eb0*/  ISETP.NE.AND P0, PT, R82, RZ, PT ;  /* 0x000000ff5200720c */ /* 0x000fe20003f05270 */
[--C-:B------:R-:W-:Y:S01]  /*7ec0*/  HADD2.F32 R43, -RZ, R51.reuse.H0_H0 ;  /* 0x20000033ff2b7230 */ /* 0x100fe20000004100 */
[----:B------:R-:W-:Y:S01]  /*7ed0*/  BSSY.RECONVERGENT B0, `(.L_x_122) ;  /* 0x000008c000007945 */ /* 0x000fe20003800200 */
[----:B------:R-:W-:Y:S04]  /*7ee0*/  HADD2.F32 R44, -RZ, R51.H1_H1 ;  /* 0x30000033ff2c7230 */ /* 0x000fe80000004100 */
[----:B------:R-:W3:Y:S02]  /*7ef0*/  LDTM.x32 R4, tmem[UR4+0x20] ;  /* 0x00002004000479ee */ /* 0x000ee400082c0000 */
[C---:B---3--:R-:W-:Y:S01]  /*7f00*/  FMUL R0, R38.reuse, R4 ;  /* 0x0000000426007220 */ /* 0x048fe20000400000 */
[----:B------:R-:W-:Y:S02]  /*7f10*/  HADD2.F32 R4, -RZ, R48.H1_H1 ;  /* 0x30000030ff047230 */ /* 0x000fe40000004100 */
[C---:B------:R-:W-:Y:S01]  /*7f20*/  FMUL R2, R38.reuse, R5 ;  /* 0x0000000526027220 */ /* 0x040fe20000400000 */
[--C-:B------:R-:W-:Y:S02]  /*7f30*/  HADD2.F32 R5, -RZ, R49.reuse.H0_H0 ;  /* 0x20000031ff057230 */ /* 0x100fe40000004100 */
[C---:B------:R-:W-:Y:S01]  /*7f40*/  FFMA R0, R41.reuse, R3, R0 ;  /* 0x0000000329007223 */ /* 0x040fe20000000000 */
[C---:B------:R-:W-:Y:S01]  /*7f50*/  FMUL R3, R38.reuse, R6 ;  /* 0x0000000626037220 */ /* 0x040fe20000400000 */
[C---:B------:R-:W-:Y:S01]  /*7f60*/  FFMA R2, R41.reuse, R4, R2 ;  /* 0x0000000429027223 */ /* 0x040fe20000000002 */
[----:B------:R-:W-:Y:S02]  /*7f70*/  HADD2.F32 R4, -RZ, R49.H1_H1 ;  /* 0x30000031ff047230 */ /* 0x000fe40000004100 */
[C---:B------:R-:W-:Y:S01]  /*7f80*/  FMUL R7, R38.reuse, R7 ;  /* 0x0000000726077220 */ /* 0x040fe20000400000 */
[C---:B------:R-:W-:Y:S01]  /*7f90*/  FFMA R3, R41.reuse, R5, R3 ;  /* 0x0000000529037223 */ /* 0x040fe20000000003 */
[C---:B------:R-:W-:Y:S01]  /*7fa0*/  FMUL R5, R38.reuse, R9 ;  /* 0x0000000926057220 */ /* 0x040fe20000400000 */
[C---:B------:R-:W-:Y:S01]  /*7fb0*/  FMUL R6, R38.reuse, R10 ;  /* 0x0000000a26067220 */ /* 0x040fe20000400000 */
[----:B------:R-:W-:Y:S01]  /*7fc0*/  FFMA R7, R41, R4, R7 ;  /* 0x0000000429077223 */ /* 0x000fe20000000007 */
[C---:B------:R-:W-:Y:S01]  /*7fd0*/  FMUL R4, R38.reuse, R8 ;  /* 0x0000000826047220 */ /* 0x040fe20000400000 */
[C---:B------:R-:W-:Y:S01]  /*7fe0*/  FMUL R11, R38.reuse, R11 ;  /* 0x0000000b260b7220 */ /* 0x040fe20000400000 */
[C---:B------:R-:W-:Y:S01]  /*7ff0*/  FMUL R8, R38.reuse, R19 ;  /* 0x0000001326087220 */ /* 0x040fe20000400000 */
[----:B------:R-:W-:Y:S01]  /*8000*/  FMUL R19, R38, R30 ;  /* 0x0000001e26137220 */ /* 0x000fe20000400000 */
[----:B------:R-:W-:Y:S01]  /*8010*/  F2FP.F16.F32.PACK_AB R45, R7, R3 ;  /* 0x00000003072d723e */ /* 0x000fe200000000ff */
[C---:B------:R-:W-:Y:S01]  /*8020*/  FFMA R4, R41.reuse, R40, R4 ;  /* 0x0000002829047223 */ /* 0x040fe20000000004 */
[C---:B------:R-:W-:Y:S01]  /*8030*/  FFMA R5, R41.reuse, R42, R5 ;  /* 0x0000002a29057223 */ /* 0x040fe20000000005 */
[C---:B------:R-:W-:Y:S01]  /*8040*/  FFMA R6, R41.reuse, R43, R6 ;  /* 0x0000002b29067223 */ /* 0x040fe20000000006 */
[--C-:B------:R-:W-:Y:S02]  /*8050*/  HADD2.F32 R40, -RZ, R52.reuse.H0_H0 ;  /* 0x20000034ff287230 */ /* 0x100fe40000004100 */
[----:B------:R-:W-:Y:S01]  /*8060*/  FFMA R11, R41, R44, R11 ;  /* 0x0000002c290b7223 */ /* 0x000fe2000000000b */
[----:B------:R-:W-:Y:S01]  /*8070*/  F2FP.F16.F32.PACK_AB R44, R2, R0 ;  /* 0x00000000022c723e */ /* 0x000fe200000000ff */
[C---:B------:R-:W-:Y:S01]  /*8080*/  FMUL R3, R38.reuse, R14 ;  /* 0x0000000e26037220 */ /* 0x040fe20000400000 */
[C---:B------:R-:W-:Y:S01]  /*8090*/  FMUL R14, R38.reuse, R25 ;  /* 0x00000019260e7220 */ /* 0x040fe20000400000 */
[----:B------:R-:W-:Y:S01]  /*80a0*/  HADD2.F32 R25, -RZ, R52.H1_H1 ;  /* 0x30000034ff197230 */ /* 0x000fe20000004100 */
[----:B------:R-:W-:Y:S01]  /*80b0*/  F2FP.F16.F32.PACK_AB R46, R5, R4 ;  /* 0x00000004052e723e */ /* 0x000fe200000000ff */
[C---:B------:R-:W-:Y:S01]  /*80c0*/  FMUL R0, R38.reuse, R12 ;  /* 0x0000000c26007220 */ /* 0x040fe20000400000 */
[C---:B------:R-:W-:Y:S01]  /*80d0*/  FMUL R2, R38.reuse, R13 ;  /* 0x0000000d26027220 */ /* 0x040fe20000400000 */
[C---:B------:R-:W-:Y:S01]  /*80e0*/  FMUL R4, R38.reuse, R15 ;  /* 0x0000000f26047220 */ /* 0x040fe20000400000 */
[C---:B------:R-:W-:Y:S01]  /*80f0*/  FMUL R15, R38.reuse, R26 ;  /* 0x0000001a260f7220 */ /* 0x040fe20000400000 */
[C---:B------:R-:W-:Y:S01]  /*8100*/  FFMA R0, R41.reuse, R40, R0 ;  /* 0x0000002829007223 */ /* 0x040fe20000000000 */
[--C-:B------:R-:W-:Y:S02]  /*8110*/  HADD2.F32 R26, -RZ, R53.reuse.H0_H0 ;  /* 0x20000035ff1a7230 */ /* 0x100fe40000004100 */
[----:B------:R-:W-:Y:S01]  /*8120*/  FFMA R2, R41, R25, R2 ;  /* 0x0000001929027223 */ /* 0x000fe20000000002 */
[C---:B------:R-:W-:Y:S01]  /*8130*/  FMUL R5, R38.reuse, R16 ;  /* 0x0000001026057220 */ /* 0x040fe20000400000 */
[C---:B------:R-:W-:Y:S01]  /*8140*/  FMUL R16, R38.reuse, R27 ;  /* 0x0000001b26107220 */ /* 0x040fe20000400000 */
[----:B------:R-:W-:Y:S01]  /*8150*/  F2FP.F16.F32.PACK_AB R47, R11, R6 ;  /* 0x000000060b2f723e */ /* 0x000fe200000000ff */
[----:B------:R-:W-:Y:S02]  /*8160*/  HADD2.F32 R27, -RZ, R53.H1_H1 ;  /* 0x30000035ff1b7230 */ /* 0x000fe40000004100 */
[C---:B------:R-:W-:Y:S01]  /*8170*/  FMUL R6, R38.reuse, R17 ;  /* 0x0000001126067220 */ /* 0x040fe20000400000 */
[----:B------:R-:W-:Y:S01]  /*8180*/  FMUL R17, R38, R28 ;  /* 0x0000001c26117220 */ /* 0x000fe20000400000 */
[C---:B------:R-:W-:Y:S01]  /*8190*/  FFMA R3, R41.reuse, R26, R3 ;  /* 0x0000001a29037223 */ /* 0x040fe20000000003 */
[----:B------:R-:W-:Y:S01]  /*81a0*/  STS.128 [R80+0x2000], R44 ;  /* 0x0020002c50007388 */ /* 0x000fe20000000c00 */
[--C-:B------:R-:W-:Y:S01]  /*81b0*/  HADD2.F32 R25, -RZ, R54.reuse.H0_H0 ;  /* 0x20000036ff197230 */ /* 0x100fe20000004100 */
[----:B------:R-:W-:Y:S01]  /*81c0*/  F2FP.F16.F32.PACK_AB R28, R2, R0 ;  /* 0x00000000021c723e */ /* 0x000fe200000000ff */
[----:B------:R-:W-:Y:S02]  /*81d0*/  HADD2.F32 R26, -RZ, R54.H1_H1 ;  /* 0x30000036ff1a7230 */ /* 0x000fe40000004100 */
[C---:B------:R-:W-:Y:S01]  /*81e0*/  FFMA R4, R41.reuse, R27, R4 ;  /* 0x0000001b29047223 */ /* 0x040fe20000000004 */
[--C-:B------:R-:W-:Y:S02]  /*81f0*/  HADD2.F32 R0, -RZ, R55.reuse.H0_H0 ;  /* 0x20000037ff007230 */ /* 0x100fe40000004100 */
[C---:B------:R-:W-:Y:S01]  /*8200*/  FMUL R7, R38.reuse, R18 ;  /* 0x0000001226077220 */ /* 0x040fe20000400000 */
[----:B------:R-:W-:Y:S02]  /*8210*/  HADD2.F32 R2, -RZ, R55.H1_H1 ;  /* 0x30000037ff027230 */ /* 0x000fe40000004100 */
[C---:B------:R-:W-:Y:S01]  /*8220*/  FFMA R5, R41.reuse, R25, R5 ;  /* 0x0000001929057223 */ /* 0x040fe20000000005 */
[C---:B------:R-:W-:Y:S01]  /*8230*/  FFMA R6, R41.reuse, R26, R6 ;  /* 0x0000001a29067223 */ /* 0x040fe20000000006 */
[----:B------:R-:W-:Y:S01]  /*8240*/  FMUL R18, R38, R29 ;  /* 0x0000001d26127220 */ /* 0x000fe20000400000 */
[C---:B------:R-:W-:Y:S01]  /*8250*/  FFMA R7, R41.reuse, R0, R7 ;  /* 0x0000000029077223 */ /* 0x040fe20000000007 */
[----:B------:R-:W-:Y:S01]  /*8260*/  F2FP.F16.F32.PACK_AB R29, R4, R3 ;  /* 0x00000003041d723e */ /* 0x000fe200000000ff */
[--C-:B------:R-:W-:Y:S02]  /*8270*/  HADD2.F32 R0, -RZ, R60.reuse.H0_H0 ;  /* 0x2000003cff007230 */ /* 0x100fe40000004100 */
[C---:B------:R-:W-:Y:S01]  /*8280*/  FFMA R8, R41.reuse, R2, R8 ;  /* 0x0000000229087223 */ /* 0x040fe20000000008 */
[C---:B------:R-:W-:Y:S01]  /*8290*/  FMUL R9, R38.reuse, R20 ;  /* 0x0000001426097220 */ /* 0x040fe20000400000 */
        /* <DEDUP_REMOVED lines=15> */
[----:B------:R-:W-:Y:S02]  /*8390*/  HADD2.F32 R2, -RZ, R63.H1_H1 ;  /* 0x3000003fff027230 */ /* 0x000fe40000004100 */
[----:B------:R-:W-:Y:S01]  /*83a0*/  FMUL R20, R38, R31 ;  /* 0x0000001f26147220 */ /* 0x000fe20000400000 */
[----:B------:R-:W-:Y:S01]  /*83b0*/  F2FP.F16.F32.PACK_AB R30, R6, R5 ;  /* 0x00000005061e723e */ /* 0x000fe200000000ff */
[C---:B------:R-:W-:Y:S01]  /*83c0*/  FFMA R14, R41.reuse, R0, R14 ;  /* 0x00000000290e7223 */ /* 0x040fe2000000000e */
[C---:B------:R-:W-:Y:S01]  /*83d0*/  FFMA R15, R41.reuse, R3, R15 ;  /* 0x00000003290f7223 */ /* 0x040fe2000000000f */
[C---:B------:R-:W-:Y:S01]  /*83e0*/  FFMA R16, R41.reuse, R2, R16 ;  /* 0x0000000229107223 */ /* 0x040fe20000000010 */
[--C-:B------:R-:W-:Y:S01]  /*83f0*/  HADD2.F32 R0, -RZ, R68.reuse.H0_H0 ;  /* 0x20000044ff007230 */ /* 0x100fe20000004100 */
[----:B------:R-:W-:Y:S01]  /*8400*/  F2FP.F16.F32.PACK_AB R31, R8, R7 ;  /* 0x00000007081f723e */ /* 0x000fe200000000ff */
[----:B------:R-:W-:Y:S02]  /*8410*/  HADD2.F32 R2, -RZ, R68.H1_H1 ;  /* 0x30000044ff027230 */ /* 0x000fe40000004100 */
[C---:B------:R-:W-:Y:S01]  /*8420*/  FMUL R21, R38.reuse, R32 ;  /* 0x0000002026157220 */ /* 0x040fe20000400000 */
[--C-:B------:R-:W-:Y:S02]  /*8430*/  HADD2.F32 R3, -RZ, R69.reuse.H0_H0 ;  /* 0x20000045ff037230 */ /* 0x100fe40000004100 */
[C---:B------:R-:W-:Y:S01]  /*8440*/  FFMA R17, R41.reuse, R0, R17 ;  /* 0x0000000029117223 */ /* 0x040fe20000000011 */
[----:B------:R-:W-:Y:S01]  /*8450*/  STS.128 [R95+0x2010], R28 ;  /* 0x0020101c5f007388 */ /* 0x000fe20000000c00 */
[C---:B------:R-:W-:Y:S01]  /*8460*/  FFMA R18, R41.reuse, R2, R18 ;  /* 0x0000000229127223 */ /* 0x040fe20000000012 */
[----:B------:R-:W-:Y:S02]  /*8470*/  HADD2.F32 R0, -RZ, R69.H1_H1 ;  /* 0x30000045ff007230 */ /* 0x000fe40000004100 */
[C---:B------:R-:W-:Y:S01]  /*8480*/  FFMA R19, R41.reuse, R3, R19 ;  /* 0x0000000329137223 */ /* 0x040fe20000000013 */
[--C-:B------:R-:W-:Y:S02]  /*8490*/  HADD2.F32 R2, -RZ, R70.reuse.H0_H0 ;  /* 0x20000046ff027230 */ /* 0x100fe40000004100 */
[----:B------:R-:W-:Y:S01]  /*84a0*/  FMUL R22, R38, R33 ;  /* 0x0000002126167220 */ /* 0x000fe20000400000 */
[----:B------:R-:W-:Y:S01]  /*84b0*/  HADD2.F32 R3, -RZ, R70.H1_H1 ;  /* 0x30000046ff037230 */ /* 0x000fe20000004100 */
[----:B------:R-:W-:Y:S01]  /*84c0*/  F2FP.F16.F32.PACK_AB R8, R10, R9 ;  /* 0x000000090a08723e */ /* 0x000fe200000000ff */
[--C-:B------:R-:W-:Y:S02]  /*84d0*/  HADD2.F32 R4, -RZ, R71.reuse.H0_H0 ;  /* 0x20000047ff047230 */ /* 0x100fe40000004100 */
[----:B------:R-:W-:Y:S01]  /*84e0*/  FMUL R23, R38, R34 ;  /* 0x0000002226177220 */ /* 0x000fe20000400000 */
[----:B------:R-:W-:Y:S01]  /*84f0*/  HADD2.F32 R5, -RZ, R71.H1_H1 ;  /* 0x30000047ff057230 */ /* 0x000fe20000004100 */
[----:B------:R-:W-:Y:S01]  /*8500*/  F2FP.F16.F32.PACK_AB R9, R12, R11 ;  /* 0x0000000b0c09723e */ /* 0x000fe200000000ff */
[C---:B------:R-:W-:Y:S01]  /*8510*/  FFMA R20, R41.reuse, R0, R20 ;  /* 0x0000000029147223 */ /* 0x040fe20000000014 */
[----:B------:R-:W-:Y:S01]  /*8520*/  FMUL R24, R38, R35 ;  /* 0x0000002326187220 */ /* 0x000fe20000400000 */
[----:B------:R-:W-:Y:S01]  /*8530*/  F2FP.F16.F32.PACK_AB R10, R14, R13 ;  /* 0x0000000d0e0a723e */ /* 0x000fe200000000ff */
[C---:B------:R-:W-:Y:S01]  /*8540*/  FFMA R21, R41.reuse, R2, R21 ;  /* 0x0000000229157223 */ /* 0x040fe20000000015 */
[----:B------:R-:W-:Y:S01]  /*8550*/  F2FP.F16.F32.PACK_AB R11, R16, R15 ;  /* 0x0000000f100b723e */ /* 0x000fe200000000ff */
[C---:B------:R-:W-:Y:S01]  /*8560*/  FFMA R22, R41.reuse, R3, R22 ;  /* 0x0000000329167223 */ /* 0x040fe20000000016 */
[C---:B------:R-:W-:Y:S01]  /*8570*/  FFMA R23, R41.reuse, R4, R23 ;  /* 0x0000000429177223 */ /* 0x040fe20000000017 */
[----:B------:R-:W-:Y:S01]  /*8580*/  FFMA R24, R41, R5, R24 ;  /* 0x0000000529187223 */ /* 0x000fe20000000018 */
[----:B------:R-:W-:Y:S01]  /*8590*/  F2FP.F16.F32.PACK_AB R4, R18, R17 ;  /* 0x000000111204723e */ /* 0x000fe200000000ff */
[----:B------:R-:W-:Y:S01]  /*85a0*/  STS.128 [R94+0x2020], R8 ;  /* 0x002020085e007388 */ /* 0x000fe20000000c00 */
[----:B------:R-:W-:Y:S02]  /*85b0*/  F2FP.F16.F32.PACK_AB R5, R20, R19 ;  /* 0x000000131405723e */ /* 0x000fe400000000ff */
[----:B------:R-:W-:Y:S02]  /*85c0*/  F2FP.F16.F32.PACK_AB R6, R22, R21 ;  /* 0x000000151606723e */ /* 0x000fe400000000ff */
[----:B------:R-:W-:Y:S02]  /*85d0*/  F2FP.F16.F32.PACK_AB R7, R24, R23 ;  /* 0x000000171807723e */ /* 0x000fe400000000ff */
[----:B------:R-:W-:Y:S02]  /*85e0*/  MOV R0, UR51 ;  /* 0x0000003300007c02 */ /* 0x000fe40008000f00 */
[----:B------:R-:W-:Y:S01]  /*85f0*/  @P6 SHF.L.U32 R2, R79, 0x1f, RZ ;  /* 0x0000001f4f026819 */ /* 0x000fe200000006ff */
[----:B------:R3:W-:Y:S01]  /*8600*/  STS.128 [R104+0x2030], R4 ;  /* 0x0020300468007388 */ /* 0x0007e20000000c00 */
[----:B------:R-:W-:Y:S04]  /*8610*/  @P6 LEA R0, R0, UR50, 0x3 ;  /* 0x0000003200006c11 */ /* 0x000fe8000f8e18ff */
[----:B------:R-:W-:Y:S01]  /*8620*/  @P6 IADD3 R0, PT, PT, R0, 0xa0, RZ ;  /* 0x000000a000006810 */ /* 0x000fe20007ffe0ff */
[----:B------:R-:W-:Y:S01]  /*8630*/  @!PT LDS RZ, [RZ] ;  /* 0x00000000fffff984 */ /* 0x000fe20000000800 */
[----:B------:R-:W-:Y:S01]  /*8640*/  @!PT LDS RZ, [RZ] ;  /* 0x00000000fffff984 */ /* 0x000fe20000000800 */
[----:B------:R-:W-:Y:S01]  /*8650*/  @!PT LDS RZ, [RZ] ;  /* 0x00000000fffff984 */ /* 0x000fe20000000800 */
[----:B------:R-:W-:Y:S01]  /*8660*/  @!PT LDS RZ, [RZ] ;  /* 0x00000000fffff984 */ /* 0x000fe20000000800 */
[----:B------:R4:W-:Y:S06]  /*8670*/  MEMBAR.ALL.CTA ;  /* 0x0000000000007992 */ /* 0x0009ec0000008000 */
[----:B----4-:R-:W4:Y:S01]  /*8680*/  FENCE.VIEW.ASYNC.S ;  /* 0x00000000000073c6 */ /* 0x010f220000000000 */
[----:B-1----:R-:W-:Y:S02]  /*8690*/  @P6 PRMT R0, R105, 0x654, R0 ;  /* 0x0000065469006816 */ /* 0x002fe40000000000 */
[----:B---3--:R-:W-:Y:S01]  /*86a0*/  LEA R6, R56, UR50, 0x3 ;  /* 0x0000003238067c11 */ /* 0x008fe2000f8e18ff */
[----:B----4-:R-:W-:Y:S06]  /*86b0*/  BAR.SYNC.DEFER_BLOCKING 0x1, 0x80 ;  /* 0x0042000000007b1d */ /* 0x010fec0000010000 */
[----:B------:R-:W-:Y:S05]  /*86c0*/  @P0 BRA `(.L_x_123) ;  /* 0x0000000000300947 */ /* 0x000fea0003800000 */
[----:B------:R-:W1:Y:S01]  /*86d0*/  LDCU.64 UR6, c[0x0][0x348] ;  /* 0x00006900ff0677ac */ /* 0x000e620008000a00 */
[----:B------:R-:W-:Y:S02]  /*86e0*/  R2UR UR10, R100 ;  /* 0x00000000640a72ca */ /* 0x000fe400000e0000 */
[----:B------:R-:W-:Y:S01]  /*86f0*/  R2UR UR11, R99 ;  /* 0x00000000630b72ca */ /* 0x000fe200000e0000 */
[----:B------:R-:W-:Y:S01]  /*8700*/  UIADD3 UR9, UPT, UPT, UR41, 0x20, URZ ;  /* 0x0000002029097890 */ /* 0x000fe2000fffe0ff */
[----:B------:R-:W-:Y:S01]  /*8710*/  R2UR UR12, R97 ;  /* 0x00000000610c72ca */ /* 0x000fe200000e0000 */
[----:B------:R-:W-:Y:S01]  /*8720*/  UIADD3 UR8, UPT, UPT, UR50, 0x2200, URZ ;  /* 0x0000220032087890 */ /* 0x000fe2000fffe0ff */
[----:B------:R-:W-:Y:S01]  /*8730*/  R2UR UR13, R98 ;  /* 0x00000000620d72ca */ /* 0x000fe200000e0000 */
[----:B-1----:R-:W-:Y:S04]  /*8740*/  UIADD3 UR4, UP0, UPT, UR6, 0x780, URZ ;  /* 0x0000078006047890 */ /* 0x002fe8000ff1e0ff */
[----:B------:R-:W-:Y:S09]  /*8750*/  UIADD3.X UR5, UPT, UPT, URZ, UR7, URZ, UP0, !UPT ;  /* 0x00000007ff057290 */ /* 0x000ff200087fe4ff */
[----:B------:R1:W-:Y:S01]  /*8760*/  UTMASTG.5D.IM2COL [UR8], [UR4] ;  /* 0x00000008040073b5 */ /* 0x0003e20008060000 */
[----:B------:R0:W-:Y:S01]  /*8770*/  UTMACMDFLUSH ;  /* 0x00000000000079b7 */ /* 0x0001e20000000000 */
[----:B-1----:R-:W-:Y:S04]  /*8780*/  DEPBAR.LE SB0, 0x1 ;  /* 0x000080400000791a */ /* 0x002fe80000000000 */
.L_x_123:
[----:B------:R-:W-:Y:S05]  /*8790*/  BSYNC.RECONVERGENT B0 ;  /* 0x0000000000007941 */ /* 0x000fea0003800200 */
.L_x_122:
[----:B------:R-:W-:Y:S01]  /*87a0*/  BAR.SYNC.DEFER_BLOCKING 0x1, 0x80 ;  /* 0x0042000000007b1d */ /* 0x000fe20000010000 */
[----:B------:R-:W-:Y:S04]  /*87b0*/  UIADD3 UR4, UPT, UPT, UR51, 0x1, URZ ;  /* 0x0000000133047890 */ /* 0x000fe8000fffe0ff */
[----:B------:R-:W-:Y:S04]  /*87c0*/  UISETP.NE.AND UP0, UPT, UR4, 0x4, UPT ;  /* 0x000000040400788c */ /* 0x000fe8000bf05270 */
[----:B------:R-:W-:Y:S01]  /*87d0*/  USEL UR40, UR4, URZ, UP0 ;  /* 0x000000ff04287287 */ /* 0x000fe20008000000 */
[----:B------:R1:W-:Y:S01]  /*87e0*/  @P6 SYNCS.ARRIVE.TRANS64.RED.A1T0 RZ, [R0+URZ], RZ ;  /* 0x000000ff00ff69a7 */ /* 0x0003e200081004ff */
[----:B------:R-:W-:Y:S01]  /*87f0*/  BSSY B1, `(.L_x_124) ;  /* 0x0000017000017945 */ /* 0x000fe20003800000 */
[----:B------:R-:W3:Y:S02]  /*8800*/  @P6 SYNCS.PHASECHK.TRANS64.TRYWAIT P0, [R6+URZ+0x80], R2 ;  /* 0x00008002060065a7 */ /* 0x000ee400080011ff */
[----:B---3--:R-:W-:Y:S01]  /*8810*/  @P6 SEL R57, RZ, 0x1, !P0 ;  /* 0x00000001ff396807 */ /* 0x008fe20004000000 */
[----:B-1----:R-:W-:Y:S06]  /*8820*/  @!P6 BRA `(.L_x_125) ;  /* 0x00000000004ce947 */ /* 0x002fec0003800000 */
        /* <DEDUP_REMOVED lines=9> */
[----:B------:R-:W-:Y:S04]  /*88c0*/  SHF.L.U32 R5, R79, 0x1f, RZ ;  /* 0x0000001f4f057819 */ /* 0x000fe800000006ff */
[----:B------:R-:W1:Y:S02]  /*88d0*/  SYNCS.PHASECHK.TRANS64.TRYWAIT P0, [R6+URZ+0x80], R5 ;  /* 0x00008005060075a7 */ /* 0x000e6400080011ff */
[----:B-1----:R-:W-:Y:S05]  /*88e0*/  @!P0 BRA `(.L_x_128) ;  /* 0x0000002400cc8947 */ /* 0x002fea0003800000 */
.L_x_127:
[----:B------:R-:W-:Y:S05]  /*88f0*/  BSYNC B0 ;  /* 0x0000000000007941 */ /* 0x000fea0003800000 */
.L_x_126:
[----:B------:R-:W-:Y:S02]  /*8900*/  ISETP.NE.AND P0, PT, R58, RZ, PT ;  /* 0x000000ff3a00720c */ /* 0x000fe40003f05270 */
[----:B------:R-:W-:Y:S11]  /*8910*/  IADD3 R56, PT, PT, R56, 0x1, RZ ;  /* 0x0000000138387810 */ /* 0x000ff60007ffe0ff */
[----:B------:R3:W4:Y:S04]  /*8920*/  @P0 LDS.128 R48, [R4] ;  /* 0x0000000004300984 */ /* 0x0007280000000c00 */
[----:B------:R3:W1:Y:S04]  /*8930*/  @P0 LDS.128 R52, [R3+0x10] ;  /* 0x0000100003340984 */ /* 0x0006680000000c00 */
[----:B------:R3:W1:Y:S04]  /*8940*/  @P0 LDS.128 R60, [R2+0x20] ;  /* 0x00002000023c0984 */ /* 0x0006680000000c00 */
[----:B------:R3:W1:Y:S02]  /*8950*/  @P0 LDS.128 R68, [R0+0x30] ;  /* 0x0000300000440984 */ /* 0x0006640000000c00 */
.L_x_125:
[----:B------:R-:W-:Y:S05]  /*8960*/  BSYNC B1 ;  /* 0x0000000000017941 */ /* 0x000fea0003800000 */
.L_x_124:
[----:B---3--:R-:W-:Y:S05]  /*8970*/  VIADD R0, R39, 0x40 ;  /* 0x0000004027007836 */ /* 0x008fea0000000000 */
[----:B------:R-:W-:Y:S04]  /*8980*/  SHF.R.U32.HI R0, RZ, 0x15, R0 ;  /* 0x00000015ff007819 */ /* 0x000fe80000011600 */
[----:B------:R-:W-:Y:S11]  /*8990*/  LOP3.LUT P0, RZ, R0, 0x3, R84, 0x48, !PT ;  /* 0x0000000300ff7812 */ /* 0x000ff60007804854 */
[----:B------:R-:W-:Y:S02]  /*89a0*/  @!UPT UIADD3 URZ, UPT, UPT, URZ, URZ, URZ ;  /* 0x000000fffffff290 */ /* 0x000fe4000fffe0ff */
[----:B------:R-:W-:Y:S05]  /*89b0*/  @!P0 BRA `(.L_x_129) ;  /* 0x0000000000408947 */ /* 0x000fea0003800000 */
[----:B------:R-:W1:Y:S01]  /*89c0*/  LDCU.64 UR8, c[0x4][0x70] ;  /* 0x01000e00ff0877ac */ /* 0x000e620008000a00 */
[----:B------:R-:W-:Y:S01]  /*89d0*/  MOV R3, 0x0 ;  /* 0x0000000000037802 */ /* 0x000fe20000000f00 */
[----:B------:R-:W-:Y:S02]  /*89e0*/  HFMA2 R12, -RZ, RZ, 0, 5.9604644775390625e-08 ;  /* 0x00000001ff0c7431 */ /* 0x000fe400000001ff */
[----:B------:R-:W-:Y:S02]  /*89f0*/  IMAD.MOV.U32 R8, RZ, RZ, 0x192 ;  /* 0x00000192ff087424 */ /* 0x000fe400078e00ff */
[----:B------:R-:W-:Y:S01]  /*8a00*/  IMAD.MOV.U32 R13, RZ, RZ, RZ ;  /* 0x000000ffff0d7224 */ /* 0x000fe200078e00ff */
[----:B------:R-:W3:Y:S01]  /*8a10*/  LDCU.64 UR6, c[0x4][0x78] ;  /* 0x01000f00ff0677ac */ /* 0x000ee20008000a00 */
[----:B------:R-:W2:Y:S01]  /*8a20*/  LDC.64 R2, c[0x4][R3] ;  /* 0x0100000003027b82 */ /* 0x000ea20000000a00 */
[----:B------:R-:W5:Y:S01]  /*8a30*/  LDCU.64 UR4, c[0x4][0x10] ;  /* 0x01000200ff0477ac */ /* 0x000f620008000a00 */
[----:B-1----:R-:W-:Y:S01]  /*8a40*/  MOV R5, UR9 ;  /* 0x0000000900057c02 */ /* 0x002fe20008000f00 */
[----:B------:R-:W-:Y:S01]  /*8a50*/  IMAD.U32 R4, RZ, RZ, UR8 ;  /* 0x00000008ff047e24 */ /* 0x000fe2000f8e00ff */
[----:B---3--:R-:W-:Y:S01]  /*8a60*/  MOV R7, UR7 ;  /* 0x0000000700077c02 */ /* 0x008fe20008000f00 */
[----:B------:R-:W-:Y:S01]  /*8a70*/  IMAD.U32 R6, RZ, RZ, UR6 ;  /* 0x00000006ff067e24 */ /* 0x000fe2000f8e00ff */
[----:B-----5:R-:W-:Y:S01]  /*8a80*/  MOV R11, UR5 ;  /* 0x00000005000b7c02 */ /* 0x020fe20008000f00 */
[----:B------:R-:W-:Y:S02]  /*8a90*/  IMAD.U32 R10, RZ, RZ, UR4 ;  /* 0x00000004ff0a7e24 */ /* 0x000fe4000f8e00ff */
[----:B------:R-:W-:Y:S07]  /*8aa0*/  LEPC R20, `(.L_x_129) ;  /* 0x000000001014794e */ /* 0x000fee0000000000 */
[----:B--2-4-:R-:W-:Y:S05]  /*8ab0*/  CALL.ABS.NOINC R2 ;  /* 0x0000000002007343 */ /* 0x014fea0003c00000 */
.L_x_129:
[----:B------:R-:W-:Y:S05]  /*8ac0*/  WARPSYNC.ALL ;  /* 0x0000000000007948 */ /* 0x000fea0003800000 */
[----:B------:R-:W-:Y:S01]  /*8ad0*/  R2UR UR4, R39 ;  /* 0x00000000270472ca */ /* 0x000fe200000e0000 */
[--C-:B----4-:R-:W-:Y:S01]  /*8ae0*/  HADD2.F32 R40, -RZ, R48.reuse.H0_H0 ;  /* 0x20000030ff287230 */ /* 0x110fe20000004100 */
[----:B------:R-:W-:Y:S01]  /*8af0*/  ISETP.NE.AND P6, PT, R102, RZ, PT ;  /* 0x000000ff6600720c */ /* 0x000fe20003fc5270 */
[----:B------:R-:W-:Y:S01]  /*8b00*/  HADD2.F32 R42, -RZ, R48.H1_H1 ;  /* 0x30000030ff2a7230 */ /* 0x000fe20000004100 */
[----:B------:R-:W-:Y:S01]  /*8b10*/  ISETP.NE.AND P0, PT, R82, RZ, PT ;  /* 0x000000ff5200720c */ /* 0x000fe20003f05270 */
[----:B------:R-:W-:Y:S01]  /*8b20*/  HADD2.F32 R43, -RZ, R49.H0_H0 ;  /* 0x20000031ff2b7230 */ /* 0x000fe20000004100 */
[----:B------:R-:W-:Y:S07]  /*8b30*/  BSSY.RECONVERGENT B0, `(.L_x_130) ;  /* 0x000008d000007945 */ /* 0x000fee0003800200 */
[----:B-1----:R-:W1:Y:S02]  /*8b40*/  LDTM.x32 R4, tmem[UR4+0x40] ;  /* 0x00004004000479ee */ /* 0x002e6400082c0000 */
[C---:B-1----:R-:W-:Y:S01]  /*8b50*/  FMUL R0, R38.reuse, R4 ;  /* 0x0000000426007220 */ /* 0x042fe20000400000 */
[C---:B------:R-:W-:Y:S01]  /*8b60*/  FMUL R4, R38.reuse, R8 ;  /* 0x0000000826047220 */ /* 0x040fe20000400000 */
[C---:B------:R-:W-:Y:S01]  /*8b70*/  FMUL R2, R38.reuse, R5 ;  /* 0x0000000526027220 */ /* 0x040fe20000400000 */
[C---:B------:R-:W-:Y:S01]  /*8b80*/  FMUL R8, R38.reuse, R12 ;  /* 0x0000000c26087220 */ /* 0x040fe20000400000 */
[C---:B------:R-:W-:Y:S01]  /*8b90*/  FFMA R0, R41.reuse, R40, R0 ;  /* 0x0000002829007223 */ /* 0x040fe20000000000 */
[C---:B------:R-:W-:Y:S01]  /*8ba0*/  FMUL R3, R38.reuse, R6 ;  /* 0x0000000626037220 */ /* 0x040fe20000400000 */
[C---:B------:R-:W-:Y:S01]  /*8bb0*/  FFMA R2, R41.reuse, R42, R2 ;  /* 0x0000002a29027223 */ /* 0x040fe20000000002 */
[--C-:B------:R-:W-:Y:S02]  /*8bc0*/  HADD2.F32 R40, -RZ, R51.reuse.H0_H0 ;  /* 0x20000033ff287230 */ /* 0x100fe40000004100 */
[----:B------:R-:W-:Y:S01]  /*8bd0*/  FMUL R5, R38, R9 ;  /* 0x0000000926057220 */ /* 0x000fe20000400000 */
[C---:B------:R-:W-:Y:S01]  /*8be0*/  FFMA R3, R41.reuse, R43, R3 ;  /* 0x0000002b29037223 */ /* 0x040fe20000000003 */
[----:B------:R-:W-:Y:S01]  /*8bf0*/  HADD2.F32 R42, -RZ, R51.H1_H1 ;  /* 0x30000033ff2a7230 */ /* 0x000fe20000004100 */
[----:B------:R-:W-:Y:S01]  /*8c00*/  F2FP.F16.F32.PACK_AB R44, R2, R0 ;  /* 0x00000000022c723e */ /* 0x000fe200000000ff */
[C---:B------:R-:W-:Y:S01]  /*8c10*/  FMUL R12, R38.reuse, R16 ;  /* 0x00000010260c7220 */ /* 0x040fe20000400000 */
[C---:B------:R-:W-:Y:S01]  /*8c20*/  FMUL R6, R38.reuse, R10 ;  /* 0x0000000a26067220 */ /* 0x040fe20000400000 */
[--C-:B------:R-:W-:Y:S02]  /*8c30*/  HADD2.F32 R0, -RZ, R52.reuse.H0_H0 ;  /* 0x20000034ff007230 */ /* 0x100fe40000004100 */
[C---:B------:R-:W-:Y:S01]  /*8c40*/  FMUL R9, R38.reuse, R13 ;  /* 0x0000000d26097220 */ /* 0x040fe20000400000 */
[C---:B------:R-:W-:Y:S01]  /*8c50*/  FMUL R16, R38.reuse, R20 ;  /* 0x0000001426107220 */ /* 0x040fe20000400000 */
[----:B------:R-:W-:Y:S02]  /*8c60*/  HADD2.F32 R2, -RZ, R52.H1_H1 ;  /* 0x30000034ff027230 */ /* 0x000fe40000004100 */
[C---:B------:R-:W-:Y:S01]  /*8c70*/  FMUL R10, R38.reuse, R14 ;  /* 0x0000000e260a7220 */ /* 0x040fe20000400000 */
        /* <DEDUP_REMOVED lines=14> */
[--C-:B------:R-:W-:Y:S02]  /*8d60*/  HADD2.F32 R33, -RZ, R50.reuse.H0_H0 ;  /* 0x20000032ff217230 */ /* 0x100fe40000004100 */
[C---:B------:R-:W-:Y:S01]  /*8d70*/  FMUL R30, R38.reuse, R34 ;  /* 0x00000022261e7220 */ /* 0x040fe20000400000 */
[----:B------:R-:W-:Y:S02]  /*8d80*/  HADD2.F32 R34, -RZ, R50.H1_H1 ;  /* 0x30000032ff227230 */ /* 0x000fe40000004100 */
[C---:B------:R-:W-:Y:S01]  /*8d90*/  FFMA R7, R41.reuse, R32, R7 ;  /* 0x0000002029077223 */ /* 0x040fe20000000007 */
[C---:B------:R-:W-:Y:S01]  /*8da0*/  FMUL R11, R38.reuse, R11 ;  /* 0x0000000b260b7220 */ /* 0x040fe20000400000 */
[C---:B------:R-:W-:Y:S01]  /*8db0*/  FFMA R4, R41.reuse, R33, R4 ;  /* 0x0000002129047223 */ /* 0x040fe20000000004 */
[C---:B------:R-:W-:Y:S01]  /*8dc0*/  FMUL R15, R38.reuse, R15 ;  /* 0x0000000f260f7220 */ /* 0x040fe20000400000 */
[C---:B------:R-:W-:Y:S01]  /*8dd0*/  FFMA R5, R41.reuse, R34, R5 ;  /* 0x0000002229057223 */ /* 0x040fe20000000005 */
[----:B------:R-:W-:Y:S01]  /*8de0*/  FFMA R6, R41, R40, R6 ;  /* 0x0000002829067223 */ /* 0x000fe20000000006 */
[----:B------:R-:W-:Y:S01]  /*8df0*/  F2FP.F16.F32.PACK_AB R45, R7, R3 ;  /* 0x00000003072d723e */ /* 0x000fe200000000ff */
[C---:B------:R-:W-:Y:S01]  /*8e00*/  FFMA R11, R41.reuse, R42, R11 ;  /* 0x0000002a290b7223 */ /* 0x040fe2000000000b */
[C---:B------:R-:W-:Y:S01]  /*8e10*/  FFMA R8, R41.reuse, R0, R8 ;  /* 0x0000000029087223 */ /* 0x040fe20000000008 */
[--C-:B------:R-:W-:Y:S02]  /*8e20*/  HADD2.F32 R3, -RZ, R53.reuse.H0_H0 ;  /* 0x20000035ff037230 */ /* 0x100fe40000004100 */
[C---:B------:R-:W-:Y:S01]  /*8e30*/  FFMA R9, R41.reuse, R2, R9 ;  /* 0x0000000229097223 */ /* 0x040fe20000000009 */
[----:B------:R-:W-:Y:S02]  /*8e40*/  HADD2.F32 R0, -RZ, R53.H1_H1 ;  /* 0x30000035ff007230 */ /* 0x000fe40000004100 */
[C---:B------:R-:W-:Y:S01]  /*8e50*/  FMUL R19, R38.reuse, R19 ;  /* 0x0000001326137220 */ /* 0x040fe20000400000 */
[--C-:B------:R-:W-:Y:S02]  /*8e60*/  HADD2.F32 R2, -RZ, R54.reuse.H0_H0 ;  /* 0x20000036ff027230 */ /* 0x100fe40000004100 */
[C---:B------:R-:W-:Y:S01]  /*8e70*/  FFMA R10, R41.reuse, R3, R10 ;  /* 0x00000003290a7223 */ /* 0x040fe2000000000a */
[--C-:B------:R-:W-:Y:S02]  /*8e80*/  HADD2.F32 R3, -RZ, R55.reuse.H0_H0 ;  /* 0x20000037ff037230 */ /* 0x100fe40000004100 */
[C---:B------:R-:W-:Y:S01]  /*8e90*/  FFMA R15, R41.reuse, R0, R15 ;  /* 0x00000000290f7223 */ /* 0x040fe2000000000f */
[----:B------:R-:W-:Y:S02]  /*8ea0*/  HADD2.F32 R0, -RZ, R54.H1_H1 ;  /* 0x30000036ff007230 */ /* 0x000fe40000004100 */
[C---:B------:R-:W-:Y:S01]  /*8eb0*/  FFMA R12, R41.reuse, R2, R12 ;  /* 0x00000002290c7223 */ /* 0x040fe2000000000c */
[--C-:B------:R-:W-:Y:S02]  /*8ec0*/  HADD2.F32 R2, -RZ, R60.reuse.H0_H0 ;  /* 0x2000003cff027230 */ /* 0x100fe40000004100 */
[C---:B------:R-:W-:Y:S01]  /*8ed0*/  FMUL R23, R38.reuse, R23 ;  /* 0x0000001726177220 */ /* 0x040fe20000400000 */
[C---:B------:R-:W-:Y:S01]  /*8ee0*/  FMUL R27, R38.reuse, R27 ;  /* 0x0000001b261b7220 */ /* 0x040fe20000400000 */
[C---:B------:R-:W-:Y:S01]  /*8ef0*/  FFMA R13, R41.reuse, R0, R13 ;  /* 0x00000000290d7223 */ /* 0x040fe2000000000d */
[----:B------:R-:W-:Y:S02]  /*8f00*/  HADD2.F32 R0, -RZ, R55.H1_H1 ;  /* 0x30000037ff007230 */ /* 0x000fe40000004100 */
[----:B------:R-:W-:Y:S01]  /*8f10*/  FFMA R14, R41, R3, R14 ;  /* 0x00000003290e7223 */ /* 0x000fe2000000000e */
[----:B------:R-:W-:Y:S01]  /*8f20*/  HADD2.F32 R3, -RZ, R60.H1_H1 ;  /* 0x3000003cff037230 */ /* 0x000fe20000004100 */
[----:B------:R-:W-:Y:S01]  /*8f30*/  F2FP.F16.F32.PACK_AB R46, R5, R4 ;  /* 0x00000004052e723e */ /* 0x000fe200000000ff */
[C---:B------:R-:W-:Y:S01]  /*8f40*/  FMUL R31, R38.reuse, R31 ;  /* 0x0000001f261f7220 */ /* 0x040fe20000400000 */
[C---:B------:R-:W-:Y:S01]  /*8f50*/  FFMA R19, R41.reuse, R0, R19 ;  /* 0x0000000029137223 */ /* 0x040fe20000000013 */
[--C-:B------:R-:W-:Y:S02]  /*8f60*/  HADD2.F32 R0, -RZ, R61.reuse.H0_H0 ;  /* 0x2000003dff007230 */ /* 0x100fe40000004100 */
[C---:B------:R-:W-:Y:S01]  /*8f70*/  FFMA R16, R41.reuse, R2, R16 ;  /* 0x0000000229107223 */ /* 0x040fe20000000010 */
[----:B------:R-:W-:Y:S01]  /*8f80*/  FFMA R17, R41, R3, R17 ;  /* 0x0000000329117223 */ /* 0x000fe20000000011 */
[----:B------:R-:W-:Y:S01]  /*8f90*/  HADD2.F32 R2, -RZ, R61.H1_H1 ;  /* 0x3000003dff027230 */ /* 0x000fe20000004100 */
[----:B------:R-:W-:Y:S01]  /*8fa0*/  F2FP.F16.F32.PACK_AB R47, R11, R6 ;  /* 0x000000060b2f723e */ /* 0x000fe200000000ff */
[----:B------:R-:W-:Y:S01]  /*8fb0*/  FFMA R18, R41, R0, R18 ;  /* 0x0000000029127223 */ /* 0x000fe20000000012 */
[--C-:B------:R-:W-:Y:S01]  /*8fc0*/  HADD2.F32 R0, -RZ, R62.reuse.H0_H0 ;  /* 0x2000003eff007230 */ /* 0x100fe20000004100 */
[----:B------:R-:W-:Y:S01]  /*8fd0*/  F2FP.F16.F32.PACK_AB R8, R9, R8 ;  /* 0x000000080908723e */ /* 0x000fe200000000ff */
[C---:B------:R-:W-:Y:S01]  /*8fe0*/  FFMA R23, R41.reuse, R2, R23 ;  /* 0x0000000229177223 */ /* 0x040fe20000000017 */
[----:B------:R1:W-:Y:S01]  /*8ff0*/  STS.128 [R80+0x4000], R44 ;  /* 0x0040002c50007388 */ /* 0x0003e20000000c00 */
[----:B------:R-:W-:Y:S02]  /*9000*/  HADD2.F32 R2, -RZ, R62.H1_H1 ;  /* 0x3000003eff027230 */ /* 0x000fe40000004100 */
[----:B------:R-:W-:Y:S01]  /*9010*/  FFMA R20, R41, R0, R20 ;  /* 0x0000000029147223 */ /* 0x000fe20000000014 */
[--C-:B------:R-:W-:Y:S01]  /*9020*/  HADD2.F32 R3, -RZ, R63.reuse.H0_H0 ;  /* 0x2000003fff037230 */ /* 0x100fe20000004100 */
[----:B------:R-:W-:Y:S01]  /*9030*/  F2FP.F16.F32.PACK_AB R9, R15, R10 ;  /* 0x0000000a0f09723e */ /* 0x000fe200000000ff */
[----:B------:R-:W-:Y:S02]  /*9040*/  HADD2.F32 R0, -RZ, R63.H1_H1 ;  /* 0x3000003fff007230 */ /* 0x000fe40000004100 */
[C---:B------:R-:W-:Y:S01]  /*9050*/  FFMA R21, R41.reuse, R2, R21 ;  /* 0x0000000229157223 */ /* 0x040fe20000000015 */
[--C-:B------:R-:W-:Y:S02]  /*9060*/  HADD2.F32 R2, -RZ, R68.reuse.H0_H0 ;  /* 0x20000044ff027230 */ /* 0x100fe40000004100 */
[C---:B------:R-:W-:Y:S01]  /*9070*/  FFMA R22, R41.reuse, R3, R22 ;  /* 0x0000000329167223 */ /* 0x040fe20000000016 */
[--C-:B------:R-:W-:Y:S02]  /*9080*/  HADD2.F32 R3, -RZ, R69.reuse.H0_H0 ;  /* 0x20000045ff037230 */ /* 0x100fe40000004100 */
[----:B------:R-:W-:Y:S01]  /*9090*/  FFMA R27, R41, R0, R27 ;  /* 0x00000000291b7223 */ /* 0x000fe2000000001b */
[----:B------:R-:W-:Y:S01]  /*90a0*/  HADD2.F32 R0, -RZ, R68.H1_H1 ;  /* 0x30000044ff007230 */ /* 0x000fe20000004100 */
[----:B------:R-:W-:Y:S01]  /*90b0*/  F2FP.F16.F32.PACK_AB R10, R13, R12 ;  /* 0x0000000c0d0a723e */ /* 0x000fe200000000ff */
[----:B------:R-:W-:Y:S01]  /*90c0*/  FFMA R24, R41, R2, R24 ;  /* 0x0000000229187223 */ /* 0x000fe20000000018 */
[----:B------:R-:W-:Y:S01]  /*90d0*/  F2FP.F16.F32.PACK_AB R11, R19, R14 ;  /* 0x0000000e130b723e */ /* 0x000fe200000000ff */
[--C-:B------:R-:W-:Y:S02]  /*90e0*/  HADD2.F32 R2, -RZ, R70.reuse.H0_H0 ;  /* 0x20000046ff027230 */ /* 0x100fe40000004100 */
[C---:B------:R-:W-:Y:S01]  /*90f0*/  FFMA R25, R41.reuse, R0, R25 ;  /* 0x0000000029197223 */ /* 0x040fe20000000019 */
[----:B------:R-:W-:Y:S02]  /*9100*/  HADD2.F32 R0, -RZ, R69.H1_H1 ;  /* 0x30000045ff007230 */ /* 0x000fe40000004100 */
[----:B------:R-:W-:Y:S01]  /*9110*/  FFMA R26, R41, R3, R26 ;  /* 0x00000003291a7223 */ /* 0x000fe2000000001a */
[----:B------:R1:W-:Y:S01]  /*9120*/  STS.128 [R95+0x4010], R8 ;  /* 0x004010085f007388 */ /* 0x0003e20000000c00 */
[----:B------:R-:W-:Y:S01]  /*9130*/  HADD2.F32 R3, -RZ, R70.H1_H1 ;  /* 0x30000046ff037230 */ /* 0x000fe20000004100 */
[----:B------:R-:W-:Y:S01]  /*9140*/  F2FP.F16.F32.PACK_AB R16, R17, R16 ;  /* 0x000000101110723e */ /* 0x000fe200000000ff */
[--C-:B------:R-:W-:Y:S01]  /*9150*/  HADD2.F32 R4, -RZ, R71.reuse.H0_H0 ;  /* 0x20000047ff047230 */ /* 0x100fe20000004100 */
[----:B------:R-:W-:Y:S01]  /*9160*/  F2FP.F16.F32.PACK_AB R17, R23, R18 ;  /* 0x000000121711723e */ /* 0x000fe200000000ff */
[----:B------:R-:W-:Y:S02]  /*9170*/  HADD2.F32 R5, -RZ, R71.H1_H1 ;  /* 0x30000047ff057230 */ /* 0x000fe40000004100 */
        /* <DEDUP_REMOVED lines=12> */
[----:B------:R-:W-:Y:S02]  /*9240*/  F2FP.F16.F32.PACK_AB R27, R35, R30 ;  /* 0x0000001e231b723e */ /* 0x000fe400000000ff */
[----:B------:R-:W-:Y:S02]  /*9250*/  MOV R0, UR40 ;  /* 0x0000002800007c02 */ /* 0x000fe40008000f00 */
[----:B------:R-:W-:Y:S01]  /*9260*/  LEA R2, R56, UR50, 0x3 ;  /* 0x0000003238027c11 */ /* 0x000fe2000f8e18ff */
[----:B------:R1:W-:Y:S01]  /*9270*/  STS.128 [R104+0x4030], R24 ;  /* 0x0040301868007388 */ /* 0x0003e20000000c00 */
[----:B------:R-:W-:Y:S02]  /*9280*/  @P6 LEA R0, R0, UR50, 0x3 ;  /* 0x0000003200006c11 */ /* 0x000fe4000f8e18ff */
[----:B------:R-:W-:Y:S02]  /*9290*/  @P6 SHF.L.U32 R3, R79, 0x1f, RZ ;  /* 0x0000001f4f036819 */ /* 0x000fe400000006ff */
[----:B------:R-:W-:Y:S01]  /*92a0*/  @P6 IADD3 R0, PT, PT, R0, 0xa0, RZ ;  /* 0x000000a000006810 */ /* 0x000fe20007ffe0ff */
[----:B------:R-:W-:Y:S01]  /*92b0*/  @!PT LDS RZ, [RZ] ;  /* 0x00000000fffff984 */ /* 0x000fe20000000800 */
[----:B------:R-:W-:Y:S01]  /*92c0*/  @!PT LDS RZ, [RZ] ;  /* 0x00000000fffff984 */ /* 0x000fe20000000800 */
[----:B------:R-:W-:Y:S01]  /*92d0*/  @!PT LDS RZ, [RZ] ;  /* 0x00000000fffff984 */ /* 0x000fe20000000800 */
[----:B------:R-:W-:Y:S01]  /*92e0*/  @!PT LDS RZ, [RZ] ;  /* 0x00000000fffff984 */ /* 0x000fe20000000800 */
[----:B------:R3:W-:Y:S06]  /*92f0*/  MEMBAR.ALL.CTA ;  /* 0x0000000000007992 */ /* 0x0007ec0000008000 */
[----:B---3--:R-:W3:Y:S01]  /*9300*/  FENCE.VIEW.ASYNC.S ;  /* 0x00000000000073c6 */ /* 0x008ee20000000000 */
[----:B------:R-:W-:Y:S01]  /*9310*/  @P6 PRMT R0, R105, 0x654, R0 ;  /* 0x0000065469006816 */ /* 0x000fe20000000000 */
[----:B---3--:R-:W-:Y:S06]  /*9320*/  BAR.SYNC.DEFER_BLOCKING 0x1, 0x80 ;  /* 0x0042000000007b1d */ /* 0x008fec0000010000 */
[----:B------:R-:W-:Y:S05]  /*9330*/  @P0 BRA `(.L_x_131) ;  /* 0x0000000000300947 */ /* 0x000fea0003800000 */
[----:B------:R-:W3:Y:S01]  /*9340*/  LDCU.64 UR6, c[0x0][0x348] ;  /* 0x00006900ff0677ac */ /* 0x000ee20008000a00 */
[----:B------:R-:W-:Y:S02]  /*9350*/  R2UR UR10, R100 ;  /* 0x00000000640a72ca */ /* 0x000fe400000e0000 */
[----:B------:R-:W-:Y:S01]  /*9360*/  R2UR UR11, R99 ;  /* 0x00000000630b72ca */ /* 0x000fe200000e0000 */
[----:B------:R-:W-:Y:S01]  /*9370*/  UIADD3 UR9, UPT, UPT, UR41, 0x40, URZ ;  /* 0x0000004029097890 */ /* 0x000fe2000fffe0ff */
[----:B------:R-:W-:Y:S01]  /*9380*/  R2UR UR12, R97 ;  /* 0x00000000610c72ca */ /* 0x000fe200000e0000 */
[----:B------:R-:W-:Y:S01]  /*9390*/  UIADD3 UR8, UPT, UPT, UR50, 0x4200, URZ ;  /* 0x0000420032087890 */ /* 0x000fe2000fffe0ff */
[----:B------:R-:W-:Y:S01]  /*93a0*/  R2UR UR13, R98 ;  /* 0x00000000620d72ca */ /* 0x000fe200000e0000 */
[----:B---3--:R-:W-:Y:S04]  /*93b0*/  UIADD3 UR4, UP0, UPT, UR6, 0x780, URZ ;  /* 0x0000078006047890 */ /* 0x008fe8000ff1e0ff */
[----:B------:R-:W-:Y:S09]  /*93c0*/  UIADD3.X UR5, UPT, UPT, URZ, UR7, URZ, UP0, !UPT ;  /* 0x00000007ff057290 */ /* 0x000ff200087fe4ff */
[----:B------:R3:W-:Y:S01]  /*93d0*/  UTMASTG.5D.IM2COL [UR8], [UR4] ;  /* 0x00000008040073b5 */ /* 0x0007e20008060000 */
[----:B------:R0:W-:Y:S01]  /*93e0*/  UTMACMDFLUSH ;  /* 0x00000000000079b7 */ /* 0x0001e20000000000 */
[----:B---3--:R-:W-:Y:S04]  /*93f0*/  DEPBAR.LE SB0, 0x1 ;  /* 0x000080400000791a */ /* 0x008fe80000000000 */
.L_x_131:
[----:B------:R-:W-:Y:S05]  /*9400*/  BSYNC.RECONVERGENT B0 ;  /* 0x0000000000007941 */ /* 0x000fea0003800200 */
.L_x_130:
[----:B------:R-:W-:Y:S01]  /*9410*/  BAR.SYNC.DEFER_BLOCKING 0x1, 0x80 ;  /* 0x0042000000007b1d */ /* 0x000fe20000010000 */
[----:B------:R-:W-:Y:S04]  /*9420*/  UIADD3 UR4, UPT, UPT, UR40, 0x1, URZ ;  /* 0x0000000128047890 */ /* 0x000fe8000fffe0ff */
[----:B------:R-:W-:Y:S04]  /*9430*/  UISETP.NE.AND UP0, UPT, UR4, 0x4, UPT ;  /* 0x000000040400788c */ /* 0x000fe8000bf05270 */
[----:B------:R-:W-:Y:S01]  /*9440*/  USEL UR51, UR4, URZ, UP0 ;  /* 0x000000ff04337287 */ /* 0x000fe20008000000 */
[----:B------:R3:W-:Y:S01]  /*9450*/  @P6 SYNCS.ARRIVE.TRANS64.RED.A1T0 RZ, [R0+URZ], RZ ;  /* 0x000000ff00ff69a7 */ /* 0x0007e200081004ff */
[----:B------:R-:W-:Y:S01]  /*9460*/  BSSY B1, `(.L_x_132) ;  /* 0x0000017000017945 */ /* 0x000fe20003800000 */
[----:B------:R-:W4:Y:S02]  /*9470*/  @P6 SYNCS.PHASECHK.TRANS64.TRYWAIT P0, [R2+URZ+0x80], R3 ;  /* 0x00008003020065a7 */ /* 0x000f2400080011ff */
[----:B----4-:R-:W-:Y:S01]  /*9480*/  @P6 SEL R57, RZ, 0x1, !P0 ;  /* 0x00000001ff396807 */ /* 0x010fe20004000000 */
[----:B---3--:R-:W-:Y:S06]  /*9490*/  @!P6 BRA `(.L_x_133) ;  /* 0x00000000004ce947 */ /* 0x008fec0003800000 */
        /* <DEDUP_REMOVED lines=10> */
[----:B------:R-:W3:Y:S02]  /*9540*/  SYNCS.PHASECHK.TRANS64.TRYWAIT P0, [R2+URZ+0x80], R5 ;  /* 0x00008005020075a7 */ /* 0x000ee400080011ff */
[----:B---3--:R-:W-:Y:S05]  /*9550*/  @!P0 BRA `(.L_x_136) ;  /* 0x0000001800c48947 */ /* 0x008fea0003800000 */
.L_x_135:
[----:B------:R-:W-:Y:S05]  /*9560*/  BSYNC B0 ;  /* 0x0000000000007941 */ /* 0x000fea0003800000 */
.L_x_134:
[----:B------:R-:W-:Y:S11]  /*9570*/  ISETP.NE.AND P0, PT, R58, RZ, PT ;  /* 0x000000ff3a00720c */ /* 0x000ff60003f05270 */
[----:B------:R-:W-:Y:S02]  /*9580*/  @!UPT UIADD3 URZ, UPT, UPT, URZ, URZ, URZ ;  /* 0x000000fffffff290 */ /* 0x000fe4000fffe0ff */
[----:B------:R4:W1:Y:S04]  /*9590*/  @P0 LDS.128 R48, [R4] ;  /* 0x0000000004300984 */ /* 0x0008680000000c00 */
[----:B------:R4:W1:Y:S04]  /*95a0*/  @P0 LDS.128 R52, [R3+0x10] ;  /* 0x0000100003340984 */ /* 0x0008680000000c00 */
[----:B------:R4:W1:Y:S04]  /*95b0*/  @P0 LDS.128 R60, [R0+0x20] ;  /* 0x00002000003c0984 */ /* 0x0008680000000c00 */
[----:B------:R4:W1:Y:S02]  /*95c0*/  @P0 LDS.128 R68, [R56+0x30] ;  /* 0x0000300038440984 */ /* 0x0008640000000c00 */
.L_x_133:
[----:B------:R-:W-:Y:S05]  /*95d0*/  BSYNC B1 ;  /* 0x0000000000017941 */ /* 0x000fea0003800000 */
.L_x_132:
[----:B----4-:R-:W-:Y:S05]  /*95e0*/  VIADD R0, R39, 0x60 ;  /* 0x0000006027007836 */ /* 0x010fea0000000000 */
[----:B------:R-:W-:Y:S04]  /*95f0*/  SHF.R.U32.HI R0, RZ, 0x15, R0 ;  /* 0x00000015ff007819 */ /* 0x000fe80000011600 */
[----:B------:R-:W-:Y:S11]  /*9600*/  LOP3.LUT P0, RZ, R0, 0x3, R84, 0x48, !PT ;  /* 0x0000000300ff7812 */ /* 0x000ff60007804854 */
[----:B------:R-:W-:Y:S02]  /*9610*/  @!UPT UIADD3 URZ, UPT, UPT, URZ, URZ, URZ ;  /* 0x000000fffffff290 */ /* 0x000fe4000fffe0ff */
[----:B------:R-:W-:Y:S05]  /*9620*/  @!P0 BRA `(.L_x_137) ;  /* 0x0000000000408947 */ /* 0x000fea0003800000 */
[----:B------:R-:W4:Y:S01]  /*9630*/  LDCU.64 UR8, c[0x4][0x70] ;  /* 0x01000e00ff0877ac */ /* 0x000f220008000a00 */
[----:B------:R-:W-:Y:S01]  /*9640*/  MOV R3, 0x0 ;  /* 0x0000000000037802 */ /* 0x000fe20000000f00 */
[----:B------:R-:W-:Y:S02]  /*9650*/  HFMA2 R12, -RZ, RZ, 0, 5.9604644775390625e-08 ;  /* 0x00000001ff0c7431 */ /* 0x000fe400000001ff */
[----:B-1----:R-:W-:Y:S02]  /*9660*/  IMAD.MOV.U32 R8, RZ, RZ, 0x192 ;  /* 0x00000192ff087424 */ /* 0x002fe400078e00ff */
[----:B------:R-:W-:Y:S01]  /*9670*/  IMAD.MOV.U32 R13, RZ, RZ, RZ ;  /* 0x000000ffff0d7224 */ /* 0x000fe200078e00ff */
[----:B------:R-:W1:Y:S01]  /*9680*/  LDCU.64 UR6, c[0x4][0x78] ;  /* 0x01000f00ff0677ac */ /* 0x000e620008000a00 */
[----:B---3--:R-:W3:Y:S01]  /*9690*/  LDC.64 R2, c[0x4][R3] ;  /* 0x0100000003027b82 */ /* 0x008ee20000000a00 */
[----:B------:R-:W5:Y:S01]  /*96a0*/  LDCU.64 UR4, c[0x4][0x10] ;  /* 0x01000200ff0477ac */ /* 0x000f620008000a00 */
[----:B----4-:R-:W-:Y:S01]  /*96b0*/  MOV R5, UR9 ;  /* 0x0000000900057c02 */ /* 0x010fe20008000f00 */
[----:B------:R-:W-:Y:S01]  /*96c0*/  IMAD.U32 R4, RZ, RZ, UR8 ;  /* 0x00000008ff047e24 */ /* 0x000fe2000f8e00ff */
[----:B-1----:R-:W-:Y:S01]  /*96d0*/  MOV R7, UR7 ;  /* 0x0000000700077c02 */ /* 0x002fe20008000f00 */
[----:B------:R-:W-:Y:S01]  /*96e0*/  IMAD.U32 R6, RZ, RZ, UR6 ;  /* 0x00000006ff067e24 */ /* 0x000fe2000f8e00ff */
[----:B-----5:R-:W-:Y:S01]  /*96f0*/  MOV R11, UR5 ;  /* 0x00000005000b7c02 */ /* 0x020fe20008000f00 */
[----:B------:R-:W-:Y:S02]  /*9700*/  IMAD.U32 R10, RZ, RZ, UR4 ;  /* 0x00000004ff0a7e24 */ /* 0x000fe4000f8e00ff */
[----:B------:R-:W-:Y:S07]  /*9710*/  LEPC R20, `(.L_x_137) ;  /* 0x000000001014794e */ /* 0x000fee0000000000 */
[----:B--23--:R-:W-:Y:S05]  /*9720*/  CALL.ABS.NOINC R2 ;  /* 0x0000000002007343 */ /* 0x00cfea0003c00000 */
.L_x_137:
[----:B------:R-:W-:Y:S01]  /*9730*/  ISETP.NE.AND P0, PT, R82, RZ, PT ;  /* 0x000000ff5200720c */ /* 0x000fe20003f05270 */
[----:B------:R-:W-:Y:S05]  /*9740*/  WARPSYNC.ALL ;  /* 0x0000000000007948 */ /* 0x000fea0003800000 */
[----:B------:R-:W-:Y:S01]  /*9750*/  R2UR UR4, R39 ;  /* 0x00000000270472ca */ /* 0x000fe200000e0000 */
[--C-:B-1----:R-:W-:Y:S01]  /*9760*/  HADD2.F32 R39, -RZ, R48.reuse.H0_H0 ;  /* 0x20000030ff277230 */ /* 0x102fe20000004100 */
[----:B------:R-:W-:Y:S01]  /*9770*/  IADD3 R103, PT, PT, R103, 0xf0, RZ ;  /* 0x000000f067677810 */ /* 0x000fe20007ffe0ff */
[----:B------:R-:W-:Y:S01]  /*9780*/  HADD2.F32 R40, -RZ, R48.H1_H1 ;  /* 0x30000030ff287230 */ /* 0x000fe20000004100 */
[----:B------:R-:W-:Y:S01]  /*9790*/  BSSY.RECONVERGENT B0, `(.L_x_138) ;  /* 0x000008b000007945 */ /* 0x000fe20003800200 */
[--C-:B------:R-:W-:Y:S01]  /*97a0*/  HADD2.F32 R42, -RZ, R49.reuse.H0_H0 ;  /* 0x20000031ff2a7230 */ /* 0x100fe20000004100 */
[----:B------:R-:W-:Y:S01]  /*97b0*/  LOP3.LUT R103, R103, 0xfefffff8, RZ, 0xc0, !PT ;  /* 0xfefffff867677812 */ /* 0x000fe200078ec0ff */
[----:B------:R-:W-:Y:S02]  /*97c0*/  HADD2.F32 R43, -RZ, R49.H1_H1 ;  /* 0x30000031ff2b7230 */ /* 0x000fe40000004100 */
[--C-:B------:R-:W-:Y:S02]  /*97d0*/  HADD2.F32 R44, -RZ, R50.reuse.H0_H0 ;  /* 0x20000032ff2c7230 */ /* 0x100fe40000004100 */
[----:B------:R-:W-:Y:S02]  /*97e0*/  HADD2.F32 R45, -RZ, R50.H1_H1 ;  /* 0x30000032ff2d7230 */ /* 0x000fe40000004100 */
[----:B---3--:R-:W1:Y:S01]  /*97f0*/  LDTM.x32 R4, tmem[UR4+0x60] ;  /* 0x00006004000479ee */ /* 0x008e6200082c0000 */
[----:B------:R-:W-:Y:S01]  /*9800*/  NOP ;  /* 0x0000000000007918 */ /* 0x000fe20000000000 */
[----:B-1----:R1:W-:Y:S01]  /*9810*/  SYNCS.ARRIVE.TRANS64.RED.A1T0 RZ, [R103+URZ], RZ ;  /* 0x000000ff67ff79a7 */ /* 0x0023e200081004ff */
[--C-:B------:R-:W-:Y:S02]  /*9820*/  HADD2.F32 R46, -RZ, R51.reuse.H0_H0 ;  /* 0x20000033ff2e7230 */ /* 0x100fe40000004100 */
[----:B------:R-:W-:Y:S02]  /*9830*/  HADD2.F32 R47, -RZ, R51.H1_H1 ;  /* 0x30000033ff2f7230 */ /* 0x000fe40000004100 */
        /* <DEDUP_REMOVED lines=9> */
[C---:B------:R-:W-:Y:S01]  /*98d0*/  FMUL R4, R38.reuse, R4 ;  /* 0x0000000426047220 */ /* 0x040fe20000400000 */
[C---:B------:R-:W-:Y:S01]  /*98e0*/  FMUL R5, R38.reuse, R5 ;  /* 0x0000000526057220 */ /* 0x040fe20000400000 */
[C---:B------:R-:W-:Y:S01]  /*98f0*/  FMUL R6, R38.reuse, R6 ;  /* 0x0000000626067220 */ /* 0x040fe20000400000 */
[C---:B------:R-:W-:Y:S01]  /*9900*/  FMUL R7, R38.reuse, R7 ;  /* 0x0000000726077220 */ /* 0x040fe20000400000 */
[C---:B------:R-:W-:Y:S01]  /*9910*/  FFMA R4, R41.reuse, R39, R4 ;  /* 0x0000002729047223 */ /* 0x040fe20000000004 */
[C---:B------:R-:W-:Y:S01]  /*9920*/  FFMA R5, R41.reuse, R40, R5 ;  /* 0x0000002829057223 */ /* 0x040fe20000000005 */
[C---:B------:R-:W-:Y:S01]  /*9930*/  FFMA R6, R41.reuse, R42, R6 ;  /* 0x0000002a29067223 */ /* 0x040fe20000000006 */
[----:B------:R-:W-:Y:S01]  /*9940*/  FFMA R7, R41, R43, R7 ;  /* 0x0000002b29077223 */ /* 0x000fe20000000007 */
[C---:B------:R-:W-:Y:S01]  /*9950*/  FMUL R8, R38.reuse, R8 ;  /* 0x0000000826087220 */ /* 0x040fe20000400000 */
[C---:B------:R-:W-:Y:S01]  /*9960*/  FMUL R9, R38.reuse, R9 ;  /* 0x0000000926097220 */ /* 0x040fe20000400000 */
[----:B------:R-:W-:Y:S01]  /*9970*/  F2FP.F16.F32.PACK_AB R4, R5, R4 ;  /* 0x000000040504723e */ /* 0x000fe200000000ff */
[C---:B------:R-:W-:Y:S01]  /*9980*/  FMUL R10, R38.reuse, R10 ;  /* 0x0000000a260a7220 */ /* 0x040fe20000400000 */
[----:B------:R-:W-:Y:S01]  /*9990*/  F2FP.F16.F32.PACK_AB R5, R7, R6 ;  /* 0x000000060705723e */ /* 0x000fe200000000ff */
[C---:B------:R-:W-:Y:S01]  /*99a0*/  FFMA R8, R41.reuse, R44, R8 ;  /* 0x0000002c29087223 */ /* 0x040fe20000000008 */
[C---:B------:R-:W-:Y:S01]  /*99b0*/  FFMA R9, R41.reuse, R45, R9 ;  /* 0x0000002d29097223 */ /* 0x040fe20000000009 */
[----:B------:R-:W-:Y:S01]  /*99c0*/  FFMA R10, R41, R46, R10 ;  /* 0x0000002e290a7223 */ /* 0x000fe2000000000a */
[C---:B------:R-:W-:Y:S01]  /*99d0*/  FMUL R11, R38.reuse, R11 ;  /* 0x0000000b260b7220 */ /* 0x040fe20000400000 */
[C---:B------:R-:W-:Y:S01]  /*99e0*/  FMUL R0, R38.reuse, R12 ;  /* 0x0000000c26007220 */ /* 0x040fe20000400000 */
[C---:B------:R-:W-:Y:S01]  /*99f0*/  FMUL R2, R38.reuse, R13 ;  /* 0x0000000d26027220 */ /* 0x040fe20000400000 */
[----:B------:R-:W-:Y:S01]  /*9a00*/  F2FP.F16.F32.PACK_AB R6, R9, R8 ;  /* 0x000000080906723e */ /* 0x000fe200000000ff */
[C---:B------:R-:W-:Y:S01]  /*9a10*/  FFMA R11, R41.reuse, R47, R11 ;  /* 0x0000002f290b7223 */ /* 0x040fe2000000000b */
[C---:B------:R-:W-:Y:S01]  /*9a20*/  FFMA R0, R41.reuse, R48, R0 ;  /* 0x0000003029007223 */ /* 0x040fe20000000000 */
[C---:B------:R-:W-:Y:S01]  /*9a30*/  FFMA R2, R41.reuse, R49, R2 ;  /* 0x0000003129027223 */ /* 0x040fe20000000002 */
[C---:B------:R-:W-:Y:S01]  /*9a40*/  FMUL R3, R38.reuse, R14 ;  /* 0x0000000e26037220 */ /* 0x040fe20000400000 */
[C---:B------:R-:W-:Y:S01]  /*9a50*/  FMUL R15, R38.reuse, R15 ;  /* 0x0000000f260f7220 */ /* 0x040fe20000400000 */
[C---:B------:R-:W-:Y:S01]  /*9a60*/  FMUL R12, R38.reuse, R16 ;  /* 0x00000010260c7220 */ /* 0x040fe20000400000 */
[C---:B------:R-:W-:Y:S01]  /*9a70*/  FMUL R13, R38.reuse, R17 ;  /* 0x00000011260d7220 */ /* 0x040fe20000400000 */
[C---:B------:R-:W-:Y:S01]  /*9a80*/  FFMA R3, R41.reuse, R50, R3 ;  /* 0x0000003229037223 */ /* 0x040fe20000000003 */
[C---:B------:R-:W-:Y:S01]  /*9a90*/  FMUL R14, R38.reuse, R18 ;  /* 0x00000012260e7220 */ /* 0x040fe20000400000 */
[----:B------:R-:W-:Y:S01]  /*9aa0*/  FFMA R15, R41, R51, R15 ;  /* 0x00000033290f7223 */ /* 0x000fe2000000000f */
[C---:B------:R-:W-:Y:S01]  /*9ab0*/  FMUL R19, R38.reuse, R19 ;  /* 0x0000001326137220 */ /* 0x040fe20000400000 */
[----:B------:R-:W-:Y:S01]  /*9ac0*/  F2FP.F16.F32.PACK_AB R7, R11, R10 ;  /* 0x0000000a0b07723e */ /* 0x000fe200000000ff */
[C---:B------:R-:W-:Y:S01]  /*9ad0*/  FFMA R12, R41.reuse, R52, R12 ;  /* 0x00000034290c7223 */ /* 0x040fe2000000000c */
[----:B------:R-:W-:Y:S02]  /*9ae0*/  HADD2.F32 R57, -RZ, R60.H1_H1 ;  /* 0x3000003cff397230 */ /* 0x000fe40000004100 */
[C---:B------:R-:W-:Y:S01]  /*9af0*/  FMUL R16, R38.reuse, R20 ;  /* 0x0000001426107220 */ /* 0x040fe20000400000 */
[C---:B------:R-:W-:Y:S01]  /*9b00*/  FFMA R13, R41.reuse, R53, R13 ;  /* 0x00000035290d7223 */ /* 0x040fe2000000000d */
[----:B------:R1:W-:Y:S01]  /*9b10*/  STS.128 [R80+0x6000], R4 ;  /* 0x0060000450007388 */ /* 0x0003e20000000c00 */
[--C-:B------:R-:W-:Y:S02]  /*9b20*/  HADD2.F32 R58, -RZ, R61.reuse.H0_H0 ;  /* 0x2000003dff3a7230 */ /* 0x100fe40000004100 */
[C---:B------:R-:W-:Y:S01]  /*9b30*/  FMUL R17, R38.reuse, R21 ;  /* 0x0000001526117220 */ /* 0x040fe20000400000 */
[C---:B------:R-:W-:Y:S01]  /*9b40*/  FFMA R14, R41.reuse, R54, R14 ;  /* 0x00000036290e7223 */ /* 0x040fe2000000000e */
[----:B------:R-:W-:Y:S02]  /*9b50*/  HADD2.F32 R59, -RZ, R61.H1_H1 ;  /* 0x3000003dff3b7230 */ /* 0x000fe40000004100 */
[C---:B------:R-:W-:Y:S01]  /*9b60*/  FMUL R18, R38.reuse, R22 ;  /* 0x0000001626127220 */ /* 0x040fe20000400000 */
[C---:B------:R-:W-:Y:S01]  /*9b70*/  FFMA R19, R41.reuse, R55, R19 ;  /* 0x0000003729137223 */ /* 0x040fe20000000013 */
        /* <DEDUP_REMOVED lines=13> */
[----:B------:R-:W-:Y:S01]  /*9c50*/  FMUL R27, R38, R27 ;  /* 0x0000001b261b7220 */ /* 0x000fe20000400000 */
[----:B------:R-:W-:Y:S01]  /*9c60*/  F2FP.F16.F32.PACK_AB R8, R2, R0 ;  /* 0x000000000208723e */ /* 0x000fe200000000ff */
[----:B------:R-:W-:Y:S01]  /*9c70*/  FFMA R20, R41, R60, R20 ;  /* 0x0000003c29147223 */ /* 0x000fe20000000014 */
[----:B------:R-:W-:Y:S01]  /*9c80*/  F2FP.F16.F32.PACK_AB R9, R15, R3 ;  /* 0x000000030f09723e */ /* 0x000fe200000000ff */
[----:B------:R-:W-:Y:S01]  /*9c90*/  HADD2.F32 R65, -RZ, R68.H1_H1 ;  /* 0x30000044ff417230 */ /* 0x000fe20000004100 */
[----:B------:R-:W-:Y:S01]  /*9ca0*/  F2FP.F16.F32.PACK_AB R10, R13, R12 ;  /* 0x0000000c0d0a723e */ /* 0x000fe200000000ff */
[C---:B------:R-:W-:Y:S01]  /*9cb0*/  FMUL R24, R38.reuse, R28 ;  /* 0x0000001c26187220 */ /* 0x040fe20000400000 */
[----:B------:R-:W-:Y:S01]  /*9cc0*/  F2FP.F16.F32.PACK_AB R11, R19, R14 ;  /* 0x0000000e130b723e */ /* 0x000fe200000000ff */
[C---:B------:R-:W-:Y:S01]  /*9cd0*/  FFMA R21, R41.reuse, R61, R21 ;  /* 0x0000003d29157223 */ /* 0x040fe20000000015 */
[--C-:B------:R-:W-:Y:S02]  /*9ce0*/  HADD2.F32 R66, -RZ, R69.reuse.H0_H0 ;  /* 0x20000045ff427230 */ /* 0x100fe40000004100 */
[C---:B------:R-:W-:Y:S01]  /*9cf0*/  FMUL R25, R38.reuse, R29 ;  /* 0x0000001d26197220 */ /* 0x040fe20000400000 */
[C---:B------:R-:W-:Y:S01]  /*9d00*/  FFMA R22, R41.reuse, R62, R22 ;  /* 0x0000003e29167223 */ /* 0x040fe20000000016 */
[----:B------:R1:W-:Y:S01]  /*9d10*/  STS.128 [R95+0x6010], R8 ;  /* 0x006010085f007388 */ /* 0x0003e20000000c00 */
        /* <DEDUP_REMOVED lines=8> */
[----:B------:R-:W-:Y:S01]  /*9da0*/  FFMA R25, R41, R65, R25 ;  /* 0x0000004129197223 */ /* 0x000fe20000000019 */
[--C-:B------:R-:W-:Y:S02]  /*9db0*/  HADD2.F32 R70, -RZ, R71.reuse.H0_H0 ;  /* 0x20000047ff467230 */ /* 0x100fe40000004100 */
[C---:B------:R-:W-:Y:S01]  /*9dc0*/  FMUL R29, R38.reuse, R33 ;  /* 0x00000021261d7220 */ /* 0x040fe20000400000 */
[----:B------:R-:W-:Y:S01]  /*9dd0*/  F2FP.F16.F32.PACK_AB R16, R17, R16 ;  /* 0x000000101110723e */ /* 0x000fe200000000ff */
[----:B------:R-:W-:Y:S01]  /*9de0*/  FFMA R26, R41, R66, R26 ;  /* 0x00000042291a7223 */ /* 0x000fe2000000001a */
[----:B------:R-:W-:Y:S02]  /*9df0*/  HADD2.F32 R71, -RZ, R71.H1_H1 ;  /* 0x30000047ff477230 */ /* 0x000fe40000004100 */
[C---:B------:R-:W-:Y:S01]  /*9e00*/  FMUL R30, R38.reuse, R34 ;  /* 0x00000022261e7220 */ /* 0x040fe20000400000 */
        /* <DEDUP_REMOVED lines=35> */
.L_x_139:
[----:B------:R-:W-:Y:S05]  /*a040*/  BSYNC.RECONVERGENT B0 ;  /* 0x0000000000007941 */ /* 0x000fea0003800200 */
.L_x_138:
[----:B------:R-:W-:Y:S01]  /*a050*/  BAR.SYNC.DEFER_BLOCKING 0x1, 0x80 ;  /* 0x0042000000007b1d */ /* 0x000fe20000010000 */
[----:B------:R-:W-:Y:S01]  /*a060*/  UISETP.NE.AND UP0, UPT, UR54, -0x4, UPT ;  /* 0xfffffffc3600788c */ /* 0x000fe2000bf05270 */
[----:B------:R-:W-:Y:S08]  /*a070*/  IADD3 R36, PT, PT, R36, 0x1, RZ ;  /* 0x0000000124247810 */ /* 0x000ff00007ffe0ff */
[----:B------:R-:W-:Y:S05]  /*a080*/  BRA.U !UP0, `(.L_x_140) ;  /* 0x0000000108247547 */ /* 0x000fea000b800000 */
[----:B------:R-:W-:Y:S01]  /*a090*/  ISETP.NE.AND P0, PT, R102, RZ, PT ;  /* 0x000000ff6600720c */ /* 0x000fe20003f05270 */
[----:B------:R-:W-:Y:S01]  /*a0a0*/  IMAD.U32 R0, RZ, RZ, UR51 ;  /* 0x00000033ff007e24 */ /* 0x000fe2000f8e00ff */
[----:B------:R-:W-:Y:S04]  /*a0b0*/  UIADD3 UR4, UPT, UPT, UR51, 0x1, URZ ;  /* 0x0000000133047890 */ /* 0x000fe8000fffe0ff */
[----:B------:R-:W-:Y:S04]  /*a0c0*/  UISETP.NE.AND UP0, UPT, UR4, 0x4, UPT ;  /* 0x000000040400788c */ /* 0x000fe8000bf05270 */
[----:B------:R-:W-:Y:S03]  /*a0d0*/  USEL UR51, UR4, URZ, UP0 ;  /* 0x000000ff04337287 */ /* 0x000fe60008000000 */
[----:B------:R-:W-:Y:S05]  /*a0e0*/  @P0 LEA R0, R0, UR50, 0x3 ;  /* 0x0000003200000c11 */ /* 0x000fea000f8e18ff */
[----:B------:R-:W-:Y:S05]  /*a0f0*/  @P0 VIADD R0, R0, 0xa0 ;  /* 0x000000a000000836 */ /* 0x000fea0000000000 */
[----:B------:R-:W-:Y:S04]  /*a100*/  @P0 PRMT R0, R105, 0x654, R0 ;  /* 0x0000065469000816 */ /* 0x000fe80000000000 */
[----:B------:R3:W-:Y:S03]  /*a110*/  @P0 SYNCS.ARRIVE.TRANS64.RED.A1T0 RZ, [R0+URZ], RZ ;  /* 0x000000ff00ff09a7 */ /* 0x0007e600081004ff */
.L_x_140:
[----:B------:R-:W-:Y:S01]  /*a120*/  R2UR UR5, R91 ;  /* 0x000000005b0572ca */ /* 0x000fe200000e0000 */
[----:B------:R-:W-:Y:S01]  /*a130*/  UISETP.NE.AND UP0, UPT, UR63, URZ, UPT ;  /* 0x000000ff3f00728c */ /* 0x000fe2000bf05270 */
[----:B------:R-:W-:Y:S01]  /*a140*/  R2UR UR4, R92 ;  /* 0x000000005c0472ca */ /* 0x000fe200000e0000 */
[----:B------:R-:W-:Y:S01]  /*a150*/  UIADD3 UR54, UPT, UPT, UR54, 0x4, URZ ;  /* 0x0000000436367890 */ /* 0x000fe2000fffe0ff */
[----:B------:R-:W-:Y:S02]  /*a160*/  R2UR UR53, R96 ;  /* 0x00000000603572ca */ /* 0x000fe400000e0000 */
[C---:B------:R-:W-:Y:S02]  /*a170*/  ISETP.NE.AND P0, PT, R36.reuse, 0x2, PT ;  /* 0x000000022400780c */ /* 0x040fe40003f05270 */
[----:B------:R-:W-:Y:S02]  /*a180*/  LOP3.LUT R77, R77, 0x1, RZ, 0x3c, !PT ;  /* 0x000000014d4d7812 */ /* 0x000fe400078e3cff */
[----:B---3--:R-:W-:Y:S02]  /*a190*/  SEL R0, RZ, 0x1, P0 ;  /* 0x00000001ff007807 */ /* 0x008fe40000000000 */
[----:B------:R-:W-:Y:S01]  /*a1a0*/  SEL R36, R36, RZ, P0 ;  /* 0x000000ff24247207 */ /* 0x000fe20000000000 */
[----:B------:R-:W-:Y:S01]  /*a1b0*/  UIADD3 UR24, UPT, UPT, UR36, UR5, URZ ;  /* 0x0000000524187290 */ /* 0x000fe2000fffe0ff */
[----:B------:R-:W-:Y:S01]  /*a1c0*/  LOP3.LUT R78, R78, R0, RZ, 0x3c, !PT ;  /* 0x000000004e4e7212 */ /* 0x000fe200078e3cff */
[----:B------:R-:W-:Y:S01]  /*a1d0*/  UIADD3 UR52, UPT, UPT, UR37, UR4, URZ ;  /* 0x0000000425347290 */ /* 0x000fe2000fffe0ff */
[----:B------:R-:W-:Y:S11]  /*a1e0*/  BRA.U UP0, `(.L_x_141) ;  /* 0xffffffbd00507547 */ /* 0x000ff6000b83ffff */
[----:B------:R-:W-:-:S13]  /*a1f0*/  R2UR UR4, R93 ;  /* 0x000000005d0472ca */ /* 0x000fda00000e0000 */
[----:B------:R-:W-:-:S09]  /*a200*/  UISETP.NE.AND UP0, UPT, UR4, URZ, UPT ;  /* 0x000000ff0400728c */ /* 0x000fd2000bf05270 */
[----:B------:R-:W-:Y:S05]  /*a210*/  BRA.U !UP0, `(.L_x_142) ;  /* 0x0000000108487547 */ /* 0x000fea000b800000 */
[----:B------:R-:W3:Y:S02]  /*a220*/  LDCU.64 UR4, c[0x0][0x990] ;  /* 0x00013200ff0477ac */ /* 0x000ee40008000a00 */
[----:B---3--:R-:W-:-:S04]  /*a230*/  UISETP.NE.U32.AND UP0, UPT, UR4, URZ, UPT ;  /* 0x000000ff0400728c */ /* 0x008fc8000bf05070 */
[----:B------:R-:W-:-:S09]  /*a240*/  UISETP.NE.AND.EX UP0, UPT, UR5, URZ, UPT, UP0 ;  /* 0x000000ff0500728c */ /* 0x000fd2000bf05300 */
[----:B------:R-:W-:Y:S05]  /*a250*/  BRA.U UP0, `(.L_x_143) ;  /* 0x00000001000c7547 */ /* 0x000fea000b800000 */
[----:B------:R-:W-:-:S13]  /*a260*/  FSETP.NEU.AND P0, PT, R41, RZ, PT ;  /* 0x000000ff2900720b */ /* 0x000fda0003f0d000 */
[----:B------:R-:W-:Y:S05]  /*a270*/  @!P0 EXIT ;  /* 0x000000000000894d */ /* 0x000fea0003800000 */
[----:B------:R-:W-:Y:S05]  /*a280*/  BRA `(.L_x_142) ;  /* 0x00000000002c7947 */ /* 0x000fea0003800000 */
.L_x_143:
[----:B------:R-:W-:Y:S01]  /*a290*/  ISETP.NE.AND P0, PT, R101, RZ, PT ;  /* 0x000000ff6500720c */ /* 0x000fe20003f05270 */
[----:B------:R-:W-:-:S12]  /*a2a0*/  BSSY.RECONVERGENT B0, `(.L_x_142) ;  /* 0x0000009000007945 */ /* 0x000fd80003800200 */
[----:B------:R-:W-:Y:S05]  /*a2b0*/  @P0 BRA `(.L_x_144) ;  /* 0x0000000000140947 */ /* 0x000fea0003800000 */
[----:B------:R-:W3:Y:S02]  /*a2c0*/  LDCU.64 UR4, c[0x0][0x988] ;  /* 0x00013100ff0477ac */ /* 0x000ee40008000a00 */
[----:B---3--:R-:W-:-:S04]  /*a2d0*/  ISETP.NE.U32.AND P0, PT, RZ, UR4, PT ;  /* 0x00000004ff007c0c */ /* 0x008fc8000bf05070 */
[----:B------:R-:W-:-:S13]  /*a2e0*/  ISETP.NE.AND.EX P0, PT, RZ, UR5, PT, P0 ;  /* 0x00000005ff007c0c */ /* 0x000fda000bf05300 */
[----:B------:R-:W-:Y:S05]  /*a2f0*/  @!P0 EXIT ;  /* 0x000000000000894d */ /* 0x000fea0003800000 */
[----:B------:R-:W-:Y:S05]  /*a300*/  BRA `(.L_x_145) ;  /* 0x0000000000087947 */ /* 0x000fea0003800000 */
.L_x_144:
[----:B------:R-:W-:-:S13]  /*a310*/  FSETP.NEU.AND P0, PT, R41, RZ, PT ;  /* 0x000000ff2900720b */ /* 0x000fda0003f0d000 */
[----:B------:R-:W-:Y:S05]  /*a320*/  @!P0 EXIT ;  /* 0x000000000000894d */ /* 0x000fea0003800000 */
.L_x_145:
[----:B------:R-:W-:Y:S05]  /*a330*/  BSYNC.RECONVERGENT B0 ;  /* 0x0000000000007941 */ /* 0x000fea0003800200 */
.L_x_142:
[----:B------:R-:W3:Y:S01]  /*a340*/  S2UR UR5, SR_CgaCtaId ;  /* 0x00000000000579c3 */ /* 0x000ee20000008800 */
[----:B------:R-:W-:Y:S01]  /*a350*/  ULEA UR4, UR51, UR50, 0x3 ;  /* 0x0000003233047291 */ /* 0x000fe2000f8e18ff */
[----:B------:R-:W-:-:S04]  /*a360*/  DEPBAR.LE SB0, 0x0 ;  /* 0x000080000000791a */ /* 0x000fc80000000000 */
[----:B------:R-:W-:-:S04]  /*a370*/  UIADD3 UR4, UPT, UPT, UR4, 0xa0, URZ ;  /* 0x000000a004047890 */ /* 0x000fc8000fffe0ff */
[----:B---3--:R-:W-:-:S09]  /*a380*/  UPRMT UR4, UR5, 0x654, UR4 ;  /* 0x0000065405047896 */ /* 0x008fd20008000004 */
[----:B------:R-:W-:Y:S01]  /*a390*/  SYNCS.ARRIVE.TRANS64.RED.A1T0 RZ, [UR4], RZ ;  /* 0x000000ffffff79a7 */ /* 0x000fe20008100404 */
[----:B------:R-:W-:Y:S05]  /*a3a0*/  EXIT ;  /* 0x000000000000794d */ /* 0x000fea0003800000 */
.L_x_24:
[----:B------:R-:W-:Y:S07]  /*a3b0*/  MOV R0, UR9 ;  /* 0x0000000900007c02 */ /* 0x000fee0008000f00 */
.L_x_146:
[----:B--2---:R2:W3:Y:S02]  /*a3c0*/  SYNCS.PHASECHK.TRANS64.TRYWAIT P0, [R0+URZ+0x40], R4 ;  /* 0x00004004000075a7 */ /* 0x0044e400080011ff */
[----:B---3--:R-:W-:Y:S05]  /*a3d0*/  @!P0 NANOSLEEP.SYNCS 0x989680 ;  /* 0x009896800000895d */ /* 0x008fea0003900000 */
[----:B------:R-:W3:Y:S02]  /*a3e0*/  @!P0 SYNCS.PHASECHK.TRANS64 P0, [R0+URZ+0x40], R4 ;  /* 0x00004004000085a7 */ /* 0x000ee400080010ff */
[----:B---3--:R-:W-:Y:S05]  /*a3f0*/  @!P0 BRA `(.L_x_146) ;  /* 0xfffffffc00f08947 */ /* 0x008fea000383ffff */
[----:B------:R-:W-:Y:S05]  /*a400*/  BRA `(.L_x_23) ;  /* 0xffffff7800187947 */ /* 0x000fea000383ffff */
.L_x_31:
[----:B------:R-:W-:Y:S07]  /*a410*/  MOV R0, UR9 ;  /* 0x0000000900007c02 */ /* 0x000fee0008000f00 */
.L_x_147:
[----:B-1----:R1:W2:Y:S02]  /*a420*/  SYNCS.PHASECHK.TRANS64.TRYWAIT P0, [R0+URZ+0x40], R4 ;  /* 0x00004004000075a7 */ /* 0x0022a400080011ff */
[----:B--2---:R-:W-:Y:S05]  /*a430*/  @!P0 NANOSLEEP.SYNCS 0x989680 ;  /* 0x009896800000895d */ /* 0x004fea0003900000 */
[----:B------:R-:W2:Y:S02]  /*a440*/  @!P0 SYNCS.PHASECHK.TRANS64 P0, [R0+URZ+0x40], R4 ;  /* 0x00004004000085a7 */ /* 0x000ea400080010ff */
[----:B--2---:R-:W-:Y:S05]  /*a450*/  @!P0 BRA `(.L_x_147) ;  /* 0xfffffffc00f08947 */ /* 0x004fea000383ffff */
[----:B------:R-:W-:Y:S05]  /*a460*/  BRA `(.L_x_30) ;  /* 0xffffff7c00bc7947 */ /* 0x000fea000383ffff */
.L_x_36:
[----:B-1----:R-:W-:-:S07]  /*a470*/  MOV R0, UR30 ;  /* 0x0000001e00007c02 */ /* 0x002fce0008000f00 */
.L_x_148:
[----:B-1----:R1:W2:Y:S02]  /*a480*/  SYNCS.PHASECHK.TRANS64.TRYWAIT P0, [R0+URZ+0xd0], R3 ;  /* 0x0000d003000075a7 */ /* 0x0022a400080011ff */
[----:B--2---:R-:W-:Y:S05]  /*a490*/  @!P0 NANOSLEEP.SYNCS 0x989680 ;  /* 0x009896800000895d */ /* 0x004fea0003900000 */
[----:B------:R-:W2:Y:S02]  /*a4a0*/  @!P0 SYNCS.PHASECHK.TRANS64 P0, [R0+URZ+0xd0], R3 ;  /* 0x0000d003000085a7 */ /* 0x000ea400080010ff */
[----:B--2---:R-:W-:Y:S05]  /*a4b0*/  @!P0 BRA `(.L_x_148) ;  /* 0xfffffffc00f08947 */ /* 0x004fea000383ffff */
[----:B------:R-:W-:Y:S05]  /*a4c0*/  BRA `(.L_x_149) ;  /* 0xffffff8000a07947 */ /* 0x000fea000383ffff */
.L_x_40:
[----:B------:R-:W-:-:S07]  /*a4d0*/  MOV R0, UR4 ;  /* 0x0000000400007c02 */ /* 0x000fce0008000f00 */
.L_x_150:
[----:B-1----:R1:W2:Y:S02]  /*a4e0*/  SYNCS.PHASECHK.TRANS64.TRYWAIT P0, [R0+URZ], R2 ;  /* 0x00000002000075a7 */ /* 0x0022a400080011ff */
[----:B--2---:R-:W-:Y:S05]  /*a4f0*/  @!P0 NANOSLEEP.SYNCS 0x989680 ;  /* 0x009896800000895d */ /* 0x004fea0003900000 */
[----:B------:R-:W2:Y:S02]  /*a500*/  @!P0 SYNCS.PHASECHK.TRANS64 P0, [R0+URZ], R2 ;  /* 0x00000002000085a7 */ /* 0x000ea400080010ff */
[----:B--2---:R-:W-:Y:S05]  /*a510*/  @!P0 BRA `(.L_x_150) ;  /* 0xfffffffc00f08947 */ /* 0x004fea000383ffff */
[----:B------:R-:W-:Y:S05]  /*a520*/  BRA `(.L_x_151) ;  /* 0xffffff8800387947 */ /* 0x000fea000383ffff */
.L_x_41:
[----:B------:R-:W-:-:S07]  /*a530*/  MOV R0, UR5 ;  /* 0x0000000500007c02 */ /* 0x000fce0008000f00 */
.L_x_152:
[----:B-1----:R1:W2:Y:S02]  /*a540*/  SYNCS.PHASECHK.TRANS64.TRYWAIT P0, [R0+URZ], R2 ;  /* 0x00000002000075a7 */ /* 0x0022a400080011ff */
[----:B--2---:R-:W-:Y:S05]  /*a550*/  @!P0 NANOSLEEP.SYNCS 0x989680 ;  /* 0x009896800000895d */ /* 0x004fea0003900000 */
[----:B------:R-:W2:Y:S02]  /*a560*/  @!P0 SYNCS.PHASECHK.TRANS64 P0, [R0+URZ], R2 ;  /* 0x00000002000085a7 */ /* 0x000ea400080010ff */
[----:B--2---:R-:W-:Y:S05]  /*a570*/  @!P0 BRA `(.L_x_152) ;  /* 0xfffffffc00f08947 */ /* 0x004fea000383ffff */
[----:B------:R-:W-:Y:S05]  /*a580*/  BRA `(.L_x_153) ;  /* 0xffffff8800487947 */ /* 0x000fea000383ffff */
.L_x_42:
[----:B------:R-:W-:-:S07]  /*a590*/  MOV R0, UR5 ;  /* 0x0000000500007c02 */ /* 0x000fce0008000f00 */
.L_x_154:
[----:B-1----:R1:W2:Y:S02]  /*a5a0*/  SYNCS.PHASECHK.TRANS64.TRYWAIT P0, [R0+URZ], R2 ;  /* 0x00000002000075a7 */ /* 0x0022a400080011ff */
[----:B--2---:R-:W-:Y:S05]  /*a5b0*/  @!P0 NANOSLEEP.SYNCS 0x989680 ;  /* 0x009896800000895d */ /* 0x004fea0003900000 */
[----:B------:R-:W2:Y:S02]  /*a5c0*/  @!P0 SYNCS.PHASECHK.TRANS64 P0, [R0+URZ], R2 ;  /* 0x00000002000085a7 */ /* 0x000ea400080010ff */
[----:B--2---:R-:W-:Y:S05]  /*a5d0*/  @!P0 BRA `(.L_x_154) ;  /* 0xfffffffc00f08947 */ /* 0x004fea000383ffff */
[----:B------:R-:W-:Y:S05]  /*a5e0*/  BRA `(.L_x_155) ;  /* 0xffffff8800587947 */ /* 0x000fea000383ffff */
.L_x_43:
[----:B------:R-:W-:-:S07]  /*a5f0*/  MOV R0, UR5 ;  /* 0x0000000500007c02 */ /* 0x000fce0008000f00 */
.L_x_156:
[----:B-1----:R1:W2:Y:S02]  /*a600*/  SYNCS.PHASECHK.TRANS64.TRYWAIT P0, [R0+URZ], R2 ;  /* 0x00000002000075a7 */ /* 0x0022a400080011ff */
[----:B--2---:R-:W-:Y:S05]  /*a610*/  @!P0 NANOSLEEP.SYNCS 0x989680 ;  /* 0x009896800000895d */ /* 0x004fea0003900000 */
[----:B------:R-:W2:Y:S02]  /*a620*/  @!P0 SYNCS.PHASECHK.TRANS64 P0, [R0+URZ], R2 ;  /* 0x00000002000085a7 */ /* 0x000ea400080010ff */
[----:B--2---:R-:W-:Y:S05]  /*a630*/  @!P0 BRA `(.L_x_156) ;  /* 0xfffffffc00f08947 */ /* 0x004fea000383ffff */
[----:B------:R-:W-:Y:S05]  /*a640*/  BRA `(.L_x_157) ;  /* 0xffffff8800687947 */ /* 0x000fea000383ffff */
.L_x_44:
[----:B------:R-:W-:-:S07]  /*a650*/  MOV R0, UR5 ;  /* 0x0000000500007c02 */ /* 0x000fce0008000f00 */
.L_x_158:
[----:B-1----:R1:W2:Y:S02]  /*a660*/  SYNCS.PHASECHK.TRANS64.TRYWAIT P0, [R0+URZ], R2 ;  /* 0x00000002000075a7 */ /* 0x0022a400080011ff */
[----:B--2---:R-:W-:Y:S05]  /*a670*/  @!P0 NANOSLEEP.SYNCS 0x989680 ;  /* 0x009896800000895d */ /* 0x004fea0003900000 */
[----:B------:R-:W2:Y:S02]  /*a680*/  @!P0 SYNCS.PHASECHK.TRANS64 P0, [R0+URZ], R2 ;  /* 0x00000002000085a7 */ /* 0x000ea400080010ff */
[----:B--2---:R-:W-:Y:S05]  /*a690*/  @!P0 BRA `(.L_x_158) ;  /* 0xfffffffc00f08947 */ /* 0x004fea000383ffff */
[----:B------:R-:W-:Y:S05]  /*a6a0*/  BRA `(.L_x_159) ;  /* 0xffffff8800787947 */ /* 0x000fea000383ffff */
.L_x_45:
[----:B------:R-:W-:-:S07]  /*a6b0*/  MOV R0, UR5 ;  /* 0x0000000500007c02 */ /* 0x000fce0008000f00 */
.L_x_160:
[----:B-1----:R1:W2:Y:S02]  /*a6c0*/  SYNCS.PHASECHK.TRANS64.TRYWAIT P0, [R0+URZ], R2 ;  /* 0x00000002000075a7 */ /* 0x0022a400080011ff */
[----:B--2---:R-:W-:Y:S05]  /*a6d0*/  @!P0 NANOSLEEP.SYNCS 0x989680 ;  /* 0x009896800000895d */ /* 0x004fea0003900000 */
[----:B------:R-:W2:Y:S02]  /*a6e0*/  @!P0 SYNCS.PHASECHK.TRANS64 P0, [R0+URZ], R2 ;  /* 0x00000002000085a7 */ /* 0x000ea400080010ff */
[----:B--2---:R-:W-:Y:S05]  /*a6f0*/  @!P0 BRA `(.L_x_160) ;  /* 0xfffffffc00f08947 */ /* 0x004fea000383ffff */
[----:B------:R-:W-:Y:S05]  /*a700*/  BRA `(.L_x_161) ;  /* 0xffffff8800887947 */ /* 0x000fea000383ffff */
.L_x_46:
[----:B------:R-:W-:-:S07]  /*a710*/  MOV R0, UR5 ;  /* 0x0000000500007c02 */ /* 0x000fce0008000f00 */
.L_x_162:
[----:B-1----:R1:W2:Y:S02]  /*a720*/  SYNCS.PHASECHK.TRANS64.TRYWAIT P0, [R0+URZ], R2 ;  /* 0x00000002000075a7 */ /* 0x0022a400080011ff */
[----:B--2---:R-:W-:Y:S05]  /*a730*/  @!P0 NANOSLEEP.SYNCS 0x989680 ;  /* 0x009896800000895d */ /* 0x004fea0003900000 */
[----:B------:R-:W2:Y:S02]  /*a740*/  @!P0 SYNCS.PHASECHK.TRANS64 P0, [R0+URZ], R2 ;  /* 0x00000002000085a7 */ /* 0x000ea400080010ff */
[----:B--2---:R-:W-:Y:S05]  /*a750*/  @!P0 BRA `(.L_x_162) ;  /* 0xfffffffc00f08947 */ /* 0x004fea000383ffff */
[----:B------:R-:W-:Y:S05]  /*a760*/  BRA `(.L_x_163) ;  /* 0xffffff8800987947 */ /* 0x000fea000383ffff */
.L_x_49:
[----:B------:R-:W-:-:S07]  /*a770*/  MOV R4, UR4 ;  /* 0x0000000400047c02 */ /* 0x000fce0008000f00 */
.L_x_164:
[----:B--2---:R2:W3:Y:S02]  /*a780*/  SYNCS.PHASECHK.TRANS64.TRYWAIT P1, [R4+URZ+0xd8], R6 ;  /* 0x0000d806040075a7 */ /* 0x0044e400080211ff */
[----:B---3--:R-:W-:Y:S05]  /*a790*/  @!P1 NANOSLEEP.SYNCS 0x989680 ;  /* 0x009896800000995d */ /* 0x008fea0003900000 */
[----:B------:R-:W3:Y:S02]  /*a7a0*/  @!P1 SYNCS.PHASECHK.TRANS64 P1, [R4+URZ+0xd8], R6 ;  /* 0x0000d806040095a7 */ /* 0x000ee400080210ff */
[----:B---3--:R-:W-:Y:S05]  /*a7b0*/  @!P1 BRA `(.L_x_164) ;  /* 0xfffffffc00f09947 */ /* 0x008fea000383ffff */
[----:B------:R-:W-:Y:S05]  /*a7c0*/  BRA `(.L_x_165) ;  /* 0xffffff8c00087947 */ /* 0x000fea000383ffff */
.L_x_50:
[----:B--2---:R-:W-:-:S07]  /*a7d0*/  MOV R4, UR4 ;  /* 0x0000000400047c02 */ /* 0x004fce0008000f00 */
.L_x_166:
[----:B--2---:R2:W3:Y:S02]  /*a7e0*/  SYNCS.PHASECHK.TRANS64.TRYWAIT P1, [R4+URZ+0xd0], R5 ;  /* 0x0000d005040075a7 */ /* 0x0044e400080211ff */
[----:B---3--:R-:W-:Y:S05]  /*a7f0*/  @!P1 NANOSLEEP.SYNCS 0x989680 ;  /* 0x009896800000995d */ /* 0x008fea0003900000 */
[----:B------:R-:W3:Y:S02]  /*a800*/  @!P1 SYNCS.PHASECHK.TRANS64 P1, [R4+URZ+0xd0], R5 ;  /* 0x0000d005040095a7 */ /* 0x000ee400080210ff */
[----:B---3--:R-:W-:Y:S05]  /*a810*/  @!P1 BRA `(.L_x_166) ;  /* 0xfffffffc00f09947 */ /* 0x008fea000383ffff */
[----:B------:R-:W-:Y:S05]  /*a820*/  BRA `(.L_x_167) ;  /* 0xffffff8c00107947 */ /* 0x000fea000383ffff */
.L_x_60:
[----:B--2---:R-:W-:-:S04]  /*a830*/  MOV R5, UR5 ;  /* 0x0000000500057c02 */ /* 0x004fc80008000f00 */
[----:B------:R2:W3:Y:S03]  /*a840*/  SYNCS.PHASECHK.TRANS64.TRYWAIT P0, [R5+URZ+0x8], R6 ;  /* 0x00000806050075a7 */ /* 0x0004e600080011ff */
[----:B---3--:R-:W-:Y:S05]  /*a850*/  @!P0 NANOSLEEP.SYNCS 0x989680 ;  /* 0x009896800000895d */ /* 0x008fea0003900000 */
[----:B------:R-:W3:Y:S02]  /*a860*/  @!P0 SYNCS.PHASECHK.TRANS64 P0, [R5+URZ+0x8], R6 ;  /* 0x00000806050085a7 */ /* 0x000ee400080010ff */
[----:B---3--:R-:W-:Y:S05]  /*a870*/  @!P0 BRA `(.L_x_60) ;  /* 0xfffffffc00ec8947 */ /* 0x008fea000383ffff */
[----:B------:R-:W-:Y:S05]  /*a880*/  BRA `(.L_x_59) ;  /* 0xffffff8c00dc7947 */ /* 0x000fea000383ffff */
.L_x_62:
[----:B------:R-:W-:Y:S01]  /*a890*/  BSSY B0, `(.L_x_168) ;  /* 0x0000006000007945 */ /* 0x000fe20003800000 */
[----:B------:R-:W-:-:S07]  /*a8a0*/  MOV R15, 0xffffffff ;  /* 0xffffffff000f7802 */ /* 0x000fce0000000f00 */
[----:B-12--5:R-:W-:Y:S05]  /*a8b0*/  WARPSYNC.COLLECTIVE R15, `(.L_x_169) ;  /* 0x000000000f0c7348 */ /* 0x026fea0003c00000 */
[----:B------:R-:W-:Y:S02]  /*a8c0*/  ELECT P6, UR79, PT ;  /* 0x00000000004f782f */ /* 0x000fe400038c0000 */
[----:B------:R-:W-:Y:S01]  /*a8d0*/  MOV R14, UR79 ;  /* 0x0000004f000e7c02 */ /* 0x000fe20008000f00 */
[----:B-12--5:R-:W-:Y:S10]  /*a8e0*/  ENDCOLLECTIVE ;  /* 0x000000000000791b */ /* 0x026ff40003800000 */
.L_x_169:
[----:B------:R-:W-:Y:S05]  /*a8f0*/  BSYNC B0 ;  /* 0x0000000000007941 */ /* 0x000fea0003800000 */
.L_x_168:
[----:B------:R-:W-:Y:S01]  /*a900*/  PLOP3.LUT P0, PT, P6, PT, PT, 0x80, 0x8 ;  /* 0x000000000008781c */ /* 0x000fe2000370f070 */
[----:B------:R-:W-:-:S12]  /*a910*/  BRA `(.L_x_170) ;  /* 0xffffff9000087947 */ /* 0x000fd8000383ffff */
.L_x_64:
[----:B--2---:R-:W-:-:S04]  /*a920*/  MOV R3, UR5 ;  /* 0x0000000500037c02 */ /* 0x004fc80008000f00 */
[----:B------:R2:W3:Y:S03]  /*a930*/  SYNCS.PHASECHK.TRANS64.TRYWAIT P0, [R3+URZ+0x8], R4 ;  /* 0x00000804030075a7 */ /* 0x0004e600080011ff */
[----:B---3--:R-:W-:Y:S05]  /*a940*/  @!P0 NANOSLEEP.SYNCS 0x989680 ;  /* 0x009896800000895d */ /* 0x008fea0003900000 */
[----:B------:R-:W3:Y:S02]  /*a950*/  @!P0 SYNCS.PHASECHK.TRANS64 P0, [R3+URZ+0x8], R4 ;  /* 0x00000804030085a7 */ /* 0x000ee400080010ff */
[----:B---3--:R-:W-:Y:S05]  /*a960*/  @!P0 BRA `(.L_x_64) ;  /* 0xfffffffc00ec8947 */ /* 0x008fea000383ffff */
[----:B------:R-:W-:Y:S05]  /*a970*/  BRA `(.L_x_63) ;  /* 0xffffff90000c7947 */ /* 0x000fea000383ffff */
.L_x_65:
[----:B------:R-:W-:-:S07]  /*a980*/  MOV R4, UR20 ;  /* 0x0000001400047c02 */ /* 0x000fce0008000f00 */
.L_x_171:
[----:B-1----:R1:W2:Y:S02]  /*a990*/  SYNCS.PHASECHK.TRANS64.TRYWAIT P0, [R4+URZ+0xd0], R5 ;  /* 0x0000d005040075a7 */ /* 0x0022a400080011ff */
[----:B--2---:R-:W-:Y:S05]  /*a9a0*/  @!P0 NANOSLEEP.SYNCS 0x989680 ;  /* 0x009896800000895d */ /* 0x004fea0003900000 */
[----:B------:R-:W2:Y:S02]  /*a9b0*/  @!P0 SYNCS.PHASECHK.TRANS64 P0, [R4+URZ+0xd0], R5 ;  /* 0x0000d005040085a7 */ /* 0x000ea400080010ff */
[----:B--2---:R-:W-:Y:S05]  /*a9c0*/  @!P0 BRA `(.L_x_171) ;  /* 0xfffffffc00f08947 */ /* 0x004fea000383ffff */
[----:B------:R-:W-:Y:S05]  /*a9d0*/  BRA `(.L_x_172) ;  /* 0xffffff9400087947 */ /* 0x000fea000383ffff */
.L_x_67:
[----:B------:R-:W-:-:S07]  /*a9e0*/  MOV R4, UR25 ;  /* 0x0000001900047c02 */ /* 0x000fce0008000f00 */
.L_x_173:
[----:B-1----:R1:W2:Y:S02]  /*a9f0*/  SYNCS.PHASECHK.TRANS64.TRYWAIT P0, [R4+URZ+0xf0], R5 ;  /* 0x0000f005040075a7 */ /* 0x0022a400080011ff */
[----:B--2---:R-:W-:Y:S05]  /*aa00*/  @!P0 NANOSLEEP.SYNCS 0x989680 ;  /* 0x009896800000895d */ /* 0x004fea0003900000 */
[----:B------:R-:W2:Y:S02]  /*aa10*/  @!P0 SYNCS.PHASECHK.TRANS64 P0, [R4+URZ+0xf0], R5 ;  /* 0x0000f005040085a7 */ /* 0x000ea400080010ff */
[----:B--2---:R-:W-:Y:S05]  /*aa20*/  @!P0 BRA `(.L_x_173) ;  /* 0xfffffffc00f08947 */ /* 0x004fea000383ffff */
[----:B------:R-:W-:Y:S05]  /*aa30*/  BRA `(.L_x_66) ;  /* 0xffffff9400287947 */ /* 0x000fea000383ffff */
.L_x_71:
[----:B-1----:R-:W-:Y:S07]  /*aa40*/  MOV R4, UR18 ;  /* 0x0000001200047c02 */ /* 0x002fee0008000f00 */
.L_x_174:
[----:B-1----:R1:W2:Y:S02]  /*aa50*/  SYNCS.PHASECHK.TRANS64.TRYWAIT P0, [R4+URZ], R6 ;  /* 0x00000006040075a7 */ /* 0x0022a400080011ff */
[----:B--2---:R-:W-:Y:S05]  /*aa60*/  @!P0 NANOSLEEP.SYNCS 0x989680 ;  /* 0x009896800000895d */ /* 0x004fea0003900000 */
[----:B------:R-:W2:Y:S02]  /*aa70*/  @!P0 SYNCS.PHASECHK.TRANS64 P0, [R4+URZ], R6 ;  /* 0x00000006040085a7 */ /* 0x000ea400080010ff */
[----:B--2---:R-:W-:Y:S05]  /*aa80*/  @!P0 BRA `(.L_x_174) ;  /* 0xfffffffc00f08947 */ /* 0x004fea000383ffff */
[----:B------:R-:W-:Y:S05]  /*aa90*/  BRA `(.L_x_70) ;  /* 0xffffff94004c7947 */ /* 0x000fea000383ffff */
.L_x_75:
[----:B--2---:R-:W-:-:S07]  /*aaa0*/  MOV R0, UR4 ;  /* 0x0000000400007c02 */ /* 0x004fce0008000f00 */
.L_x_175:
[----:B--2---:R2:W3:Y:S02]  /*aab0*/  SYNCS.PHASECHK.TRANS64.TRYWAIT P0, [R0+URZ], R2 ;  /* 0x00000002000075a7 */ /* 0x0044e400080011ff */
[----:B---3--:R-:W-:Y:S05]  /*aac0*/  @!P0 NANOSLEEP.SYNCS 0x989680 ;  /* 0x009896800000895d */ /* 0x008fea0003900000 */
[----:B------:R-:W3:Y:S02]  /*aad0*/  @!P0 SYNCS.PHASECHK.TRANS64 P0, [R0+URZ], R2 ;  /* 0x00000002000085a7 */ /* 0x000ee400080010ff */
[----:B---3--:R-:W-:Y:S05]  /*aae0*/  @!P0 BRA `(.L_x_175) ;  /* 0xfffffffc00f08947 */ /* 0x008fea000383ffff */
[----:B------:R-:W-:Y:S05]  /*aaf0*/  BRA `(.L_x_176) ;  /* 0xffffff9800547947 */ /* 0x000fea000383ffff */
.L_x_78:
[----:B------:R-:W-:-:S07]  /*ab00*/  MOV R0, UR20 ;  /* 0x0000001400007c02 */ /* 0x000fce0008000f00 */
.L_x_177:
[----:B--2---:R2:W3:Y:S02]  /*ab10*/  SYNCS.PHASECHK.TRANS64.TRYWAIT P1, [R0+URZ+0x100], R2 ;  /* 0x00010002000075a7 */ /* 0x0044e400080211ff */
[----:B---3--:R-:W-:Y:S05]  /*ab20*/  @!P1 NANOSLEEP.SYNCS 0x989680 ;  /* 0x009896800000995d */ /* 0x008fea0003900000 */
[----:B------:R-:W3:Y:S02]  /*ab30*/  @!P1 SYNCS.PHASECHK.TRANS64 P1, [R0+URZ+0x100], R2 ;  /* 0x00010002000095a7 */ /* 0x000ee400080210ff */
[----:B---3--:R-:W-:Y:S05]  /*ab40*/  @!P1 BRA `(.L_x_177) ;  /* 0xfffffffc00f09947 */ /* 0x008fea000383ffff */
[----:B------:R-:W-:Y:S05]  /*ab50*/  BRA `(.L_x_178) ;  /* 0xffffff9800a07947 */ /* 0x000fea000383ffff */
.L_x_83:
[----:B------:R-:W-:Y:S07]  /*ab60*/  MOV R0, UR20 ;  /* 0x0000001400007c02 */ /* 0x000fee0008000f00 */
.L_x_179:
[----:B-1----:R1:W2:Y:S02]  /*ab70*/  SYNCS.PHASECHK.TRANS64.TRYWAIT P0, [R0+URZ+0xd0], R2 ;  /* 0x0000d002000075a7 */ /* 0x0022a400080011ff */
[----:B--2---:R-:W-:Y:S05]  /*ab80*/  @!P0 NANOSLEEP.SYNCS 0x989680 ;  /* 0x009896800000895d */ /* 0x004fea0003900000 */
[----:B------:R-:W2:Y:S02]  /*ab90*/  @!P0 SYNCS.PHASECHK.TRANS64 P0, [R0+URZ+0xd0], R2 ;  /* 0x0000d002000085a7 */ /* 0x000ea400080010ff */
[----:B--2---:R-:W-:Y:S05]  /*aba0*/  @!P0 BRA `(.L_x_179) ;  /* 0xfffffffc00f08947 */ /* 0x004fea000383ffff */
[----:B------:R-:W-:Y:S05]  /*abb0*/  BRA `(.L_x_180) ;  /* 0xffffff9c00fc7947 */ /* 0x000fea000383ffff */
.L_x_86:
[----:B------:R-:W-:Y:S07]  /*abc0*/  MOV R0, UR20 ;  /* 0x0000001400007c02 */ /* 0x000fee0008000f00 */
.L_x_181:
[----:B-1----:R1:W2:Y:S02]  /*abd0*/  SYNCS.PHASECHK.TRANS64.TRYWAIT P2, [R0+URZ+0xc8], R2 ;  /* 0x0000c802000075a7 */ /* 0x0022a400080411ff */
[----:B--2---:R-:W-:Y:S05]  /*abe0*/  @!P2 NANOSLEEP.SYNCS 0x989680 ;  /* 0x009896800000a95d */ /* 0x004fea0003900000 */
[----:B------:R-:W2:Y:S02]  /*abf0*/  @!P2 SYNCS.PHASECHK.TRANS64 P2, [R0+URZ+0xc8], R2 ;  /* 0x0000c8020000a5a7 */ /* 0x000ea400080410ff */
[----:B--2---:R-:W-:Y:S05]  /*ac00*/  @!P2 BRA `(.L_x_181) ;  /* 0xfffffffc00f0a947 */ /* 0x004fea000383ffff */
[----:B------:R-:W-:Y:S05]  /*ac10*/  BRA `(.L_x_85) ;  /* 0xffffffa400607947 */ /* 0x000fea000383ffff */
.L_x_89:
[----:B------:R-:W-:Y:S07]  /*ac20*/  MOV R2, UR20 ;  /* 0x0000001400027c02 */ /* 0x000fee0008000f00 */
.L_x_182:
[----:B-1----:R1:W2:Y:S02]  /*ac30*/  SYNCS.PHASECHK.TRANS64.TRYWAIT P1, [R2+URZ+0xa0], R8 ;  /* 0x0000a008020075a7 */ /* 0x0022a400080211ff */
[----:B--2---:R-:W-:Y:S05]  /*ac40*/  @!P1 NANOSLEEP.SYNCS 0x989680 ;  /* 0x009896800000995d */ /* 0x004fea0003900000 */
[----:B------:R-:W2:Y:S02]  /*ac50*/  @!P1 SYNCS.PHASECHK.TRANS64 P1, [R2+URZ+0xa0], R8 ;  /* 0x0000a008020095a7 */ /* 0x000ea400080210ff */
[----:B--2---:R-:W-:Y:S05]  /*ac60*/  @!P1 BRA `(.L_x_182) ;  /* 0xfffffffc00f09947 */ /* 0x004fea000383ffff */
[----:B------:R-:W-:Y:S05]  /*ac70*/  BRA `(.L_x_183) ;  /* 0xffffffa800147947 */ /* 0x000fea000383ffff */
.L_x_90:
[----:B------:R-:W-:Y:S07]  /*ac80*/  MOV R2, UR20 ;  /* 0x0000001400027c02 */ /* 0x000fee0008000f00 */
.L_x_184:
[----:B-1----:R1:W2:Y:S02]  /*ac90*/  SYNCS.PHASECHK.TRANS64.TRYWAIT P1, [R2+URZ+0xa8], R8 ;  /* 0x0000a808020075a7 */ /* 0x0022a400080211ff */
[----:B--2---:R-:W-:Y:S05]  /*aca0*/  @!P1 NANOSLEEP.SYNCS 0x989680 ;  /* 0x009896800000995d */ /* 0x004fea0003900000 */
[----:B------:R-:W2:Y:S02]  /*acb0*/  @!P1 SYNCS.PHASECHK.TRANS64 P1, [R2+URZ+0xa8], R8 ;  /* 0x0000a808020095a7 */ /* 0x000ea400080210ff */
[----:B--2---:R-:W-:Y:S05]  /*acc0*/  @!P1 BRA `(.L_x_184) ;  /* 0xfffffffc00f09947 */ /* 0x004fea000383ffff */
[----:B------:R-:W-:Y:S05]  /*acd0*/  BRA `(.L_x_185) ;  /* 0xffffffa8005c7947 */ /* 0x000fea000383ffff */
.L_x_91:
[----:B------:R-:W-:Y:S07]  /*ace0*/  MOV R2, UR20 ;  /* 0x0000001400027c02 */ /* 0x000fee0008000f00 */
.L_x_186:
[----:B-1----:R1:W2:Y:S02]  /*acf0*/  SYNCS.PHASECHK.TRANS64.TRYWAIT P1, [R2+URZ+0xb0], R8 ;  /* 0x0000b008020075a7 */ /* 0x0022a400080211ff */
[----:B--2---:R-:W-:Y:S05]  /*ad00*/  @!P1 NANOSLEEP.SYNCS 0x989680 ;  /* 0x009896800000995d */ /* 0x004fea0003900000 */
[----:B------:R-:W2:Y:S02]  /*ad10*/  @!P1 SYNCS.PHASECHK.TRANS64 P1, [R2+URZ+0xb0], R8 ;  /* 0x0000b008020095a7 */ /* 0x000ea400080210ff */
[----:B--2---:R-:W-:Y:S05]  /*ad20*/  @!P1 BRA `(.L_x_186) ;  /* 0xfffffffc00f09947 */ /* 0x004fea000383ffff */
[----:B------:R-:W-:Y:S05]  /*ad30*/  BRA `(.L_x_187) ;  /* 0xffffffa800a47947 */ /* 0x000fea000383ffff */
.L_x_92:
[----:B------:R-:W-:Y:S07]  /*ad40*/  MOV R0, UR20 ;  /* 0x0000001400007c02 */ /* 0x000fee0008000f00 */
.L_x_188:
[----:B-1----:R1:W2:Y:S02]  /*ad50*/  SYNCS.PHASECHK.TRANS64.TRYWAIT P0, [R0+URZ+0xb8], R8 ;  /* 0x0000b808000075a7 */ /* 0x0022a400080011ff */
[----:B--2---:R-:W-:Y:S05]  /*ad60*/  @!P0 NANOSLEEP.SYNCS 0x989680 ;  /* 0x009896800000895d */ /* 0x004fea0003900000 */
[----:B------:R-:W2:Y:S02]  /*ad70*/  @!P0 SYNCS.PHASECHK.TRANS64 P0, [R0+URZ+0xb8], R8 ;  /* 0x0000b808000085a7 */ /* 0x000ea400080010ff */
[----:B--2---:R-:W-:Y:S05]  /*ad80*/  @!P0 BRA `(.L_x_188) ;  /* 0xfffffffc00f08947 */ /* 0x004fea000383ffff */
[----:B------:R-:W-:Y:S05]  /*ad90*/  BRA `(.L_x_189) ;  /* 0xffffffa800ec7947 */ /* 0x000fea000383ffff */
.L_x_94:
[----:B------:R-:W-:-:S07]  /*ada0*/  MOV R0, UR20 ;  /* 0x0000001400007c02 */ /* 0x000fce0008000f00 */
.L_x_190:
[----:B--2---:R2:W3:Y:S02]  /*adb0*/  SYNCS.PHASECHK.TRANS64.TRYWAIT P0, [R0+URZ+0xa0], R2 ;  /* 0x0000a002000075a7 */ /* 0x0044e400080011ff */
[----:B---3--:R-:W-:Y:S05]  /*adc0*/  @!P0 NANOSLEEP.SYNCS 0x989680 ;  /* 0x009896800000895d */ /* 0x008fea0003900000 */
[----:B------:R-:W3:Y:S02]  /*add0*/  @!P0 SYNCS.PHASECHK.TRANS64 P0, [R0+URZ+0xa0], R2 ;  /* 0x0000a002000085a7 */ /* 0x000ee400080010ff */
[----:B---3--:R-:W-:Y:S05]  /*ade0*/  @!P0 BRA `(.L_x_190) ;  /* 0xfffffffc00f08947 */ /* 0x008fea000383ffff */
[----:B------:R-:W-:Y:S05]  /*adf0*/  BRA `(.L_x_191) ;  /* 0xffffffac00587947 */ /* 0x000fea000383ffff */
.L_x_95:
[----:B--2---:R-:W-:-:S07]  /*ae00*/  MOV R0, UR20 ;  /* 0x0000001400007c02 */ /* 0x004fce0008000f00 */
.L_x_192:
[----:B--2---:R2:W3:Y:S02]  /*ae10*/  SYNCS.PHASECHK.TRANS64.TRYWAIT P0, [R0+URZ+0xa8], R2 ;  /* 0x0000a802000075a7 */ /* 0x0044e400080011ff */
[----:B---3--:R-:W-:Y:S05]  /*ae20*/  @!P0 NANOSLEEP.SYNCS 0x989680 ;  /* 0x009896800000895d */ /* 0x008fea0003900000 */
[----:B------:R-:W3:Y:S02]  /*ae30*/  @!P0 SYNCS.PHASECHK.TRANS64 P0, [R0+URZ+0xa8], R2 ;  /* 0x0000a802000085a7 */ /* 0x000ee400080010ff */
[----:B---3--:R-:W-:Y:S05]  /*ae40*/  @!P0 BRA `(.L_x_192) ;  /* 0xfffffffc00f08947 */ /* 0x008fea000383ffff */
[----:B------:R-:W-:Y:S05]  /*ae50*/  BRA `(.L_x_193) ;  /* 0xffffffac00487947 */ /* 0x000fea000383ffff */
.L_x_96:
[----:B--2---:R-:W-:-:S07]  /*ae60*/  MOV R0, UR20 ;  /* 0x0000001400007c02 */ /* 0x004fce0008000f00 */
.L_x_194:
[----:B--2---:R2:W3:Y:S02]  /*ae70*/  SYNCS.PHASECHK.TRANS64.TRYWAIT P0, [R0+URZ+0xb0], R2 ;  /* 0x0000b002000075a7 */ /* 0x0044e400080011ff */
[----:B---3--:R-:W-:Y:S05]  /*ae80*/  @!P0 NANOSLEEP.SYNCS 0x989680 ;  /* 0x009896800000895d */ /* 0x008fea0003900000 */
[----:B------:R-:W3:Y:S02]  /*ae90*/  @!P0 SYNCS.PHASECHK.TRANS64 P0, [R0+URZ+0xb0], R2 ;  /* 0x0000b002000085a7 */ /* 0x000ee400080010ff */
[----:B---3--:R-:W-:Y:S05]  /*aea0*/  @!P0 BRA `(.L_x_194) ;  /* 0xfffffffc00f08947 */ /* 0x008fea000383ffff */
[----:B------:R-:W-:Y:S05]  /*aeb0*/  BRA `(.L_x_195) ;  /* 0xffffffac00387947 */ /* 0x000fea000383ffff */
.L_x_98:
[----:B------:R-:W-:Y:S07]  /*aec0*/  MOV R0, UR50 ;  /* 0x0000003200007c02 */ /* 0x000fee0008000f00 */
.L_x_196:
[----:B-1----:R1:W2:Y:S02]  /*aed0*/  SYNCS.PHASECHK.TRANS64.TRYWAIT P0, [R0+URZ+0xd0], R2 ;  /* 0x0000d002000075a7 */ /* 0x0022a400080011ff */
[----:B--2---:R-:W-:Y:S05]  /*aee0*/  @!P0 NANOSLEEP.SYNCS 0x989680 ;  /* 0x009896800000895d */ /* 0x004fea0003900000 */
[----:B------:R-:W2:Y:S02]  /*aef0*/  @!P0 SYNCS.PHASECHK.TRANS64 P0, [R0+URZ+0xd0], R2 ;  /* 0x0000d002000085a7 */ /* 0x000ea400080010ff */
[----:B--2---:R-:W-:Y:S05]  /*af00*/  @!P0 BRA `(.L_x_196) ;  /* 0xfffffffc00f08947 */ /* 0x004fea000383ffff */
[----:B------:R-:W-:Y:S05]  /*af10*/  BRA `(.L_x_197) ;  /* 0xffffffb000107947 */ /* 0x000fea000383ffff */
.L_x_109:
[----:B-1----:R-:W-:Y:S04]  /*af20*/  MOV R2, UR50 ;  /* 0x0000003200027c02 */ /* 0x002fe80008000f00 */
[----:B------:R1:W2:Y:S03]  /*af30*/  SYNCS.PHASECHK.TRANS64.TRYWAIT P1, [R2+URZ+0x80], R3 ;  /* 0x00008003020075a7 */ /* 0x0002a600080211ff */
[----:B--2---:R-:W-:Y:S05]  /*af40*/  @!P1 NANOSLEEP.SYNCS 0x989680 ;  /* 0x009896800000995d */ /* 0x004fea0003900000 */
[----:B------:R-:W2:Y:S02]  /*af50*/  @!P1 SYNCS.PHASECHK.TRANS64 P1, [R2+URZ+0x80], R3 ;  /* 0x00008003020095a7 */ /* 0x000ea400080210ff */
[----:B--2---:R-:W-:Y:S05]  /*af60*/  @!P1 BRA `(.L_x_109) ;  /* 0xfffffffc00ec9947 */ /* 0x004fea000383ffff */
[----:B------:R-:W-:Y:S05]  /*af70*/  BRA `(.L_x_108) ;  /* 0xffffffc000047947 */ /* 0x000fea000383ffff */
.L_x_111:
[----:B-1----:R1:W4:Y:S02]  /*af80*/  SYNCS.PHASECHK.TRANS64.TRYWAIT P0, [R103+URZ+0xe0], R0 ;  /* 0x0000e000670075a7 */ /* 0x00232400080011ff */
[----:B----4-:R-:W-:Y:S05]  /*af90*/  @!P0 NANOSLEEP.SYNCS 0x989680 ;  /* 0x009896800000895d */ /* 0x010fea0003900000 */
[----:B------:R-:W4:Y:S02]  /*afa0*/  @!P0 SYNCS.PHASECHK.TRANS64 P0, [R103+URZ+0xe0], R0 ;  /* 0x0000e000670085a7 */ /* 0x000f2400080010ff */
[----:B----4-:R-:W-:Y:S05]  /*afb0*/  @!P0 BRA `(.L_x_111) ;  /* 0xfffffffc00f08947 */ /* 0x010fea000383ffff */
[----:B------:R-:W-:Y:S05]  /*afc0*/  BRA `(.L_x_110) ;  /* 0xffffffc0002c7947 */ /* 0x000fea000383ffff */
.L_x_120:
[----:B---3--:R3:W4:Y:S02]  /*afd0*/  SYNCS.PHASECHK.TRANS64.TRYWAIT P0, [R2+URZ+0x80], R0 ;  /* 0x00008000020075a7 */ /* 0x00872400080011ff */
[----:B----4-:R-:W-:Y:S05]  /*afe0*/  @!P0 NANOSLEEP.SYNCS 0x989680 ;  /* 0x009896800000895d */ /* 0x010fea0003900000 */
[----:B------:R-:W4:Y:S02]  /*aff0*/  @!P0 SYNCS.PHASECHK.TRANS64 P0, [R2+URZ+0x80], R0 ;  /* 0x00008000020085a7 */ /* 0x000f2400080010ff */
[----:B----4-:R-:W-:Y:S05]  /*b000*/  @!P0 BRA `(.L_x_120) ;  /* 0xfffffffc00f08947 */ /* 0x010fea000383ffff */
[----:B------:R-:W-:Y:S05]  /*b010*/  BRA `(.L_x_119) ;  /* 0xffffffcc00147947 */ /* 0x000fea000383ffff */
.L_x_128:
[----:B-1----:R1:W3:Y:S02]  /*b020*/  SYNCS.PHASECHK.TRANS64.TRYWAIT P0, [R6+URZ+0x80], R5 ;  /* 0x00008005060075a7 */ /* 0x0022e400080011ff */
[----:B---3--:R-:W-:Y:S05]  /*b030*/  @!P0 NANOSLEEP.SYNCS 0x989680 ;  /* 0x009896800000895d */ /* 0x008fea0003900000 */
[----:B------:R-:W3:Y:S02]  /*b040*/  @!P0 SYNCS.PHASECHK.TRANS64 P0, [R6+URZ+0x80], R5 ;  /* 0x00008005060085a7 */ /* 0x000ee400080010ff */
[----:B---3--:R-:W-:Y:S05]  /*b050*/  @!P0 BRA `(.L_x_128) ;  /* 0xfffffffc00f08947 */ /* 0x008fea000383ffff */
[----:B------:R-:W-:Y:S05]  /*b060*/  BRA `(.L_x_127) ;  /* 0xffffffd800207947 */ /* 0x000fea000383ffff */
.L_x_136:
[----:B---3--:R3:W4:Y:S02]  /*b070*/  SYNCS.PHASECHK.TRANS64.TRYWAIT P0, [R2+URZ+0x80], R5 ;  /* 0x00008005020075a7 */ /* 0x00872400080011ff */
[----:B----4-:R-:W-:Y:S05]  /*b080*/  @!P0 NANOSLEEP.SYNCS 0x989680 ;  /* 0x009896800000895d */ /* 0x010fea0003900000 */
[----:B------:R-:W4:Y:S02]  /*b090*/  @!P0 SYNCS.PHASECHK.TRANS64 P0, [R2+URZ+0x80], R5 ;  /* 0x00008005020085a7 */ /* 0x000f2400080010ff */
[----:B----4-:R-:W-:Y:S05]  /*b0a0*/  @!P0 BRA `(.L_x_136) ;  /* 0xfffffffc00f08947 */ /* 0x010fea000383ffff */
[----:B------:R-:W-:Y:S05]  /*b0b0*/  BRA `(.L_x_135) ;  /* 0xffffffe400287947 */ /* 0x000fea000383ffff */
        .weak           $__internal_0_$__cuda_sm10x_tcgen05_guardrail_trap_col_being_dealloced_not_returned_by_alloc
        .type           $__internal_0_$__cuda_sm10x_tcgen05_guardrail_trap_col_being_dealloced_not_returned_by_alloc,@function
        .size           $__internal_0_$__cuda_sm10x_tcgen05_guardrail_trap_col_being_dealloced_not_returned_by_alloc,($__internal_1_$__cuda_sm10x_tcgen05_guardrail_trap_phase_invalid_during_alloc - $__internal_0_$__cuda_sm10x_tcgen05_guardrail_trap_col_being_dealloced_not_returned_by_alloc)
$__internal_0_$__cuda_sm10x_tcgen05_guardrail_trap_col_being_dealloced_not_returned_by_alloc:
[----:B------:R-:W-:Y:S05]  /*b0c0*/  BPT.TRAP 0x1 ;  /* 0x000000040000795c */ /* 0x000fea0000300000 */
[----:B------:R-:W-:-:S04]  /*b0d0*/  HFMA2 R3, -RZ, RZ, 0, 0 ;  /* 0x00000000ff037431 */ /* 0x000fc800000001ff */
[----:B------:R-:W-:Y:S05]  /*b0e0*/  RET.REL.NODEC R2 `(_ZN7cutlass13device_kernelINS_4conv6kernel13ConvUniversalINS1_16ConvProblemShapeILNS1_8OperatorE1ELi3EEENS1_10collective14CollectiveConvINS1_47MainloopSm100TmaUmmaWarpSpecializedImplicitGemmILS5_1ELi8ELi3ELi1ELi2EN4cute5tupleIJNSA_1CILi2EEENSC_ILi1EEESE_EEEEENSB_IJNSC_ILi256EEENSC_ILi128EEENSB_IJNSC_ILi64EEEEEEEEENS_6half_tESM_NSA_8TiledMMAINSA_8MMA_AtomIJNSA_26SM100_MMA_F16BF16_2x1SM_SSISM_SM_fLi256ELi128ELNSA_4UMMA5MajorE0ELSR_1ELNSQ_7ScaleInE0ELSS_0EEEEEENSA_6LayoutINSB_IJSE_SE_SE_EEENSB_IJNSC_ILi0EEESX_SX_EEEEENSB_IJNSA_10UnderscoreES10_S10_EEEEENS7_6detail27Sm100ImplicitGemmTileTraitsINSA_25SM100_TMA_2SM_LOAD_IM2COLENSA_14ComposedLayoutINSA_7SwizzleILi3ELi4ELi3EEENSA_18smem_ptr_flag_bitsILi16EEENSV_INSB_IJNSC_ILi8EEESJ_EEENSB_IJSJ_SE_EEEEEEEvEENS14_INSA_18SM100_TMA_2SM_LOADENS16_IS18_S1A_NSV_INSB_IJSJ_S1B_EEENSB_IJSE_SJ_EEEEEEEvEEEENS_8epilogue10collective18CollectiveEpilogueINS1O_23Sm100TmaWarpSpecializedILi4ELi2ELi32ELb1ELb0EEEJNSB_IJSI_SI_SK_EEENSB_IJNSV_ISI_SE_EENSV_INSC_ILi32EEESE_EEEEESM_NSB_IJNSB_IJllllEEESE_SX_EEESM_S1Z_NS1O_6fusion15FusionCallbacksIS1S_NS20_17LinearCombinationISM_fSM_fLNS_15FloatRoundStyleE2EEES1T_S1X_JEEENSA_5SM1004TMEM4LOAD26SM100_TMEM_LOAD_32dp32b32xENSA_20SM90_TMA_LOAD_IM2COLENS16_INS17_ILi2ELi4ELi3EEES1A_NSV_INSB_IJS1B_S1V_EEENSB_IJS1V_SE_EEEEEEENSA_39AutoVectorizingCopyWithAssumedAlignmentILi128EEENSA_21SM90_TMA_STORE_IM2COLES2F_S2H_S2H_EEEvvEEEEvNT_6ParamsE) ;  /* 0xffffff4c02c47950 */ /* 0x000fea0003c3ffff */
        .weak           $__internal_1_$__cuda_sm10x_tcgen05_guardrail_trap_phase_invalid_during_alloc
        .type           $__internal_1_$__cuda_sm10x_tcgen05_guardrail_trap_phase_invalid_during_alloc,@function
        .size           $__internal_1_$__cuda_sm10x_tcgen05_guardrail_trap_phase_invalid_during_alloc,($__internal_2_$__cuda_sm10x_tcgen05_guardrail_trap_unallocated_columns_being_dealloced - $__internal_1_$__cuda_sm10x_tcgen05_guardrail_trap_phase_invalid_during_alloc)
$__internal_1_$__cuda_sm10x_tcgen05_guardrail_trap_phase_invalid_during_alloc:
[----:B------:R-:W-:Y:S05]  /*b0f0*/  BPT.TRAP 0x1 ;  /* 0x000000040000795c */ /* 0x000fea0000300000 */
[----:B------:R-:W-:-:S04]  /*b100*/  MOV R5, 0x0 ;  /* 0x0000000000057802 */ /* 0x000fc80000000f00 */
[----:B------:R-:W-:Y:S05]  /*b110*/  RET.REL.NODEC R4 `(_ZN7cutlass13device_kernelINS_4conv6kernel13ConvUniversalINS1_16ConvProblemShapeILNS1_8OperatorE1ELi3EEENS1_10collective14CollectiveConvINS1_47MainloopSm100TmaUmmaWarpSpecializedImplicitGemmILS5_1ELi8ELi3ELi1ELi2EN4cute5tupleIJNSA_1CILi2EEENSC_ILi1EEESE_EEEEENSB_IJNSC_ILi256EEENSC_ILi128EEENSB_IJNSC_ILi64EEEEEEEEENS_6half_tESM_NSA_8TiledMMAINSA_8MMA_AtomIJNSA_26SM100_MMA_F16BF16_2x1SM_SSISM_SM_fLi256ELi128ELNSA_4UMMA5MajorE0ELSR_1ELNSQ_7ScaleInE0ELSS_0EEEEEENSA_6LayoutINSB_IJSE_SE_SE_EEENSB_IJNSC_ILi0EEESX_SX_EEEEENSB_IJNSA_10UnderscoreES10_S10_EEEEENS7_6detail27Sm100ImplicitGemmTileTraitsINSA_25SM100_TMA_2SM_LOAD_IM2COLENSA_14ComposedLayoutINSA_7SwizzleILi3ELi4ELi3EEENSA_18smem_ptr_flag_bitsILi16EEENSV_INSB_IJNSC_ILi8EEESJ_EEENSB_IJSJ_SE_EEEEEEEvEENS14_INSA_18SM100_TMA_2SM_LOADENS16_IS18_S1A_NSV_INSB_IJSJ_S1B_EEENSB_IJSE_SJ_EEEEEEEvEEEENS_8epilogue10collective18CollectiveEpilogueINS1O_23Sm100TmaWarpSpecializedILi4ELi2ELi32ELb1ELb0EEEJNSB_IJSI_SI_SK_EEENSB_IJNSV_ISI_SE_EENSV_INSC_ILi32EEESE_EEEEESM_NSB_IJNSB_IJllllEEESE_SX_EEESM_S1Z_NS1O_6fusion15FusionCallbacksIS1S_NS20_17LinearCombinationISM_fSM_fLNS_15FloatRoundStyleE2EEES1T_S1X_JEEENSA_5SM1004TMEM4LOAD26SM100_TMEM_LOAD_32dp32b32xENSA_20SM90_TMA_LOAD_IM2COLENS16_INS17_ILi2ELi4ELi3EEES1A_NSV_INSB_IJS1B_S1V_EEENSB_IJS1V_SE_EEEEEEENSA_39AutoVectorizingCopyWithAssumedAlignmentILi128EEENSA_21SM90_TMA_STORE_IM2COLES2F_S2H_S2H_EEEvvEEEEvNT_6ParamsE) ;  /* 0xffffff4c04b87950 */ /* 0x000fea0003c3ffff */
        .weak           $__internal_2_$__cuda_sm10x_tcgen05_guardrail_trap_unallocated_columns_being_dealloced
        .type           $__internal_2_$__cuda_sm10x_tcgen05_guardrail_trap_unallocated_columns_being_dealloced,@function
        .size           $__internal_2_$__cuda_sm10x_tcgen05_guardrail_trap_unallocated_columns_being_dealloced,(.L_x_199 - $__internal_2_$__cuda_sm10x_tcgen05_guardrail_trap_unallocated_columns_being_dealloced)
$__internal_2_$__cuda_sm10x_tcgen05_guardrail_trap_unallocated_columns_being_dealloced:
[----:B------:R-:W-:Y:S05]  /*b120*/  BPT.TRAP 0x1 ;  /* 0x000000040000795c */ /* 0x000fea0000300000 */
[----:B------:R-:W-:-:S04]  /*b130*/  HFMA2 R3, -RZ, RZ, 0, 0 ;  /* 0x00000000ff037431 */ /* 0x000fc800000001ff */
[----:B------:R-:W-:Y:S05]  /*b140*/  RET.REL.NODEC R2 `(_ZN7cutlass13device_kernelINS_4conv6kernel13ConvUniversalINS1_16ConvProblemShapeILNS1_8OperatorE1ELi3EEENS1_10collective14CollectiveConvINS1_47MainloopSm100TmaUmmaWarpSpecializedImplicitGemmILS5_1ELi8ELi3ELi1ELi2EN4cute5tupleIJNSA_1CILi2EEENSC_ILi1EEESE_EEEEENSB_IJNSC_ILi256EEENSC_ILi128EEENSB_IJNSC_ILi64EEEEEEEEENS_6half_tESM_NSA_8TiledMMAINSA_8MMA_AtomIJNSA_26SM100_MMA_F16BF16_2x1SM_SSISM_SM_fLi256ELi128ELNSA_4UMMA5MajorE0ELSR_1ELNSQ_7ScaleInE0ELSS_0EEEEEENSA_6LayoutINSB_IJSE_SE_SE_EEENSB_IJNSC_ILi0EEESX_SX_EEEEENSB_IJNSA_10UnderscoreES10_S10_EEEEENS7_6detail27Sm100ImplicitGemmTileTraitsINSA_25SM100_TMA_2SM_LOAD_IM2COLENSA_14ComposedLayoutINSA_7SwizzleILi3ELi4ELi3EEENSA_18smem_ptr_flag_bitsILi16EEENSV_INSB_IJNSC_ILi8EEESJ_EEENSB_IJSJ_SE_EEEEEEEvEENS14_INSA_18SM100_TMA_2SM_LOADENS16_IS18_S1A_NSV_INSB_IJSJ_S1B_EEENSB_IJSE_SJ_EEEEEEEvEEEENS_8epilogue10collective18CollectiveEpilogueINS1O_23Sm100TmaWarpSpecializedILi4ELi2ELi32ELb1ELb0EEEJNSB_IJSI_SI_SK_EEENSB_IJNSV_ISI_SE_EENSV_INSC_ILi32EEESE_EEEEESM_NSB_IJNSB_IJllllEEESE_SX_EEESM_S1Z_NS1O_6fusion15FusionCallbacksIS1S_NS20_17LinearCombinationISM_fSM_fLNS_15FloatRoundStyleE2EEES1T_S1X_JEEENSA_5SM1004TMEM4LOAD26SM100_TMEM_LOAD_32dp32b32xENSA_20SM90_TMA_LOAD_IM2COLENS16_INS17_ILi2ELi4ELi3EEES1A_NSV_INSB_IJS1B_S1V_EEENSB_IJS1V_SE_EEEEEEENSA_39AutoVectorizingCopyWithAssumedAlignmentILi128EEENSA_21SM90_TMA_STORE_IM2COLES2F_S2H_S2H_EEEvvEEEEvNT_6ParamsE) ;  /* 0xffffff4c02ac7950 */ /* 0x000fea0003c3ffff */
.L_x_198:
[----:B------:R-:W-:-:S00]  /*b150*/  BRA `(.L_x_198) ;  /* 0xfffffffc00fc7947 */ /* 0x000fc0000383ffff */
[----:B------:R-:W-:-:S00]  /*b160*/  NOP ;  /* 0x0000000000007918 */ /* 0x000fc00000000000 */
        /* <DEDUP_REMOVED lines=9> */
.L_x_199:


//--------------------- .nv.global.init           --------------------------
	.section	.nv.global.init,"aw",@progbits
.nv.global.init:
	.type		$str$29,@object
	.size		$str$29,($str$30 - $str$29)
$str$29:
        /*0000*/ 	.byte	0x28, 0x61, 0x64, 0x64, 0x72, 0x65, 0x73, 0x73, 0x20, 0x26, 0x20, 0x6d, 0x61, 0x73, 0x6b, 0x29
        /*0010*/ 	.byte	0x20, 0x3d, 0x3d, 0x20, 0x30, 0x00
	.type		$str$30,@object
	.size		$str$30,($str$28 - $str$30)
$str$30:
        /*0016*/ 	.byte	0x2f, 0x74, 0x6d, 0x70, 0x2f, 0x63, 0x75, 0x74, 0x6c, 0x61, 0x73, 0x73, 0x5f, 0x73, 0x77, 0x65
        /*0026*/ 	.byte	0x65, 0x70, 0x5f, 0x73, 0x72, 0x63, 0x2f, 0x69, 0x6e, 0x63, 0x6c, 0x75, 0x64, 0x65, 0x2f, 0x63
        /*0036*/ 	.byte	0x75, 0x74, 0x65, 0x2f, 0x70, 0x6f, 0x69, 0x6e, 0x74, 0x65, 0x72, 0x5f, 0x66, 0x6c, 0x61, 0x67
        /*0046*/ 	.byte	0x67, 0x65, 0x64, 0x2e, 0x68, 0x70, 0x70, 0x00
	.type		$str$28,@object
	.size		$str$28,($str$27 - $str$28)
$str$28:
        /*004e*/ 	.byte	0x2f, 0x74, 0x6d, 0x70, 0x2f, 0x63, 0x75, 0x74, 0x6c, 0x61, 0x73, 0x73, 0x5f, 0x73, 0x77, 0x65
        /*005e*/ 	.byte	0x65, 0x70, 0x5f, 0x73, 0x72, 0x63, 0x2f, 0x69, 0x6e, 0x63, 0x6c, 0x75, 0x64, 0x65, 0x2f, 0x63
        /*006e*/ 	.byte	0x75, 0x74, 0x65, 0x2f, 0x61, 0x74, 0x6f, 0x6d, 0x2f, 0x63, 0x6f, 0x70, 0x79, 0x5f, 0x74, 0x72
        /*007e*/ 	.byte	0x61, 0x69, 0x74, 0x73, 0x5f, 0x73, 0x6d, 0x31, 0x30, 0x30, 0x2e, 0x68, 0x70, 0x70, 0x00
	.type		$str$27,@object
	.size		$str$27,(__unnamed_1 - $str$27)
$str$27:
        /*008d*/ 	.byte	0x28, 0x28, 0x75, 0x69, 0x6e, 0x74, 0x33, 0x32, 0x5f, 0x74, 0x28, 0x74, 0x68, 0x72, 0x65, 0x61
        /*009d*/ 	.byte	0x64, 0x49, 0x64, 0x78, 0x2e, 0x78, 0x29, 0x20, 0x2f, 0x20, 0x33, 0x32, 0x29, 0x20, 0x25, 0x20
        /*00ad*/ 	.byte	0x34, 0x29, 0x20, 0x3d, 0x3d, 0x20, 0x28, 0x28, 0x28, 0x74, 0x6d, 0x65, 0x6d, 0x5f, 0x61, 0x64
        /*00bd*/ 	.byte	0x64, 0x72, 0x20, 0x3e, 0x3e, 0x20, 0x31, 0x36, 0x29, 0x20, 0x2f, 0x20, 0x33, 0x32, 0x29, 0x20
        /*00cd*/ 	.byte	0x25, 0x20, 0x34, 0x29, 0x00
	.type		__unnamed_1,@object
	.size		__unnamed_1,(__unnamed_2 - __unnamed_1)
__unnamed_1:
        /*00d2*/ 	.byte	0x61, 0x75, 0x74, 0x6f, 0x20, 0x63, 0x75, 0x74, 0x65, 0x3a, 0x3a, 0x61, 0x73, 0x5f, 0x70, 0x6f
        /* <DEDUP_REMOVED lines=24> */
        /*0262*/ 	.byte	0x3e, 0x3e, 0x3e, 0x3e, 0x5d, 0x00
	.type		__unnamed_2,@object
	.size		__unnamed_2,(.L_2 - __unnamed_2)
__unnamed_2:
        /* <DEDUP_REMOVED lines=42> */
        /*0508*/ 	.byte	0x3e, 0x3e, 0x5d, 0x00
.L_2:


//--------------------- .nv.shared._ZN7cutlass13device_kernelINS_4conv6kernel13ConvUniversalINS1_16ConvProblemShapeILNS1_8OperatorE1ELi3EEENS1_10collective14CollectiveConvINS1_47MainloopSm100TmaUmmaWarpSpecializedImplicitGemmILS5_1ELi8ELi3ELi1ELi2EN4cute5tupleIJNSA_1CILi2EEENSC_ILi1EEESE_EEEEENSB_IJNSC_ILi256EEENSC_ILi128EEENSB_IJNSC_ILi64EEEEEEEEENS_6half_tESM_NSA_8TiledMMAINSA_8MMA_AtomIJNSA_26SM100_MMA_F16BF16_2x1SM_SSISM_SM_fLi256ELi128ELNSA_4UMMA5MajorE0ELSR_1ELNSQ_7ScaleInE0ELSS_0EEEEEENSA_6LayoutINSB_IJSE_SE_SE_EEENSB_IJNSC_ILi0EEESX_SX_EEEEENSB_IJNSA_10UnderscoreES10_S10_EEEEENS7_6detail27Sm100ImplicitGemmTileTraitsINSA_25SM100_TMA_2SM_LOAD_IM2COLENSA_14ComposedLayoutINSA_7SwizzleILi3ELi4ELi3EEENSA_18smem_ptr_flag_bitsILi16EEENSV_INSB_IJNSC_ILi8EEESJ_EEENSB_IJSJ_SE_EEEEEEEvEENS14_INSA_18SM100_TMA_2SM_LOADENS16_IS18_S1A_NSV_INSB_IJSJ_S1B_EEENSB_IJSE_SJ_EEEEEEEvEEEENS_8epilogue10collective18CollectiveEpilogueINS1O_23Sm100TmaWarpSpecializedILi4ELi2ELi32ELb1ELb0EEEJNSB_IJSI_SI_SK_EEENSB_IJNSV_ISI_SE_EENSV_INSC_ILi32EEESE_EEEEESM_NSB_IJNSB_IJllllEEESE_SX_EEESM_S1Z_NS1O_6fusion15FusionCallbacksIS1S_NS20_17LinearCombinationISM_fSM_fLNS_15FloatRoundStyleE2EEES1T_S1X_JEEENSA_5SM1004TMEM4LOAD26SM100_TMEM_LOAD_32dp32b32xENSA_20SM90_TMA_LOAD_IM2COLENS16_INS17_ILi2ELi4ELi3EEES1A_NSV_INSB_IJS1B_S1V_EEENSB_IJS1V_SE_EEEEEEENSA_39AutoVectorizingCopyWithAssumedAlignmentILi128EEENSA_21SM90_TMA_STORE_IM2COLES2F_S2H_S2H_EEEvvEEEEvNT_6ParamsE --------------------------
	.section	.nv.shared._ZN7cutlass13device_kernelINS_4conv6kernel13ConvUniversalINS1_16ConvProblemShapeILNS1_8OperatorE1ELi3EEENS1_10collective14CollectiveConvINS1_47MainloopSm100TmaUmmaWarpSpecializedImplicitGemmILS5_1ELi8ELi3ELi1ELi2EN4cute5tupleIJNSA_1CILi2EEENSC_ILi1EEESE_EEEEENSB_IJNSC_ILi256EEENSC_ILi128EEENSB_IJNSC_ILi64EEEEEEEEENS_6half_tESM_NSA_8TiledMMAINSA_8MMA_AtomIJNSA_26SM100_MMA_F16BF16_2x1SM_SSISM_SM_fLi256ELi128ELNSA_4UMMA5MajorE0ELSR_1ELNSQ_7ScaleInE0ELSS_0EEEEEENSA_6LayoutINSB_IJSE_SE_SE_EEENSB_IJNSC_ILi0EEESX_SX_EEEEENSB_IJNSA_10UnderscoreES10_S10_EEEEENS7_6detail27Sm100ImplicitGemmTileTraitsINSA_25SM100_TMA_2SM_LOAD_IM2COLENSA_14ComposedLayoutINSA_7SwizzleILi3ELi4ELi3EEENSA_18smem_ptr_flag_bitsILi16EEENSV_INSB_IJNSC_ILi8EEESJ_EEENSB_IJSJ_SE_EEEEEEEvEENS14_INSA_18SM100_TMA_2SM_LOADENS16_IS18_S1A_NSV_INSB_IJSJ_S1B_EEENSB_IJSE_SJ_EEEEEEEvEEEENS_8epilogue10collective18CollectiveEpilogueINS1O_23Sm100TmaWarpSpecializedILi4ELi2ELi32ELb1ELb0EEEJNSB_IJSI_SI_SK_EEENSB_IJNSV_ISI_SE_EENSV_INSC_ILi32EEESE_EEEEESM_NSB_IJNSB_IJllllEEESE_SX_EEESM_S1Z_NS1O_6fusion15FusionCallbacksIS1S_NS20_17LinearCombinationISM_fSM_fLNS_15FloatRoundStyleE2EEES1T_S1X_JEEENSA_5SM1004TMEM4LOAD26SM100_TMEM_LOAD_32dp32b32xENSA_20SM90_TMA_LOAD_IM2COLENS16_INS17_ILi2ELi4ELi3EEES1A_NSV_INSB_IJS1B_S1V_EEENSB_IJS1V_SE_EEEEEEENSA_39AutoVectorizingCopyWithAssumedAlignmentILi128EEENSA_21SM90_TMA_STORE_IM2COLES2F_S2H_S2H_EEEvvEEEEvNT_6ParamsE,"aw",@nobits
	.sectionflags	@""
	.align	16
	.zero		1024


//--------------------- .nv.shared.reserved.0     --------------------------
	.section	.nv.shared.reserved.0,"aw",@nobits
	.weak		__nv_reservedSMEM_offset_0_alias
	.size		__nv_reservedSMEM_offset_0_alias, 0, 64
	.other		__nv_reservedSMEM_offset_0_alias,@"STO_CUDA_RESERVED_SHARED STV_DEFAULT"
__nv_reservedSMEM_offset_0_alias:
	.zero		0
.nv.shared.reserved.0:
	.zero		64
	.weak		__nv_reservedSMEM_tcgen05_partition
	.type		__nv_reservedSMEM_tcgen05_partition,@object
	.size		__nv_reservedSMEM_tcgen05_partition,(.L_0 - __nv_reservedSMEM_tcgen05_partition)
__nv_reservedSMEM_tcgen05_partition:
	.zero		32
.L_0:


//--------------------- .nv.global                --------------------------
	.section	.nv.global,"aw",@nobits
.nv.global:
	.type		_ZN39_INTERNAL_b4b6ffe0_4_k_cu_3f642959_31784cute1_E,@object
	.size		_ZN39_INTERNAL_b4b6ffe0_4_k_cu_3f642959_31784cute1_E,(_ZN39_INTERNAL_b4b6ffe0_4_k_cu_3f642959_31784cuda3std3__45__cpo6cbeginE - _ZN39_INTERNAL_b4b6ffe0_4_k_cu_3f642959_31784cute1_E)
_ZN39_INTERNAL_b4b6ffe0_4_k_cu_3f642959_31784cute1_E:
	.zero		1
	.type		_ZN39_INTERNAL_b4b6ffe0_4_k_cu_3f642959_31784cuda3std3__45__cpo6cbeginE,@object
	.size		_ZN39_INTERNAL_b4b6ffe0_4_k_cu_3f642959_31784cuda3std3__45__cpo6cbeginE,(_ZN39_INTERNAL_b4b6ffe0_4_k_cu_3f642959_31784cuda3std3__48in_placeE - _ZN39_INTERNAL_b4b6ffe0_4_k_cu_3f642959_31784cuda3std3__45__cpo6cbeginE)
_ZN39_INTERNAL_b4b6ffe0_4_k_cu_3f642959_31784cuda3std3__45__cpo6cbeginE:
	.zero		1
	.type		_ZN39_INTERNAL_b4b6ffe0_4_k_cu_3f642959_31784cuda3std3__48in_placeE,@object
	.size		_ZN39_INTERNAL_b4b6ffe0_4_k_cu_3f642959_31784cuda3std3__48in_placeE,(_ZN39_INTERNAL_b4b6ffe0_4_k_cu_3f642959_31784cuda3std6ranges3__45__cpo9iter_moveE - _ZN39_INTERNAL_b4b6ffe0_4_k_cu_3f642959_31784cuda3std3__48in_placeE)
_ZN39_INTERNAL_b4b6ffe0_4_k_cu_3f642959_31784cuda3std3__48in_placeE:
	.zero		1
	.type		_ZN39_INTERNAL_b4b6ffe0_4_k_cu_3f642959_31784cuda3std6ranges3__45__cpo9iter_moveE,@object
	.size		_ZN39_INTERNAL_b4b6ffe0_4_k_cu_3f642959_31784cuda3std6ranges3__45__cpo9iter_moveE,(_ZN39_INTERNAL_b4b6ffe0_4_k_cu_3f642959_31784cuda3std3__45__cpo5beginE - _ZN39_INTERNAL_b4b6ffe0_4_k_cu_3f642959_31784cuda3std6ranges3__45__cpo9iter_moveE)
_ZN39_INTERNAL_b4b6ffe0_4_k_cu_3f642959_31784cuda3std6ranges3__45__cpo9iter_moveE:
	.zero		1
	.type		_ZN39_INTERNAL_b4b6ffe0_4_k_cu_3f642959_31784cuda3std3__45__cpo5beginE,@object
	.size		_ZN39_INTERNAL_b4b6ffe0_4_k_cu_3f642959_31784cuda3std3__45__cpo5beginE,(_ZN39_INTERNAL_b4b6ffe0_4_k_cu_3f642959_31784cuda3std3__441_GLOBAL__N__b4b6ffe0_4_k_cu_3f642959_31786ignoreE - _ZN39_INTERNAL_b4b6ffe0_4_k_cu_3f642959_31784cuda3std3__45__cpo5beginE)
_ZN39_INTERNAL_b4b6ffe0_4_k_cu_3f642959_31784cuda3std3__45__cpo5beginE:
	.zero		1
	.type		_ZN39_INTERNAL_b4b6ffe0_4_k_cu_3f642959_31784cuda3std3__441_GLOBAL__N__b4b6ffe0_4_k_cu_3f642959_31786ignoreE,@object
	.size		_ZN39_INTERNAL_b4b6ffe0_4_k_cu_3f642959_31784cuda3std3__441_GLOBAL__N__b4b6ffe0_4_k_cu_3f642959_31786ignoreE,(_ZN39_INTERNAL_b4b6ffe0_4_k_cu_3f642959_31784cute7productE - _ZN39_INTERNAL_b4b6ffe0_4_k_cu_3f642959_31784cuda3std3__441_GLOBAL__N__b4b6ffe0_4_k_cu_3f642959_31786ignoreE)
_ZN39_INTERNAL_b4b6ffe0_4_k_cu_3f642959_31784cuda3std3__441_GLOBAL__N__b4b6ffe0_4_k_cu_3f642959_31786ignoreE:
	.zero		1
	.type		_ZN39_INTERNAL_b4b6ffe0_4_k_cu_3f642959_31784cute7productE,@object
	.size		_ZN39_INTERNAL_b4b6ffe0_4_k_cu_3f642959_31784cute7productE,(_ZN39_INTERNAL_b4b6ffe0_4_k_cu_3f642959_31784cuda3std3__45__cpo3endE - _ZN39_INTERNAL_b4b6ffe0_4_k_cu_3f642959_31784cute7productE)
_ZN39_INTERNAL_b4b6ffe0_4_k_cu_3f642959_31784cute7productE:
	.zero		1
	.type		_ZN39_INTERNAL_b4b6ffe0_4_k_cu_3f642959_31784cuda3std3__45__cpo3endE,@object
	.size		_ZN39_INTERNAL_b4b6ffe0_4_k_cu_3f642959_31784cuda3std3__45__cpo3endE,(_ZN39_INTERNAL_b4b6ffe0_4_k_cu_3f642959_31784cuda3std3__419piecewise_constructE - _ZN39_INTERNAL_b4b6ffe0_4_k_cu_3f642959_31784cuda3std3__45__cpo3endE)
_ZN39_INTERNAL_b4b6ffe0_4_k_cu_3f642959_31784cuda3std3__45__cpo3endE:
	.zero		1
	.type		_ZN39_INTERNAL_b4b6ffe0_4_k_cu_3f642959_31784cuda3std3__419piecewise_constructE,@object
	.size		_ZN39_INTERNAL_b4b6ffe0_4_k_cu_3f642959_31784cuda3std3__419piecewise_constructE,(_ZN39_INTERNAL_b4b6ffe0_4_k_cu_3f642959_31784cuda3std3__45__cpo4cendE - _ZN39_INTERNAL_b4b6ffe0_4_k_cu_3f642959_31784cuda3std3__419piecewise_constructE)
_ZN39_INTERNAL_b4b6ffe0_4_k_cu_3f642959_31784cuda3std3__419piecewise_constructE:
	.zero		1
	.type		_ZN39_INTERNAL_b4b6ffe0_4_k_cu_3f642959_31784cuda3std3__45__cpo4cendE,@object
	.size		_ZN39_INTERNAL_b4b6ffe0_4_k_cu_3f642959_31784cuda3std3__45__cpo4cendE,(_ZN39_INTERNAL_b4b6ffe0_4_k_cu_3f642959_31784cuda3std6ranges3__45__cpo4swapE - _ZN39_INTERNAL_b4b6ffe0_4_k_cu_3f642959_31784cuda3std3__45__cpo4cendE)
_ZN39_INTERNAL_b4b6ffe0_4_k_cu_3f642959_31784cuda3std3__45__cpo4cendE:
	.zero		1
	.type		_ZN39_INTERNAL_b4b6ffe0_4_k_cu_3f642959_31784cuda3std6ranges3__45__cpo4swapE,@object
	.size		_ZN39_INTERNAL_b4b6ffe0_4_k_cu_3f642959_31784cuda3std6ranges3__45__cpo4swapE,(.L_10 - _ZN39_INTERNAL_b4b6ffe0_4_k_cu_3f642959_31784cuda3std6ranges3__45__cpo4swapE)
_ZN39_INTERNAL_b4b6ffe0_4_k_cu_3f642959_31784cuda3std6ranges3__45__cpo4swapE:
	.zero		1
.L_10:


//--------------------- .nv.constant0._ZN7cutlass13device_kernelINS_4conv6kernel13ConvUniversalINS1_16ConvProblemShapeILNS1_8OperatorE1ELi3EEENS1_10collective14CollectiveConvINS1_47MainloopSm100TmaUmmaWarpSpecializedImplicitGemmILS5_1ELi8ELi3ELi1ELi2EN4cute5tupleIJNSA_1CILi2EEENSC_ILi1EEESE_EEEEENSB_IJNSC_ILi256EEENSC_ILi128EEENSB_IJNSC_ILi64EEEEEEEEENS_6half_tESM_NSA_8TiledMMAINSA_8MMA_AtomIJNSA_26SM100_MMA_F16BF16_2x1SM_SSISM_SM_fLi256ELi128ELNSA_4UMMA5MajorE0ELSR_1ELNSQ_7ScaleInE0ELSS_0EEEEEENSA_6LayoutINSB_IJSE_SE_SE_EEENSB_IJNSC_ILi0EEESX_SX_EEEEENSB_IJNSA_10UnderscoreES10_S10_EEEEENS7_6detail27Sm100ImplicitGemmTileTraitsINSA_25SM100_TMA_2SM_LOAD_IM2COLENSA_14ComposedLayoutINSA_7SwizzleILi3ELi4ELi3EEENSA_18smem_ptr_flag_bitsILi16EEENSV_INSB_IJNSC_ILi8EEESJ_EEENSB_IJSJ_SE_EEEEEEEvEENS14_INSA_18SM100_TMA_2SM_LOADENS16_IS18_S1A_NSV_INSB_IJSJ_S1B_EEENSB_IJSE_SJ_EEEEEEEvEEEENS_8epilogue10collective18CollectiveEpilogueINS1O_23Sm100TmaWarpSpecializedILi4ELi2ELi32ELb1ELb0EEEJNSB_IJSI_SI_SK_EEENSB_IJNSV_ISI_SE_EENSV_INSC_ILi32EEESE_EEEEESM_NSB_IJNSB_IJllllEEESE_SX_EEESM_S1Z_NS1O_6fusion15FusionCallbacksIS1S_NS20_17LinearCombinationISM_fSM_fLNS_15FloatRoundStyleE2EEES1T_S1X_JEEENSA_5SM1004TMEM4LOAD26SM100_TMEM_LOAD_32dp32b32xENSA_20SM90_TMA_LOAD_IM2COLENS16_INS17_ILi2ELi4ELi3EEES1A_NSV_INSB_IJS1B_S1V_EEENSB_IJS1V_SE_EEEEEEENSA_39AutoVectorizingCopyWithAssumedAlignmentILi128EEENSA_21SM90_TMA_STORE_IM2COLES2F_S2H_S2H_EEEvvEEEEvNT_6ParamsE --------------------------
	.section	.nv.constant0._ZN7cutlass13device_kernelINS_4conv6kernel13ConvUniversalINS1_16ConvProblemShapeILNS1_8OperatorE1ELi3EEENS1_10collective14CollectiveConvINS1_47MainloopSm100TmaUmmaWarpSpecializedImplicitGemmILS5_1ELi8ELi3ELi1ELi2EN4cute5tupleIJNSA_1CILi2EEENSC_ILi1EEESE_EEEEENSB_IJNSC_ILi256EEENSC_ILi128EEENSB_IJNSC_ILi64EEEEEEEEENS_6half_tESM_NSA_8TiledMMAINSA_8MMA_AtomIJNSA_26SM100_MMA_F16BF16_2x1SM_SSISM_SM_fLi256ELi128ELNSA_4UMMA5MajorE0ELSR_1ELNSQ_7ScaleInE0ELSS_0EEEEEENSA_6LayoutINSB_IJSE_SE_SE_EEENSB_IJNSC_ILi0EEESX_SX_EEEEENSB_IJNSA_10UnderscoreES10_S10_EEEEENS7_6detail27Sm100ImplicitGemmTileTraitsINSA_25SM100_TMA_2SM_LOAD_IM2COLENSA_14ComposedLayoutINSA_7SwizzleILi3ELi4ELi3EEENSA_18smem_ptr_flag_bitsILi16EEENSV_INSB_IJNSC_ILi8EEESJ_EEENSB_IJSJ_SE_EEEEEEEvEENS14_INSA_18SM100_TMA_2SM_LOADENS16_IS18_S1A_NSV_INSB_IJSJ_S1B_EEENSB_IJSE_SJ_EEEEEEEvEEEENS_8epilogue10collective18CollectiveEpilogueINS1O_23Sm100TmaWarpSpecializedILi4ELi2ELi32ELb1ELb0EEEJNSB_IJSI_SI_SK_EEENSB_IJNSV_ISI_SE_EENSV_INSC_ILi32EEESE_EEEEESM_NSB_IJNSB_IJllllEEESE_SX_EEESM_S1Z_NS1O_6fusion15FusionCallbacksIS1S_NS20_17LinearCombinationISM_fSM_fLNS_15FloatRoundStyleE2EEES1T_S1X_JEEENSA_5SM1004TMEM4LOAD26SM100_TMEM_LOAD_32dp32b32xENSA_20SM90_TMA_LOAD_IM2COLENS16_INS17_ILi2ELi4ELi3EEES1A_NSV_INSB_IJS1B_S1V_EEENSB_IJS1V_SE_EEEEEEENSA_39AutoVectorizingCopyWithAssumedAlignmentILi128EEENSA_21SM90_TMA_STORE_IM2COLES2F_S2H_S2H_EEEvvEEEEvNT_6ParamsE,"a",@progbits
	.sectionflags	@""
	.align	4
.nv.constant0._ZN7cutlass13device_kernelINS_4conv6kernel13ConvUniversalINS1_16ConvProblemShapeILNS1_8OperatorE1ELi3EEENS1_10collective14CollectiveConvINS1_47MainloopSm100TmaUmmaWarpSpecializedImplicitGemmILS5_1ELi8ELi3ELi1ELi2EN4cute5tupleIJNSA_1CILi2EEENSC_ILi1EEESE_EEEEENSB_IJNSC_ILi256EEENSC_ILi128EEENSB_IJNSC_ILi64EEEEEEEEENS_6half_tESM_NSA_8TiledMMAINSA_8MMA_AtomIJNSA_26SM100_MMA_F16BF16_2x1SM_SSISM_SM_fLi256ELi128ELNSA_4UMMA5MajorE0ELSR_1ELNSQ_7ScaleInE0ELSS_0EEEEEENSA_6LayoutINSB_IJSE_SE_SE_EEENSB_IJNSC_ILi0EEESX_SX_EEEEENSB_IJNSA_10UnderscoreES10_S10_EEEEENS7_6detail27Sm100ImplicitGemmTileTraitsINSA_25SM100_TMA_2SM_LOAD_IM2COLENSA_14ComposedLayoutINSA_7SwizzleILi3ELi4ELi3EEENSA_18smem_ptr_flag_bitsILi16EEENSV_INSB_IJNSC_ILi8EEESJ_EEENSB_IJSJ_SE_EEEEEEEvEENS14_INSA_18SM100_TMA_2SM_LOADENS16_IS18_S1A_NSV_INSB_IJSJ_S1B_EEENSB_IJSE_SJ_EEEEEEEvEEEENS_8epilogue10collective18CollectiveEpilogueINS1O_23Sm100TmaWarpSpecializedILi4ELi2ELi32ELb1ELb0EEEJNSB_IJSI_SI_SK_EEENSB_IJNSV_ISI_SE_EENSV_INSC_ILi32EEESE_EEEEESM_NSB_IJNSB_IJllllEEESE_SX_EEESM_S1Z_NS1O_6fusion15FusionCallbacksIS1S_NS20_17LinearCombinationISM_fSM_fLNS_15FloatRoundStyleE2EEES1T_S1X_JEEENSA_5SM1004TMEM4LOAD26SM100_TMEM_LOAD_32dp32b32xENSA_20SM90_TMA_LOAD_IM2COLENS16_INS17_ILi2ELi4ELi3EEES1A_NSV_INSB_IJS1B_S1V_EEENSB_IJS1V_SE_EEEEEEENSA_39AutoVectorizingCopyWithAssumedAlignmentILi128EEENSA_21SM90_TMA_STORE_IM2COLES2F_S2H_S2H_EEEvvEEEEvNT_6ParamsE:
	.zero		3200


//--------------------- SYMBOLS --------------------------

	.type		.nv.reservedSmem.offset0,@object
	.size		.nv.reservedSmem.offset0,0x4
	.type		.nv.reservedSmem.cap,@object
	.size		.nv.reservedSmem.cap,0x4
	.type		__assertfail,@function
